def matmul_kernel(
    a_ptr,
    b_ptr,
    c_ptr,
    M,
    N,
    K,
    stride_am,
    stride_ak,
    stride_bk,
    stride_bn,
    stride_cm,
    stride_cn,
    BLOCK_M: tl.constexpr,
    BLOCK_N: tl.constexpr,
    BLOCK_K: tl.constexpr,
    GROUP_M: tl.constexpr,
):
    pid = tl.program_id(axis=0)
    num_pid_m = tl.cdiv(M, BLOCK_M)
    num_pid_n = tl.cdiv(N, BLOCK_N)
    num_pid_in_group = GROUP_M * num_pid_n
    group_id = pid // num_pid_in_group
    first_pid_m = group_id * GROUP_M
    group_size_m = min(num_pid_m - first_pid_m, GROUP_M)
    pid_m = first_pid_m + ((pid % num_pid_in_group) % group_size_m)
    pid_n = (pid % num_pid_in_group) // group_size_m

    offs_am = (pid_m * BLOCK_M + tl.arange(0, BLOCK_M)) % M
    offs_bn = (pid_n * BLOCK_N + tl.arange(0, BLOCK_N)) % N
    offs_k = tl.arange(0, BLOCK_K)
    a_ptrs = a_ptr + offs_am[:, None] * stride_am + offs_k[None, :] * stride_ak
    b_ptrs = b_ptr + offs_k[:, None] * stride_bk + offs_bn[None, :] * stride_bn

    acc = tl.zeros((BLOCK_M, BLOCK_N), dtype=tl.float32)
    for kk in range(0, tl.cdiv(K, BLOCK_K)):
        a = tl.load(a_ptrs, mask=offs_k[None, :] < K - kk * BLOCK_K, other=0.0)
        b = tl.load(b_ptrs, mask=offs_k[:, None] < K - kk * BLOCK_K, other=0.0)
        acc = tl.dot(a, b, acc)
        a_ptrs += BLOCK_K * stride_ak
        b_ptrs += BLOCK_K * stride_bk

    c = acc.to(c_ptr.dtype.element_ty)
    offs_cm = pid_m * BLOCK_M + tl.arange(0, BLOCK_M)
    offs_cn = pid_n * BLOCK_N + tl.arange(0, BLOCK_N)
    c_ptrs = c_ptr + offs_cm[:, None] * stride_cm + offs_cn[None, :] * stride_cn
    mask = (offs_cm[:, None] < M) & (offs_cn[None, :] < N)
    tl.store(c_ptrs, c, mask=mask)

# config = {"BLOCK_K": 32, "BLOCK_M": 16, "BLOCK_N": 256, "GROUP_M": 8, "arch": "sm_80", "dtype": "fp16", "num_ctas": 1, "num_stages": 2, "num_warps": 2}
# arch = sm_80


// ===== COMPILED SASS (sm_80) =====

	.target	sm_80

	.elftype	@"ET_EXEC"


//--------------------- .note.nv.tkinfo           --------------------------
	.section	.note.nv.tkinfo,"",@"SHT_NOTE"
	.sectionflags	@"SHF_NOTE_NV_TKINFO"
	.tkinfo
        /*0018*/ 	.word	0x00000002
        /*0030*/ 	.string	""
        /*0030*/ 	.string	"ptxas"
        /*0030*/ 	.string	"Cuda compilation tools, release 13.0, V13.0.88"
        /*0030*/ 	.string	"Build cuda_13.0.r13.0/compiler.36424714_0"
        /*0030*/ 	.string	"-v  -suppress-debug-info  -lineinfo  -arch sm_80 "



//--------------------- .note.nv.cuinfo           --------------------------
	.section	.note.nv.cuinfo,"",@"SHT_NOTE"
	.sectionflags	@"SHF_NOTE_NV_CUINFO"
        /*0018*/ 	.short	0x0002
        /*001a*/ 	.short	0x0050
        /*001c*/ 	.short	0x0082
	.zero		2


//--------------------- .nv.info                  --------------------------
	.section	.nv.info,"",@"SHT_CUDA_INFO"
	.align	4


	//----- nvinfo : EIATTR_REGCOUNT
	.align		4
        /*0000*/ 	.byte	0x04, 0x2f
        /*0002*/ 	.short	(.L_1 - .L_0)
	.align		4
.L_0:
        /*0004*/ 	.word	index@(matmul_kernel)
        /*0008*/ 	.word	0x00000020


	//----- nvinfo : EIATTR_FRAME_SIZE
	.align		4
.L_1:
        /*000c*/ 	.byte	0x04, 0x11
        /*000e*/ 	.short	(.L_3 - .L_2)
	.align		4
.L_2:
        /*0010*/ 	.word	index@(matmul_kernel)
        /*0014*/ 	.word	0x000006e0


	//----- nvinfo : EIATTR_MIN_STACK_SIZE
	.align		4
.L_3:
        /*0018*/ 	.byte	0x04, 0x12
        /*001a*/ 	.short	(.L_5 - .L_4)
	.align		4
.L_4:
        /*001c*/ 	.word	index@(matmul_kernel)
        /*0020*/ 	.word	0x000006e0
.L_5:


//--------------------- .nv.info.matmul_kernel    --------------------------
	.section	.nv.info.matmul_kernel,"",@"SHT_CUDA_INFO"
	.sectionflags	@""
	.align	4


	//----- nvinfo : EIATTR_CUDA_API_VERSION
	.align		4
        /*0000*/ 	.byte	0x04, 0x37
        /*0002*/ 	.short	(.L_7 - .L_6)
.L_6:
        /*0004*/ 	.word	0x00000082


	//----- nvinfo : EIATTR_SW2861232_WAR
	.align		4
.L_7:
        /*0008*/ 	.byte	0x01, 0x35
	.zero		2


	//----- nvinfo : EIATTR_PARAM_CBANK
	.align		4
        /*000c*/ 	.byte	0x04, 0x0a
        /*000e*/ 	.short	(.L_9 - .L_8)
	.align		4
.L_8:
        /*0010*/ 	.word	index@(.nv.constant0.matmul_kernel)
        /*0014*/ 	.short	0x0160
        /*0016*/ 	.short	0x0050


	//----- nvinfo : EIATTR_CBANK_PARAM_SIZE
	.align		4
.L_9:
        /*0018*/ 	.byte	0x03, 0x19
        /*001a*/ 	.short	0x0050


	//----- nvinfo : EIATTR_KPARAM_INFO
	.align		4
        /*001c*/ 	.byte	0x04, 0x17
        /*001e*/ 	.short	(.L_11 - .L_10)
.L_10:
        /*0020*/ 	.word	0x00000000
        /*0024*/ 	.short	0x000d
        /*0026*/ 	.short	0x0048
        /*0028*/ 	.byte	0x00, 0xf4, 0x21, 0x00


	//----- nvinfo : EIATTR_KPARAM_INFO
	.align		4
.L_11:
        /*002c*/ 	.byte	0x04, 0x17
        /*002e*/ 	.short	(.L_13 - .L_12)
.L_12:
        /*0030*/ 	.word	0x00000000
        /*0034*/ 	.short	0x000c
        /*0036*/ 	.short	0x0040
        /*0038*/ 	.byte	0x00, 0xf4, 0x21, 0x00


	//----- nvinfo : EIATTR_KPARAM_INFO
	.align		4
.L_13:
        /*003c*/ 	.byte	0x04, 0x17
        /*003e*/ 	.short	(.L_15 - .L_14)
.L_14:
        /*0040*/ 	.word	0x00000000
        /*0044*/ 	.short	0x000b
        /*0046*/ 	.short	0x0038
        /*0048*/ 	.byte	0x00, 0xf0, 0x11, 0x00


	//----- nvinfo : EIATTR_KPARAM_INFO
	.align		4
.L_15:
        /*004c*/ 	.byte	0x04, 0x17
        /*004e*/ 	.short	(.L_17 - .L_16)
.L_16:
        /*0050*/ 	.word	0x00000000
        /*0054*/ 	.short	0x000a
        /*0056*/ 	.short	0x0034
        /*0058*/ 	.byte	0x00, 0xf0, 0x11, 0x00


	//----- nvinfo : EIATTR_KPARAM_INFO
	.align		4
.L_17:
        /*005c*/ 	.byte	0x04, 0x17
        /*005e*/ 	.short	(.L_19 - .L_18)
.L_18:
        /*0060*/ 	.word	0x00000000
        /*0064*/ 	.short	0x0009
        /*0066*/ 	.short	0x0030
        /*0068*/ 	.byte	0x00, 0xf0, 0x11, 0x00


	//----- nvinfo : EIATTR_KPARAM_INFO
	.align		4
.L_19:
        /*006c*/ 	.byte	0x04, 0x17
        /*006e*/ 	.short	(.L_21 - .L_20)
.L_20:
        /*0070*/ 	.word	0x00000000
        /*0074*/ 	.short	0x0008
        /*0076*/ 	.short	0x002c
        /*0078*/ 	.byte	0x00, 0xf0, 0x11, 0x00


	//----- nvinfo : EIATTR_KPARAM_INFO
	.align		4
.L_21:
        /*007c*/ 	.byte	0x04, 0x17
        /*007e*/ 	.short	(.L_23 - .L_22)
.L_22:
        /*0080*/ 	.word	0x00000000
        /*0084*/ 	.short	0x0007
        /*0086*/ 	.short	0x0028
        /*0088*/ 	.byte	0x00, 0xf0, 0x11, 0x00


	//----- nvinfo : EIATTR_KPARAM_INFO
	.align		4
.L_23:
        /*008c*/ 	.byte	0x04, 0x17
        /*008e*/ 	.short	(.L_25 - .L_24)
.L_24:
        /*0090*/ 	.word	0x00000000
        /*0094*/ 	.short	0x0006
        /*0096*/ 	.short	0x0024
        /*0098*/ 	.byte	0x00, 0xf0, 0x11, 0x00


	//----- nvinfo : EIATTR_KPARAM_INFO
	.align		4
.L_25:
        /*009c*/ 	.byte	0x04, 0x17
        /*009e*/ 	.short	(.L_27 - .L_26)
.L_26:
        /*00a0*/ 	.word	0x00000000
        /*00a4*/ 	.short	0x0005
        /*00a6*/ 	.short	0x0020
        /*00a8*/ 	.byte	0x00, 0xf0, 0x11, 0x00


	//----- nvinfo : EIATTR_KPARAM_INFO
	.align		4
.L_27:
        /*00ac*/ 	.byte	0x04, 0x17
        /*00ae*/ 	.short	(.L_29 - .L_28)
.L_28:
        /*00b0*/ 	.word	0x00000000
        /*00b4*/ 	.short	0x0004
        /*00b6*/ 	.short	0x001c
        /*00b8*/ 	.byte	0x00, 0xf0, 0x11, 0x00


	//----- nvinfo : EIATTR_KPARAM_INFO
	.align		4
.L_29:
        /*00bc*/ 	.byte	0x04, 0x17
        /*00be*/ 	.short	(.L_31 - .L_30)
.L_30:
        /*00c0*/ 	.word	0x00000000
        /*00c4*/ 	.short	0x0003
        /*00c6*/ 	.short	0x0018
        /*00c8*/ 	.byte	0x00, 0xf0, 0x11, 0x00


	//----- nvinfo : EIATTR_KPARAM_INFO
	.align		4
.L_31:
        /*00cc*/ 	.byte	0x04, 0x17
        /*00ce*/ 	.short	(.L_33 - .L_32)
.L_32:
        /*00d0*/ 	.word	0x00000000
        /*00d4*/ 	.short	0x0002
        /*00d6*/ 	.short	0x0010
        /*00d8*/ 	.byte	0x00, 0xf4, 0x21, 0x00


	//----- nvinfo : EIATTR_KPARAM_INFO
	.align		4
.L_33:
        /*00dc*/ 	.byte	0x04, 0x17
        /*00de*/ 	.short	(.L_35 - .L_34)
.L_34:
        /*00e0*/ 	.word	0x00000000
        /*00e4*/ 	.short	0x0001
        /*00e6*/ 	.short	0x0008
        /*00e8*/ 	.byte	0x00, 0xf4, 0x21, 0x00


	//----- nvinfo : EIATTR_KPARAM_INFO
	.align		4
.L_35:
        /*00ec*/ 	.byte	0x04, 0x17
        /*00ee*/ 	.short	(.L_37 - .L_36)
.L_36:
        /*00f0*/ 	.word	0x00000000
        /*00f4*/ 	.short	0x0000
        /*00f6*/ 	.short	0x0000
        /*00f8*/ 	.byte	0x00, 0xf4, 0x21, 0x00


	//----- nvinfo : EIATTR_MAXREG_COUNT
	.align		4
.L_37:
        /*00fc*/ 	.byte	0x03, 0x1b
        /*00fe*/ 	.short	0x00ff


	//----- nvinfo : EIATTR_NUM_BARRIERS
	.align		4
        /*0100*/ 	.byte	0x02, 0x4c
        /*0102*/ 	.byte	0x01
	.zero		1


	//----- nvinfo : EIATTR_ANNOTATIONS
	.align		4
        /*0104*/ 	.byte	0x04, 0x55
        /*0106*/ 	.short	(.L_39 - .L_38)


	//   ....[0]....
.L_38:
        /*0108*/ 	.word	0x00000001
        /*010c*/ 	.byte	0x50, 0x05, 0x00, 0x00, 0x01, 0x00, 0x00, 0x00, 0x80, 0x05, 0x00, 0x00, 0x01, 0x00, 0x00, 0x00
        /* <DEDUP_REMOVED lines=1153> */
        /*492c*/ 	.byte	0xe0, 0x88, 0x01, 0x00


	//----- nvinfo : EIATTR_MERCURY_ISA_VERSION
	.align		4
.L_39:
        /*4930*/ 	.byte	0x03, 0x5f
        /*4932*/ 	.short	0x0000


	//----- nvinfo : EIATTR_EXIT_INSTR_OFFSETS
	.align		4
        /*4934*/ 	.byte	0x04, 0x1c
        /*4936*/ 	.short	(.L_41 - .L_40)


	//   ....[0]....
.L_40:
        /*4938*/ 	.word	0x00018c20


	//   ....[1]....
        /*493c*/ 	.word	0x00018c50


	//----- nvinfo : EIATTR_REQNTID
	.align		4
.L_41:
        /*4940*/ 	.byte	0x04, 0x10
        /*4942*/ 	.short	(.L_43 - .L_42)
.L_42:
        /*4944*/ 	.word	0x00000040
        /*4948*/ 	.word	0x00000001
        /*494c*/ 	.word	0x00000001
.L_43:


//--------------------- .nv.callgraph             --------------------------
	.section	.nv.callgraph,"",@"SHT_CUDA_CALLGRAPH"
	.align	4
	.sectionentsize	8
	.align		4
        /*0000*/ 	.word	0x00000000
	.align		4
        /*0004*/ 	.word	0xffffffff
	.align		4
        /*0008*/ 	.word	0x00000000
	.align		4
        /*000c*/ 	.word	0xfffffffe
	.align		4
        /*0010*/ 	.word	0x00000000
	.align		4
        /*0014*/ 	.word	0xfffffffd
	.align		4
        /*0018*/ 	.word	0x00000000
	.align		4
        /*001c*/ 	.word	0xfffffffc


//--------------------- .nv.rel.action            --------------------------
	.section	.nv.rel.action,"",@"SHT_CUDA_RELOCINFO"
	.align	8
	.sectionentsize	8
        /*0000*/ 	.byte	0x73, 0x00, 0x00, 0x00, 0x00, 0x00, 0x00, 0x00, 0x00, 0x00, 0x00, 0x11, 0x25, 0x00, 0x05, 0x36


//--------------------- .nv.constant0.matmul_kernel --------------------------
	.section	.nv.constant0.matmul_kernel,"a",@progbits
	.sectionflags	@""
	.align	4
.nv.constant0.matmul_kernel:
	.zero		432


//--------------------- .text.matmul_kernel       --------------------------
	.section	.text.matmul_kernel,"ax",@progbits
	.sectioninfo	@"SHI_REGISTERS=32"
	.align	128
        .global         matmul_kernel
        .type           matmul_kernel,@function
        .size           matmul_kernel,(.L_x_5 - matmul_kernel)
        .other          matmul_kernel,@"STO_CUDA_ENTRY STV_DEFAULT"
matmul_kernel:
.text.matmul_kernel:
[----:B------:R-:W-:-:S03]  /*0000*/  IMAD.MOV.U32 R1, RZ, RZ, c[0x0][0x28] ;  /* 0x00000a00ff017624 */ /* 0x000fc600078e00ff */
[----:B------:R-:W-:Y:S01]  /*0010*/  IMAD.MOV.U32 R0, RZ, RZ, c[0x0][0x17c] ;  /* 0x00005f00ff007624 */ /* 0x000fe200078e00ff */
[----:B------:R-:W0:Y:S01]  /*0020*/  S2R R28, SR_TID.X ;  /* 0x00000000001c7919 */ /* 0x000e220000002100 */
[----:B------:R-:W-:Y:S01]  /*0030*/  IADD3 R1, R1, -0x6e0, RZ ;  /* 0xfffff92001017810 */ /* 0x000fe20007ffe0ff */
[----:B------:R-:W-:Y:S02]  /*0040*/  ULDC UR5, c[0x0][0x180] ;  /* 0x0000600000057ab9 */ /* 0x000fe40000000800 */
[----:B------:R-:W-:Y:S01]  /*0050*/  IADD3 R0, R0, 0xff, RZ ;  /* 0x000000ff00007810 */ /* 0x000fe20007ffe0ff */
[----:B------:R-:W-:-:S03]  /*0060*/  ULDC.64 UR6, c[0x0][0x118] ;  /* 0x0000460000067ab9 */ /* 0x000fc60000000a00 */
[----:B------:R-:W-:-:S04]  /*0070*/  SHF.R.S32.HI R3, RZ, 0x1f, R0 ;  /* 0x0000001fff037819 */ /* 0x000fc80000011400 */
[----:B------:R-:W-:-:S04]  /*0080*/  LEA.HI R3, R3, R0, RZ, 0x8 ;  /* 0x0000000003037211 */ /* 0x000fc800078f40ff */
[----:B------:R-:W-:Y:S02]  /*0090*/  SHF.R.S32.HI R0, RZ, 0x8, R3 ;  /* 0x00000008ff007819 */ /* 0x000fe40000011403 */
[----:B------:R-:W1:Y:S03]  /*00a0*/  S2R R3, SR_CTAID.X ;  /* 0x0000000000037919 */ /* 0x000e660000002500 */
[----:B------:R-:W-:-:S05]  /*00b0*/  IMAD.SHL.U32 R0, R0, 0x8, RZ ;  /* 0x0000000800007824 */ /* 0x000fca00078e00ff */
[-C--:B------:R-:W-:Y:S02]  /*00c0*/  IABS R7, R0.reuse ;  /* 0x0000000000077213 */ /* 0x080fe40000000000 */
[----:B------:R-:W-:Y:S02]  /*00d0*/  IABS R10, R0 ;  /* 0x00000000000a7213 */ /* 0x000fe40000000000 */
[----:B------:R-:W2:Y:S01]  /*00e0*/  I2F.RP R2, R7 ;  /* 0x0000000700027306 */ /* 0x000ea20000209400 */
[----:B-1----:R-:W-:-:S07]  /*00f0*/  IABS R8, R3 ;  /* 0x0000000300087213 */ /* 0x002fce0000000000 */
[----:B--2---:R-:W1:Y:S02]  /*0100*/  MUFU.RCP R2, R2 ;  /* 0x0000000200027308 */ /* 0x004e640000001000 */
[----:B-1----:R-:W-:Y:S01]  /*0110*/  IADD3 R4, R2, 0xffffffe, RZ ;  /* 0x0ffffffe02047810 */ /* 0x002fe20007ffe0ff */
[----:B------:R-:W-:-:S05]  /*0120*/  IMAD.MOV R2, RZ, RZ, -R10 ;  /* 0x000000ffff027224 */ /* 0x000fca00078e0a0a */
[----:B------:R1:W2:Y:S02]  /*0130*/  F2I.FTZ.U32.TRUNC.NTZ R5, R4 ;  /* 0x0000000400057305 */ /* 0x0002a4000021f000 */
[----:B-1----:R-:W-:Y:S02]  /*0140*/  IMAD.MOV.U32 R4, RZ, RZ, RZ ;  /* 0x000000ffff047224 */ /* 0x002fe400078e00ff */
[----:B--2---:R-:W-:-:S04]  /*0150*/  IMAD.MOV R6, RZ, RZ, -R5 ;  /* 0x000000ffff067224 */ /* 0x004fc800078e0a05 */
[----:B------:R-:W-:Y:S02]  /*0160*/  IMAD R9, R6, R7, RZ ;  /* 0x0000000706097224 */ /* 0x000fe400078e02ff */
[----:B------:R-:W-:Y:S02]  /*0170*/  IMAD.MOV.U32 R6, RZ, RZ, R8 ;  /* 0x000000ffff067224 */ /* 0x000fe400078e0008 */
[----:B------:R-:W-:-:S06]  /*0180*/  IMAD.HI.U32 R5, R5, R9, R4 ;  /* 0x0000000905057227 */ /* 0x000fcc00078e0004 */
[----:B------:R-:W-:-:S04]  /*0190*/  IMAD.HI.U32 R5, R5, R6, RZ ;  /* 0x0000000605057227 */ /* 0x000fc800078e00ff */
[----:B------:R-:W-:-:S05]  /*01a0*/  IMAD R2, R5, R2, R6 ;  /* 0x0000000205027224 */ /* 0x000fca00078e0206 */
[----:B------:R-:W-:-:S13]  /*01b0*/  ISETP.GT.U32.AND P1, PT, R7, R2, PT ;  /* 0x000000020700720c */ /* 0x000fda0003f24070 */
[----:B------:R-:W-:Y:S01]  /*01c0*/  @!P1 IMAD.IADD R2, R2, 0x1, -R7 ;  /* 0x0000000102029824 */ /* 0x000fe200078e0a07 */
[----:B------:R-:W-:Y:S02]  /*01d0*/  @!P1 IADD3 R5, R5, 0x1, RZ ;  /* 0x0000000105059810 */ /* 0x000fe40007ffe0ff */
[----:B------:R-:W-:Y:S02]  /*01e0*/  ISETP.NE.AND P1, PT, R0, RZ, PT ;  /* 0x000000ff0000720c */ /* 0x000fe40003f25270 */
[----:B------:R-:W-:Y:S02]  /*01f0*/  ISETP.GE.U32.AND P0, PT, R2, R7, PT ;  /* 0x000000070200720c */ /* 0x000fe40003f06070 */
[----:B------:R-:W-:-:S04]  /*0200*/  LOP3.LUT R2, R3, R0, RZ, 0x3c, !PT ;  /* 0x0000000003027212 */ /* 0x000fc800078e3cff */
[----:B------:R-:W-:Y:S01]  /*0210*/  ISETP.GE.AND P2, PT, R2, RZ, PT ;  /* 0x000000ff0200720c */ /* 0x000fe20003f46270 */
[----:B------:R-:W-:-:S05]  /*0220*/  IMAD.MOV.U32 R2, RZ, RZ, c[0x0][0x178] ;  /* 0x00005e00ff027624 */ /* 0x000fca00078e00ff */
[----:B------:R-:W-:Y:S02]  /*0230*/  IADD3 R2, R2, 0xf, RZ ;  /* 0x0000000f02027810 */ /* 0x000fe40007ffe0ff */
[----:B------:R-:W-:-:S05]  /*0240*/  @P0 IADD3 R5, R5, 0x1, RZ ;  /* 0x0000000105050810 */ /* 0x000fca0007ffe0ff */
[----:B------:R-:W-:Y:S01]  /*0250*/  IMAD.MOV.U32 R4, RZ, RZ, R5 ;  /* 0x000000ffff047224 */ /* 0x000fe200078e0005 */
[----:B------:R-:W-:-:S03]  /*0260*/  SHF.R.S32.HI R5, RZ, 0x1f, R2 ;  /* 0x0000001fff057819 */ /* 0x000fc60000011402 */
[----:B------:R-:W-:Y:S01]  /*0270*/  @!P2 IMAD.MOV R4, RZ, RZ, -R4 ;  /* 0x000000ffff04a224 */ /* 0x000fe200078e0a04 */
[----:B------:R-:W-:Y:S02]  /*0280*/  @!P1 LOP3.LUT R4, RZ, R0, RZ, 0x33, !PT ;  /* 0x00000000ff049212 */ /* 0x000fe400078e33ff */
[----:B------:R-:W-:-:S03]  /*0290*/  LEA.HI R5, R5, R2, RZ, 0x4 ;  /* 0x0000000205057211 */ /* 0x000fc600078f20ff */
[----:B------:R-:W-:Y:S02]  /*02a0*/  IMAD.SHL.U32 R2, R4, 0x8, RZ ;  /* 0x0000000804027824 */ /* 0x000fe400078e00ff */
[----:B------:R-:W-:-:S03]  /*02b0*/  IMAD.MOV R4, RZ, RZ, -R4 ;  /* 0x000000ffff047224 */ /* 0x000fc600078e0a04 */
[----:B------:R-:W-:Y:S01]  /*02c0*/  LEA.HI.SX32 R5, R5, -R2, 0x1c ;  /* 0x8000000205057211 */ /* 0x000fe200078fe2ff */
[----:B------:R-:W-:Y:S02]  /*02d0*/  IMAD R13, R0, R4, R3 ;  /* 0x00000004000d7224 */ /* 0x000fe400078e0203 */
[----:B------:R-:W-:Y:S01]  /*02e0*/  IMAD.MOV.U32 R4, RZ, RZ, RZ ;  /* 0x000000ffff047224 */ /* 0x000fe200078e00ff */
[----:B------:R-:W-:Y:S02]  /*02f0*/  IMNMX R6, R5, 0x8, PT ;  /* 0x0000000805067817 */ /* 0x000fe40003800200 */
[----:B------:R-:W-:Y:S02]  /*0300*/  IABS R11, R13 ;  /* 0x0000000d000b7213 */ /* 0x000fe40000000000 */
[----:B------:R-:W-:-:S04]  /*0310*/  IABS R9, R6 ;  /* 0x0000000600097213 */ /* 0x000fc80000000000 */
[----:B------:R-:W1:Y:S08]  /*0320*/  I2F.RP R7, R9 ;  /* 0x0000000900077306 */ /* 0x000e700000209400 */
[----:B-1----:R-:W1:Y:S02]  /*0330*/  MUFU.RCP R7, R7 ;  /* 0x0000000700077308 */ /* 0x002e640000001000 */
[----:B-1----:R-:W-:-:S06]  /*0340*/  IADD3 R5, R7, 0xffffffe, RZ ;  /* 0x0ffffffe07057810 */ /* 0x002fcc0007ffe0ff */
[----:B------:R-:W1:Y:S02]  /*0350*/  F2I.FTZ.U32.TRUNC.NTZ R5, R5 ;  /* 0x0000000500057305 */ /* 0x000e64000021f000 */
[----:B-1----:R-:W-:-:S04]  /*0360*/  IMAD.MOV R8, RZ, RZ, -R5 ;  /* 0x000000ffff087224 */ /* 0x002fc800078e0a05 */
[----:B------:R-:W-:-:S04]  /*0370*/  IMAD.MOV.U32 R0, RZ, RZ, R8 ;  /* 0x000000ffff007224 */ /* 0x000fc800078e0008 */
[----:B------:R-:W-:Y:S01]  /*0380*/  IMAD R3, R0, R9, RZ ;  /* 0x0000000900037224 */ /* 0x000fe200078e02ff */
[----:B------:R-:W-:-:S03]  /*0390*/  IABS R0, R6 ;  /* 0x0000000600007213 */ /* 0x000fc60000000000 */
[----:B------:R-:W-:Y:S01]  /*03a0*/  IMAD.HI.U32 R4, R5, R3, R4 ;  /* 0x0000000305047227 */ /* 0x000fe200078e0004 */
[----:B0-----:R-:W-:-:S03]  /*03b0*/  LOP3.LUT R5, R28, 0x20, RZ, 0xc0, !PT ;  /* 0x000000201c057812 */ /* 0x001fc600078ec0ff */
[----:B------:R-:W-:Y:S01]  /*03c0*/  IMAD.MOV R0, RZ, RZ, -R0 ;  /* 0x000000ffff007224 */ /* 0x000fe200078e0a00 */
[----:B------:R0:W1:Y:S01]  /*03d0*/  R2UR UR4, R5 ;  /* 0x00000000050473c2 */ /* 0x00006200000e0000 */
        /* <DEDUP_REMOVED lines=8> */
[----:B------:R-:W-:Y:S02]  /*0460*/  ISETP.GE.AND P2, PT, R0, RZ, PT ;  /* 0x000000ff0000720c */ /* 0x000fe40003f46270 */
[----:B------:R-:W-:-:S05]  /*0470*/  LOP3.LUT R0, R28, 0xf, RZ, 0xc0, !PT ;  /* 0x0000000f1c007812 */ /* 0x000fca00078ec0ff */
[----:B------:R-:W-:-:S06]  /*0480*/  @P0 IADD3 R4, R4, 0x1, RZ ;  /* 0x0000000104040810 */ /* 0x000fcc0007ffe0ff */
[----:B------:R-:W-:Y:S01]  /*0490*/  @!P2 IMAD.MOV R4, RZ, RZ, -R4 ;  /* 0x000000ffff04a224 */ /* 0x000fe200078e0a04 */
[----:B------:R-:W-:-:S05]  /*04a0*/  @!P1 LOP3.LUT R4, RZ, R6, RZ, 0x33, !PT ;  /* 0x00000006ff049212 */ /* 0x000fca00078e33ff */
[----:B------:R-:W-:Y:S02]  /*04b0*/  IMAD.MOV R3, RZ, RZ, -R4 ;  /* 0x000000ffff037224 */ /* 0x000fe400078e0a04 */
[----:B------:R-:W-:Y:S02]  /*04c0*/  IMAD.SHL.U32 R29, R4, 0x100, RZ ;  /* 0x00000100041d7824 */ /* 0x000fe400078e00ff */
[----:B------:R-:W-:Y:S02]  /*04d0*/  IMAD R3, R6, R3, R13 ;  /* 0x0000000306037224 */ /* 0x000fe400078e020d */
[----:B------:R-:W-:Y:S02]  /*04e0*/  IMAD.MOV.U32 R6, RZ, RZ, c[0x0][0x180] ;  /* 0x00006000ff067624 */ /* 0x000fe400078e00ff */
[----:B------:R-:W-:Y:S01]  /*04f0*/  IMAD.IADD R3, R2, 0x1, R3 ;  /* 0x0000000102037824 */ /* 0x000fe200078e0203 */
[----:B------:R-:W-:Y:S02]  /*0500*/  SHF.R.U32.HI R2, RZ, 0x4, R28 ;  /* 0x00000004ff027819 */ /* 0x000fe4000001161c */
[----:B------:R-:W-:Y:S01]  /*0510*/  IADD3 R6, R6, 0x1f, RZ ;  /* 0x0000001f06067810 */ /* 0x000fe20007ffe0ff */
[----:B------:R-:W-:Y:S01]  /*0520*/  IMAD R3, R3, 0x10, R0 ;  /* 0x0000001003037824 */ /* 0x000fe200078e0200 */
[----:B------:R-:W-:-:S02]  /*0530*/  SGXT.U32 R12, R2, 0x2 ;  /* 0x00000002020c781a */ /* 0x000fc40000000000 */
[----:B------:R-:W-:Y:S02]  /*0540*/  ISETP.GT.AND P0, PT, R6, 0x1f, PT ;  /* 0x0000001f0600780c */ /* 0x000fe40003f04270 */
[----:B------:R2:W-:Y:S01]  /*0550*/  STL [R1+0x528], R3 ;  /* 0x0005280301007387 */ /* 0x0005e20000100800 */
[C---:B------:R-:W-:Y:S02]  /*0560*/  LOP3.LUT R0, R12.reuse, 0x4, RZ, 0xfc, !PT ;  /* 0x000000040c007812 */ /* 0x040fe400078efcff */
[C---:B0-----:R-:W-:Y:S01]  /*0570*/  LOP3.LUT R5, R12.reuse, 0x8, RZ, 0xfc, !PT ;  /* 0x000000080c057812 */ /* 0x041fe200078efcff */
[----:B------:R2:W-:Y:S01]  /*0580*/  STL [R1+0x120], R29 ;  /* 0x0001201d01007387 */ /* 0x0005e20000100800 */
[C---:B------:R-:W-:Y:S02]  /*0590*/  LOP3.LUT R2, R12.reuse, 0xc, RZ, 0xfc, !PT ;  /* 0x0000000c0c027812 */ /* 0x040fe400078efcff */
[C---:B------:R-:W-:Y:S02]  /*05a0*/  LOP3.LUT R0, R12.reuse, 0x10, RZ, 0xfc, !PT ;  /* 0x000000100c007812 */ /* 0x040fe400078efcff */
[----:B------:R-:W-:-:S02]  /*05b0*/  LOP3.LUT R5, R12, 0x14, RZ, 0xfc, !PT ;  /* 0x000000140c057812 */ /* 0x000fc400078efcff */
[C---:B------:R-:W-:Y:S02]  /*05c0*/  LOP3.LUT R2, R12.reuse, 0x18, RZ, 0xfc, !PT ;  /* 0x000000180c027812 */ /* 0x040fe400078efcff */
[----:B------:R-:W-:Y:S01]  /*05d0*/  LOP3.LUT R0, R12, 0x1c, RZ, 0xfc, !PT ;  /* 0x0000001c0c007812 */ /* 0x000fe200078efcff */
[----:B-1----:R-:W-:Y:S05]  /*05e0*/  @P0 BRA `(.L_x_0) ;  /* 0x0000019000000947 */ /* 0x002fea0003800000 */
[----:B--2---:R-:W-:Y:S01]  /*05f0*/  IMAD.SHL.U32 R0, R28, 0x20, RZ ;  /* 0x000000201c007824 */ /* 0x004fe200078e00ff */
[----:B------:R0:W-:Y:S01]  /*0600*/  STL [R1], RZ ;  /* 0x000000ff01007387 */ /* 0x0001e20000100800 */
[----:B------:R-:W-:Y:S01]  /*0610*/  CS2R R24, SRZ ;  /* 0x0000000000187805 */ /* 0x000fe2000001ff00 */
[----:B------:R-:W-:Y:S01]  /*0620*/  CS2R R26, SRZ ;  /* 0x00000000001a7805 */ /* 0x000fe2000001ff00 */
[----:B------:R-:W-:Y:S01]  /*0630*/  CS2R R20, SRZ ;  /* 0x0000000000147805 */ /* 0x000fe2000001ff00 */
[----:B------:R0:W-:Y:S01]  /*0640*/  STL [R1+0x4], RZ ;  /* 0x000004ff01007387 */ /* 0x0001e20000100800 */
[----:B------:R-:W-:Y:S01]  /*0650*/  LOP3.LUT R0, R0, 0x60, RZ, 0xc0, !PT ;  /* 0x0000006000007812 */ /* 0x000fe200078ec0ff */
[----:B------:R-:W-:Y:S01]  /*0660*/  CS2R R22, SRZ ;  /* 0x0000000000167805 */ /* 0x000fe2000001ff00 */
[----:B------:R-:W-:Y:S01]  /*0670*/  CS2R R16, SRZ ;  /* 0x0000000000107805 */ /* 0x000fe2000001ff00 */
[----:B------:R0:W-:Y:S01]  /*0680*/  STL [R1+0x8], RZ ;  /* 0x000008ff01007387 */ /* 0x0001e20000100800 */
[----:B------:R-:W-:Y:S01]  /*0690*/  CS2R R18, SRZ ;  /* 0x0000000000127805 */ /* 0x000fe2000001ff00 */
        /* <DEDUP_REMOVED lines=8> */
[----:B------:R-:W-:-:S02]  /*0720*/  USHF.L.U32 UR4, UR4, 0x4, URZ ;  /* 0x0000000404047899 */ /* 0x000fc4000800063f */
[----:B------:R0:W-:Y:S04]  /*0730*/  STL [R1+0x14], RZ ;  /* 0x000014ff01007387 */ /* 0x0001e80000100800 */
[----:B------:R0:W-:Y:S04]  /*0740*/  STL [R1+0x18], RZ ;  /* 0x000018ff01007387 */ /* 0x0001e80000100800 */
[----:B------:R0:W-:Y:S04]  /*0750*/  STL [R1+0x1c], RZ ;  /* 0x00001cff01007387 */ /* 0x0001e80000100800 */
[----:B------:R0:W-:Y:S01]  /*0760*/  STL [R1+0x524], R0 ;  /* 0x0005240001007387 */ /* 0x0001e20000100800 */
[----:B------:R-:W-:Y:S05]  /*0770*/  BRA `(.L_x_1) ;  /* 0x00015f5000007947 */ /* 0x000fea0003800000 */
.L_x_0:
[----:B--2---:R-:W-:Y:S01]  /*0780*/  IABS R0, c[0x0][0x178] ;  /* 0x00005e0000007a13 */ /* 0x004fe20000000000 */
[----:B------:R-:W-:Y:S01]  /*0790*/  IMAD.MOV.U32 R11, RZ, RZ, R3 ;  /* 0x000000ffff0b7224 */ /* 0x000fe200078e0003 */
[----:B------:R-:W-:Y:S01]  /*07a0*/  IABS R23, c[0x0][0x17c] ;  /* 0x00005f0000177a13 */ /* 0x000fe20000000000 */
[----:B------:R-:W-:Y:S01]  /*07b0*/  IMAD.U32 R26, RZ, RZ, UR4 ;  /* 0x00000004ff1a7e24 */ /* 0x000fe2000f8e00ff */
[----:B------:R-:W0:Y:S04]  /*07c0*/  I2F.RP R8, R0 ;  /* 0x0000000000087306 */ /* 0x000e280000209400 */
[----:B------:R-:W-:-:S04]  /*07d0*/  LEA.HI R26, R26, R29, RZ, 0x1b ;  /* 0x0000001d1a1a7211 */ /* 0x000fc800078fd8ff */
[----:B------:R-:W1:Y:S01]  /*07e0*/  I2F.RP R7, R23 ;  /* 0x0000001700077306 */ /* 0x000e620000209400 */
[----:B------:R-:W-:Y:S02]  /*07f0*/  IABS R24, R26 ;  /* 0x0000001a00187213 */ /* 0x000fe40000000000 */
[----:B------:R-:W-:-:S05]  /*0800*/  IADD3 R21, R26, 0x14, RZ ;  /* 0x000000141a157810 */ /* 0x000fca0007ffe0ff */
[----:B0-----:R-:W0:Y:S08]  /*0810*/  MUFU.RCP R8, R8 ;  /* 0x0000000800087308 */ /* 0x001e300000001000 */
[----:B-1----:R-:W1:Y:S01]  /*0820*/  MUFU.RCP R7, R7 ;  /* 0x0000000700077308 */ /* 0x002e620000001000 */
[----:B0-----:R-:W-:-:S07]  /*0830*/  IADD3 R4, R8, 0xffffffe, RZ ;  /* 0x0ffffffe08047810 */ /* 0x001fce0007ffe0ff */
[----:B------:R0:W2:Y:S01]  /*0840*/  F2I.FTZ.U32.TRUNC.NTZ R5, R4 ;  /* 0x0000000400057305 */ /* 0x0000a2000021f000 */
[----:B-1----:R-:W-:Y:S02]  /*0850*/  IADD3 R2, R7, 0xffffffe, RZ ;  /* 0x0ffffffe07027810 */ /* 0x002fe40007ffe0ff */
[----:B------:R-:W-:-:S05]  /*0860*/  IABS R7, R11 ;  /* 0x0000000b00077213 */ /* 0x000fca0000000000 */
[----:B------:R-:W1:Y:S01]  /*0870*/  F2I.FTZ.U32.TRUNC.NTZ R3, R2 ;  /* 0x0000000200037305 */ /* 0x000e62000021f000 */
[----:B0-----:R-:W-:Y:S02]  /*0880*/  IMAD.MOV.U32 R4, RZ, RZ, RZ ;  /* 0x000000ffff047224 */ /* 0x001fe400078e00ff */
[----:B--2---:R-:W-:-:S04]  /*0890*/  IMAD.MOV R9, RZ, RZ, -R5 ;  /* 0x000000ffff097224 */ /* 0x004fc800078e0a05 */
[----:B------:R-:W-:-:S04]  /*08a0*/  IMAD R9, R9, R0, RZ ;  /* 0x0000000009097224 */ /* 0x000fc800078e02ff */
[----:B------:R-:W-:-:S04]  /*08b0*/  IMAD.HI.U32 R5, R5, R9, R4 ;  /* 0x0000000905057227 */ /* 0x000fc800078e0004 */
[----:B-1----:R-:W-:Y:S02]  /*08c0*/  IMAD.MOV R2, RZ, RZ, -R3 ;  /* 0x000000ffff027224 */ /* 0x002fe400078e0a03 */
[----:B------:R-:W-:-:S04]  /*08d0*/  IMAD.HI.U32 R5, R5, R7, RZ ;  /* 0x0000000705057227 */ /* 0x000fc800078e00ff */
[----:B------:R-:W-:Y:S02]  /*08e0*/  IMAD R25, R2, R23, RZ ;  /* 0x0000001702197224 */ /* 0x000fe400078e02ff */
[----:B------:R-:W-:Y:S02]  /*08f0*/  IMAD.MOV.U32 R2, RZ, RZ, RZ ;  /* 0x000000ffff027224 */ /* 0x000fe400078e00ff */
[----:B------:R-:W-:Y:S02]  /*0900*/  IMAD.MOV R5, RZ, RZ, -R5 ;  /* 0x000000ffff057224 */ /* 0x000fe400078e0a05 */
[----:B------:R-:W-:Y:S01]  /*0910*/  IMAD.HI.U32 R25, R3, R25, R2 ;  /* 0x0000001903197227 */ /* 0x000fe200078e0002 */
[----:B------:R-:W-:-:S03]  /*0920*/  SHF.R.S32.HI R3, RZ, 0x1f, R6 ;  /* 0x0000001fff037819 */ /* 0x000fc60000011406 */
[----:B------:R-:W-:Y:S01]  /*0930*/  IMAD R8, R0, R5, R7 ;  /* 0x0000000500087224 */ /* 0x000fe200078e0207 */
[----:B------:R-:W-:Y:S01]  /*0940*/  IADD3 R7, R26, 0xfe, RZ ;  /* 0x000000fe1a077810 */ /* 0x000fe20007ffe0ff */
[----:B------:R-:W-:Y:S01]  /*0950*/  IMAD.HI.U32 R2, R25, R24, RZ ;  /* 0x0000001819027227 */ /* 0x000fe200078e00ff */
[----:B------:R-:W-:Y:S02]  /*0960*/  LEA.HI R3, R3, R6, RZ, 0x5 ;  /* 0x0000000603037211 */ /* 0x000fe400078f28ff */
[----:B------:R-:W-:Y:S01]  /*0970*/  IABS R14, R7 ;  /* 0x00000007000e7213 */ /* 0x000fe20000000000 */
[----:B------:R-:W-:Y:S01]  /*0980*/  IMAD.SHL.U32 R4, R28, 0x40, RZ ;  /* 0x000000401c047824 */ /* 0x000fe200078e00ff */
[----:B------:R-:W-:Y:S01]  /*0990*/  ISETP.GT.U32.AND P2, PT, R0, R8, PT ;  /* 0x000000080000720c */ /* 0x000fe20003f44070 */
[----:B------:R-:W-:Y:S01]  /*09a0*/  IMAD.MOV R2, RZ, RZ, -R2 ;  /* 0x000000ffff027224 */ /* 0x000fe200078e0a02 */
[----:B------:R0:W-:Y:S01]  /*09b0*/  STL [R1+0x270], R3 ;  /* 0x0002700301007387 */ /* 0x0001e20000100800 */
[----:B------:R-:W-:Y:S01]  /*09c0*/  IMAD.SHL.U32 R5, R28, 0x8, RZ ;  /* 0x000000081c057824 */ /* 0x000fe200078e00ff */
[----:B------:R-:W-:Y:S01]  /*09d0*/  LOP3.LUT R4, R4, 0x1c0, RZ, 0xc0, !PT ;  /* 0x000001c004047812 */ /* 0x000fe200078ec0ff */
[----:B------:R-:W-:Y:S01]  /*09e0*/  IMAD R24, R23, R2, R24 ;  /* 0x0000000217187224 */ /* 0x000fe200078e0218 */
[----:B------:R-:W-:Y:S01]  /*09f0*/  IADD3 R6, R26, 0xfa, RZ ;  /* 0x000000fa1a067810 */ /* 0x000fe20007ffe0ff */
[----:B------:R-:W-:Y:S01]  /*0a00*/  IMAD.HI.U32 R2, R25, R14, RZ ;  /* 0x0000000e19027227 */ /* 0x000fe200078e00ff */
[----:B------:R-:W-:-:S02]  /*0a10*/  LOP3.LUT R4, R4, 0x30, R5, 0xf8, !PT ;  /* 0x0000003004047812 */ /* 0x000fc400078ef805 */
[----:B------:R-:W-:Y:S01]  /*0a20*/  ISETP.GT.U32.AND P1, PT, R23, R24, PT ;  /* 0x000000181700720c */ /* 0x000fe20003f24070 */
[----:B------:R-:W-:Y:S01]  /*0a30*/  IMAD.MOV R5, RZ, RZ, -R2 ;  /* 0x000000ffff057224 */ /* 0x000fe200078e0a02 */
[----:B0-----:R-:W-:Y:S01]  /*0a40*/  IADD3 R3, R26, 0xfc, RZ ;  /* 0x000000fc1a037810 */ /* 0x001fe20007ffe0ff */
[----:B------:R0:W-:Y:S01]  /*0a50*/  STL [R1+0x26c], R4 ;  /* 0x00026c0401007387 */ /* 0x0001e20000100800 */
[----:B------:R-:W-:Y:S01]  /*0a60*/  @!P2 IMAD.IADD R8, R8, 0x1, -R0 ;  /* 0x000000010808a824 */ /* 0x000fe200078e0a00 */
[----:B------:R-:W-:Y:S01]  /*0a70*/  ISETP.GE.AND P0, PT, R7, RZ, PT ;  /* 0x000000ff0700720c */ /* 0x000fe20003f06270 */
[----:B------:R-:W-:Y:S01]  /*0a80*/  IMAD R14, R23, R5, R14 ;  /* 0x00000005170e7224 */ /* 0x000fe200078e020e */
[----:B------:R-:W-:Y:S02]  /*0a90*/  ISETP.GE.AND P5, PT, R3, RZ, PT ;  /* 0x000000ff0300720c */ /* 0x000fe40003fa6270 */
[----:B------:R-:W-:Y:S02]  /*0aa0*/  ISETP.GT.U32.AND P4, PT, R0, R8, PT ;  /* 0x000000080000720c */ /* 0x000fe40003f84070 */
[----:B------:R-:W-:-:S02]  /*0ab0*/  ISETP.GT.U32.AND P6, PT, R23, R14, PT ;  /* 0x0000000e1700720c */ /* 0x000fc40003fc4070 */
[----:B0-----:R-:W-:Y:S01]  /*0ac0*/  IABS R4, R3 ;  /* 0x0000000300047213 */ /* 0x001fe20000000000 */
[----:B------:R-:W-:Y:S01]  /*0ad0*/  @!P1 IMAD.IADD R24, R24, 0x1, -R23 ;  /* 0x0000000118189824 */ /* 0x000fe200078e0a17 */
[----:B------:R-:W-:Y:S02]  /*0ae0*/  IABS R7, R6 ;  /* 0x0000000600077213 */ /* 0x000fe40000000000 */
[----:B------:R-:W-:Y:S01]  /*0af0*/  ISETP.GE.AND P2, PT, R6, RZ, PT ;  /* 0x000000ff0600720c */ /* 0x000fe20003f46270 */
[----:B------:R-:W-:Y:S01]  /*0b00*/  IMAD.HI.U32 R3, R25, R4, RZ ;  /* 0x0000000419037227 */ /* 0x000fe200078e00ff */
[C---:B------:R-:W-:Y:S02]  /*0b10*/  ISETP.GT.U32.AND P1, PT, R23.reuse, R24, PT ;  /* 0x000000181700720c */ /* 0x040fe40003f24070 */
[C---:B------:R-:W-:Y:S01]  /*0b20*/  IADD3 R6, R26.reuse, 0xf4, RZ ;  /* 0x000000f41a067810 */ /* 0x040fe20007ffe0ff */
[----:B------:R-:W-:Y:S01]  /*0b30*/  IMAD.MOV R11, RZ, RZ, -R3 ;  /* 0x000000ffff0b7224 */ /* 0x000fe200078e0a03 */
[----:B------:R-:W-:Y:S01]  /*0b40*/  IADD3 R3, R26, 0xf8, RZ ;  /* 0x000000f81a037810 */ /* 0x000fe20007ffe0ff */
[----:B------:R-:W-:Y:S01]  /*0b50*/  IMAD.MOV.U32 R2, RZ, RZ, R7 ;  /* 0x000000ffff027224 */ /* 0x000fe200078e0007 */
[----:B------:R-:W-:Y:S01]  /*0b60*/  IABS R10, R6 ;  /* 0x00000006000a7213 */ /* 0x000fe20000000000 */
[----:B------:R-:W-:Y:S01]  /*0b70*/  IMAD R11, R23, R11, R4 ;  /* 0x0000000b170b7224 */ /* 0x000fe200078e0204 */
[----:B------:R-:W-:Y:S01]  /*0b80*/  ISETP.GE.AND P3, PT, R3, RZ, PT ;  /* 0x000000ff0300720c */ /* 0x000fe20003f66270 */
[----:B------:R-:W-:Y:S01]  /*0b90*/  IMAD.HI.U32 R5, R25, R2, RZ ;  /* 0x0000000219057227 */ /* 0x000fe200078e00ff */
[----:B------:R-:W-:-:S03]  /*0ba0*/  IABS R3, R3 ;  /* 0x0000000300037213 */ /* 0x000fc60000000000 */
[----:B------:R-:W-:Y:S01]  /*0bb0*/  @!P4 IMAD.IADD R8, R8, 0x1, -R0 ;  /* 0x000000010808c824 */ /* 0x000fe200078e0a00 */
[----:B------:R-:W-:Y:S01]  /*0bc0*/  ISETP.GT.U32.AND P4, PT, R23, R11, PT ;  /* 0x0000000b1700720c */ /* 0x000fe20003f84070 */
[----:B------:R-:W-:Y:S02]  /*0bd0*/  @!P6 IMAD.IADD R14, R14, 0x1, -R23 ;  /* 0x000000010e0ee824 */ /* 0x000fe400078e0a17 */
[----:B------:R-:W-:Y:S01]  /*0be0*/  IMAD.MOV R5, RZ, RZ, -R5 ;  /* 0x000000ffff057224 */ /* 0x000fe200078e0a05 */
[----:B------:R0:W-:Y:S01]  /*0bf0*/  STL [R1+0x4], R8 ;  /* 0x0000040801007387 */ /* 0x0001e20000100800 */
[----:B------:R-:W-:Y:S01]  /*0c00*/  IMAD.HI.U32 R0, R25, R3, RZ ;  /* 0x0000000319007227 */ /* 0x000fe200078e00ff */
[----:B------:R-:W-:-:S03]  /*0c10*/  ISETP.GT.U32.AND P6, PT, R23, R14, PT ;  /* 0x0000000e1700720c */ /* 0x000fc60003fc4070 */
[C---:B------:R-:W-:Y:S01]  /*0c20*/  IMAD R2, R23.reuse, R5, R2 ;  /* 0x0000000517027224 */ /* 0x040fe200078e0202 */
[----:B------:R-:W-:Y:S01]  /*0c30*/  IADD3 R5, R26, 0xf6, RZ ;  /* 0x000000f61a057810 */ /* 0x000fe20007ffe0ff */
[--C-:B------:R-:W-:Y:S02]  /*0c40*/  @!P1 IMAD.IADD R24, R24, 0x1, -R23.reuse ;  /* 0x0000000118189824 */ /* 0x100fe400078e0a17 */
[----:B------:R-:W-:Y:S01]  /*0c50*/  IMAD.MOV R0, RZ, RZ, -R0 ;  /* 0x000000ffff007224 */ /* 0x000fe200078e0a00 */
[----:B------:R-:W-:Y:S01]  /*0c60*/  ISETP.GT.U32.AND P1, PT, R23, R2, PT ;  /* 0x000000021700720c */ /* 0x000fe20003f24070 */
[----:B------:R-:W-:Y:S01]  /*0c70*/  @!P4 IMAD.IADD R11, R11, 0x1, -R23 ;  /* 0x000000010b0bc824 */ /* 0x000fe200078e0a17 */
[----:B------:R-:W-:Y:S01]  /*0c80*/  IABS R12, R5 ;  /* 0x00000005000c7213 */ /* 0x000fe20000000000 */
[C---:B------:R-:W-:Y:S01]  /*0c90*/  IMAD R3, R23.reuse, R0, R3 ;  /* 0x0000000017037224 */ /* 0x040fe200078e0203 */
[----:B0-----:R-:W-:Y:S01]  /*0ca0*/  IADD3 R8, R26, 0xf2, RZ ;  /* 0x000000f21a087810 */ /* 0x001fe20007ffe0ff */
[----:B------:R-:W-:Y:S01]  /*0cb0*/  @!P6 IMAD.IADD R14, R14, 0x1, -R23 ;  /* 0x000000010e0ee824 */ /* 0x000fe200078e0a17 */
[----:B------:R-:W-:Y:S01]  /*0cc0*/  ISETP.GT.U32.AND P6, PT, R23, R11, PT ;  /* 0x0000000b1700720c */ /* 0x000fe20003fc4070 */
[----:B------:R-:W-:Y:S01]  /*0cd0*/  IMAD.HI.U32 R0, R25, R12, RZ ;  /* 0x0000000c19007227 */ /* 0x000fe200078e00ff */
[----:B------:R-:W-:-:S02]  /*0ce0*/  ISETP.GT.U32.AND P4, PT, R23, R3, PT ;  /* 0x000000031700720c */ /* 0x000fc40003f84070 */
[----:B------:R-:W-:Y:S01]  /*0cf0*/  IABS R7, R8 ;  /* 0x0000000800077213 */ /* 0x000fe20000000000 */
[----:B------:R-:W-:-:S04]  /*0d00*/  IMAD.HI.U32 R9, R25, R10, RZ ;  /* 0x0000000a19097227 */ /* 0x000fc800078e00ff */
[--C-:B------:R-:W-:Y:S01]  /*0d10*/  @!P1 IMAD.IADD R2, R2, 0x1, -R23.reuse ;  /* 0x0000000102029824 */ /* 0x100fe200078e0a17 */
[----:B------:R-:W-:Y:S01]  /*0d20*/  ISETP.GE.AND P1, PT, R26, RZ, PT ;  /* 0x000000ff1a00720c */ /* 0x000fe20003f26270 */
[----:B------:R-:W-:Y:S02]  /*0d30*/  IMAD.MOV R0, RZ, RZ, -R0 ;  /* 0x000000ffff007224 */ /* 0x000fe400078e0a00 */
[----:B------:R-:W-:Y:S01]  /*0d40*/  @!P6 IMAD.IADD R11, R11, 0x1, -R23 ;  /* 0x000000010b0be824 */ /* 0x000fe200078e0a17 */
[----:B------:R-:W-:Y:S01]  /*0d50*/  ISETP.GT.U32.AND P6, PT, R23, R2, PT ;  /* 0x000000021700720c */ /* 0x000fe20003fc4070 */
[----:B------:R-:W-:-:S04]  /*0d60*/  IMAD.HI.U32 R4, R25, R7, RZ ;  /* 0x0000000719047227 */ /* 0x000fc800078e00ff */
[----:B------:R-:W-:Y:S02]  /*0d70*/  IMAD.MOV R9, RZ, RZ, -R9 ;  /* 0x000000ffff097224 */ /* 0x000fe400078e0a09 */
[----:B------:R-:W-:Y:S01]  /*0d80*/  IMAD R12, R23, R0, R12 ;  /* 0x00000000170c7224 */ /* 0x000fe200078e020c */
[----:B------:R-:W-:Y:S01]  /*0d90*/  IADD3 R0, R26, 0xf0, RZ ;  /* 0x000000f01a007810 */ /* 0x000fe20007ffe0ff */
[----:B------:R-:W-:Y:S02]  /*0da0*/  @!P4 IMAD.IADD R3, R3, 0x1, -R23 ;  /* 0x000000010303c824 */ /* 0x000fe400078e0a17 */
[----:B------:R-:W-:Y:S01]  /*0db0*/  IMAD.MOV R4, RZ, RZ, -R4 ;  /* 0x000000ffff047224 */ /* 0x000fe200078e0a04 */
[C---:B------:R-:W-:Y:S01]  /*0dc0*/  ISETP.GT.U32.AND P4, PT, R23.reuse, R12, PT ;  /* 0x0000000c1700720c */ /* 0x040fe20003f84070 */
[C---:B------:R-:W-:Y:S01]  /*0dd0*/  IMAD R10, R23.reuse, R9, R10 ;  /* 0x00000009170a7224 */ /* 0x040fe200078e020a */
[----:B------:R-:W-:Y:S01]  /*0de0*/  IABS R9, R0 ;  /* 0x0000000000097213 */ /* 0x000fe20000000000 */
[----:B------:R-:W-:Y:S01]  /*0df0*/  @!P1 IMAD.MOV R24, RZ, RZ, -R24 ;  /* 0x000000ffff189224 */ /* 0x000fe200078e0a18 */
[----:B------:R-:W-:Y:S01]  /*0e00*/  ISETP.GT.U32.AND P1, PT, R23, R3, PT ;  /* 0x000000031700720c */ /* 0x000fe20003f24070 */
[----:B------:R-:W-:-:S02]  /*0e10*/  IMAD.MOV.U32 R16, RZ, RZ, R14 ;  /* 0x000000ffff107224 */ /* 0x000fc400078e000e */
[C---:B------:R-:W-:Y:S01]  /*0e20*/  IMAD R7, R23.reuse, R4, R7 ;  /* 0x0000000417077224 */ /* 0x040fe200078e0207 */
[----:B------:R-:W-:Y:S01]  /*0e30*/  IADD3 R4, R26, 0xee, RZ ;  /* 0x000000ee1a047810 */ /* 0x000fe20007ffe0ff */
[----:B------:R-:W-:Y:S01]  /*0e40*/  @!P0 IMAD.MOV R16, RZ, RZ, -R16 ;  /* 0x000000ffff108224 */ /* 0x000fe200078e0a10 */
[C---:B------:R-:W-:Y:S01]  /*0e50*/  ISETP.GT.U32.AND P0, PT, R23.reuse, R10, PT ;  /* 0x0000000a1700720c */ /* 0x040fe20003f04070 */
[----:B------:R-:W-:Y:S01]  /*0e60*/  @!P6 IMAD.IADD R2, R2, 0x1, -R23 ;  /* 0x000000010202e824 */ /* 0x000fe200078e0a17 */
[----:B------:R-:W-:Y:S01]  /*0e70*/  ISETP.GT.U32.AND P6, PT, R23, R7, PT ;  /* 0x000000071700720c */ /* 0x000fe20003fc4070 */
[----:B------:R-:W-:Y:S01]  /*0e80*/  IMAD.MOV.U32 R15, RZ, RZ, R11 ;  /* 0x000000ffff0f7224 */ /* 0x000fe200078e000b */
[----:B------:R-:W-:Y:S01]  /*0e90*/  IABS R13, R4 ;  /* 0x00000004000d7213 */ /* 0x000fe20000000000 */
[----:B------:R-:W-:Y:S01]  /*0ea0*/  IMAD.HI.U32 R11, R25, R9, RZ ;  /* 0x00000009190b7227 */ /* 0x000fe200078e00ff */
[----:B------:R-:W-:Y:S03]  /*0eb0*/  STL [R1+0x6d8], R24 ;  /* 0x0006d81801007387 */ /* 0x000fe60000100800 */
[----:B------:R-:W-:Y:S01]  /*0ec0*/  IMAD.MOV R11, RZ, RZ, -R11 ;  /* 0x000000ffff0b7224 */ /* 0x000fe200078e0a0b */
[----:B------:R-:W-:Y:S01]  /*0ed0*/  STL [R1+0xd8], R16 ;  /* 0x0000d81001007387 */ /* 0x000fe20000100800 */
[--C-:B------:R-:W-:Y:S01]  /*0ee0*/  @!P1 IMAD.IADD R3, R3, 0x1, -R23.reuse ;  /* 0x0000000103039824 */ /* 0x100fe200078e0a17 */
[----:B------:R-:W-:Y:S01]  /*0ef0*/  ISETP.GE.AND P1, PT, R6, RZ, PT ;  /* 0x000000ff0600720c */ /* 0x000fe20003f26270 */
[----:B------:R-:W-:Y:S01]  /*0f00*/  @!P4 IMAD.IADD R12, R12, 0x1, -R23 ;  /* 0x000000010c0cc824 */ /* 0x000fe200078e0a17 */
[----:B------:R-:W-:Y:S01]  /*0f10*/  ISETP.GE.AND P4, PT, R8, RZ, PT ;  /* 0x000000ff0800720c */ /* 0x000fe20003f86270 */
[----:B------:R-:W-:-:S02]  /*0f20*/  IMAD R8, R23, R11, R9 ;  /* 0x0000000b17087224 */ /* 0x000fc400078e0209 */
[----:B------:R-:W-:Y:S01]  /*0f30*/  @!P0 IMAD.IADD R10, R10, 0x1, -R23 ;  /* 0x000000010a0a8824 */ /* 0x000fe200078e0a17 */
[----:B------:R-:W-:Y:S01]  /*0f40*/  ISETP.GT.U32.AND P0, PT, R23, R12, PT ;  /* 0x0000000c1700720c */ /* 0x000fe20003f04070 */
[----:B------:R-:W-:Y:S02]  /*0f50*/  IMAD.MOV.U32 R9, RZ, RZ, R3 ;  /* 0x000000ffff097224 */ /* 0x000fe400078e0003 */
[----:B------:R-:W-:Y:S01]  /*0f60*/  IMAD.MOV.U32 R14, RZ, RZ, R2 ;  /* 0x000000ffff0e7224 */ /* 0x000fe200078e0002 */
[----:B------:R-:W-:Y:S01]  /*0f70*/  IADD3 R2, R26, 0xec, RZ ;  /* 0x000000ec1a027810 */ /* 0x000fe20007ffe0ff */
[----:B------:R-:W-:Y:S01]  /*0f80*/  @!P6 IMAD.IADD R7, R7, 0x1, -R23 ;  /* 0x000000010707e824 */ /* 0x000fe200078e0a17 */
[C---:B------:R-:W-:Y:S01]  /*0f90*/  ISETP.GT.U32.AND P6, PT, R23.reuse, R10, PT ;  /* 0x0000000a1700720c */ /* 0x040fe20003fc4070 */
[----:B------:R-:W-:Y:S01]  /*0fa0*/  @!P3 IMAD.MOV R9, RZ, RZ, -R9 ;  /* 0x000000ffff09b224 */ /* 0x000fe200078e0a09 */
[C---:B------:R-:W-:Y:S01]  /*0fb0*/  ISETP.GT.U32.AND P3, PT, R23.reuse, R8, PT ;  /* 0x000000081700720c */ /* 0x040fe20003f64070 */
[----:B------:R-:W-:Y:S01]  /*0fc0*/  @!P2 IMAD.MOV R14, RZ, RZ, -R14 ;  /* 0x000000ffff0ea224 */ /* 0x000fe200078e0a0e */
[----:B------:R-:W-:Y:S01]  /*0fd0*/  ISETP.GT.U32.AND P2, PT, R23, R7, PT ;  /* 0x000000071700720c */ /* 0x000fe20003f44070 */
[----:B------:R-:W-:Y:S01]  /*0fe0*/  @!P5 IMAD.MOV R15, RZ, RZ, -R15 ;  /* 0x000000ffff0fd224 */ /* 0x000fe200078e0a0f */
[----:B------:R-:W-:Y:S01]  /*0ff0*/  ISETP.GE.AND P5, PT, R5, RZ, PT ;  /* 0x000000ff0500720c */ /* 0x000fe20003fa6270 */
[----:B------:R-:W-:Y:S01]  /*1000*/  IMAD.MOV.U32 R5, RZ, RZ, R13 ;  /* 0x000000ffff057224 */ /* 0x000fe200078e000d */
[----:B------:R-:W-:Y:S01]  /*1010*/  IABS R3, R2 ;  /* 0x0000000200037213 */ /* 0x000fe20000000000 */
[--C-:B------:R-:W-:Y:S01]  /*1020*/  @!P0 IMAD.IADD R12, R12, 0x1, -R23.reuse ;  /* 0x000000010c0c8824 */ /* 0x100fe200078e0a17 */
[----:B------:R-:W-:Y:S01]  /*1030*/  ISETP.GE.AND P0, PT, R0, RZ, PT ;  /* 0x000000ff0000720c */ /* 0x000fe20003f06270 */
[----:B------:R-:W-:Y:S01]  /*1040*/  IMAD.HI.U32 R6, R25, R5, RZ ;  /* 0x0000000519067227 */ /* 0x000fe200078e00ff */
[----:B------:R-:W-:Y:S03]  /*1050*/  STL [R1+0xcc], R15 ;  /* 0x0000cc0f01007387 */ /* 0x000fe60000100800 */
[----:B------:R-:W-:Y:S01]  /*1060*/  @!P3 IMAD.IADD R8, R8, 0x1, -R23 ;  /* 0x000000010808b824 */ /* 0x000fe200078e0a17 */
[----:B------:R-:W-:Y:S01]  /*1070*/  ISETP.GE.AND P3, PT, R2, RZ, PT ;  /* 0x000000ff0200720c */ /* 0x000fe20003f66270 */
[----:B------:R-:W-:Y:S01]  /*1080*/  IMAD.MOV.U32 R13, RZ, RZ, R12 ;  /* 0x000000ffff0d7224 */ /* 0x000fe200078e000c */
[----:B------:R0:W-:Y:S01]  /*1090*/  STL [R1+0xc8], R14 ;  /* 0x0000c80e01007387 */ /* 0x0001e20000100800 */
[----:B------:R-:W-:-:S02]  /*10a0*/  IMAD.MOV R6, RZ, RZ, -R6 ;  /* 0x000000ffff067224 */ /* 0x000fc400078e0a06 */
[----:B------:R-:W-:Y:S01]  /*10b0*/  @!P2 IMAD.IADD R7, R7, 0x1, -R23 ;  /* 0x000000010707a824 */ /* 0x000fe200078e0a17 */
[----:B------:R-:W-:Y:S01]  /*10c0*/  ISETP.GE.AND P2, PT, R4, RZ, PT ;  /* 0x000000ff0400720c */ /* 0x000fe20003f46270 */
[----:B------:R-:W-:Y:S01]  /*10d0*/  @!P5 IMAD.MOV R13, RZ, RZ, -R13 ;  /* 0x000000ffff0dd224 */ /* 0x000fe200078e0a0d */
[----:B------:R-:W-:Y:S01]  /*10e0*/  IADD3 R4, R26, 0xe8, RZ ;  /* 0x000000e81a047810 */ /* 0x000fe20007ffe0ff */
[C---:B------:R-:W-:Y:S01]  /*10f0*/  IMAD R5, R23.reuse, R6, R5 ;  /* 0x0000000617057224 */ /* 0x040fe200078e0205 */
[----:B------:R-:W-:Y:S01]  /*1100*/  ISETP.GT.U32.AND P5, PT, R23, R8, PT ;  /* 0x000000081700720c */ /* 0x000fe20003fa4070 */
[----:B------:R-:W-:Y:S01]  /*1110*/  @!P6 IMAD.IADD R10, R10, 0x1, -R23 ;  /* 0x000000010a0ae824 */ /* 0x000fe200078e0a17 */
[----:B------:R-:W-:Y:S01]  /*1120*/  IABS R2, R4 ;  /* 0x0000000400027213 */ /* 0x000fe20000000000 */
[----:B------:R-:W-:Y:S01]  /*1130*/  IMAD.MOV.U32 R12, RZ, RZ, R7 ;  /* 0x000000ffff0c7224 */ /* 0x000fe200078e0007 */
[C---:B------:R-:W-:Y:S01]  /*1140*/  IADD3 R6, R26.reuse, 0xea, RZ ;  /* 0x000000ea1a067810 */ /* 0x040fe20007ffe0ff */
[----:B------:R-:W-:Y:S01]  /*1150*/  IMAD.HI.U32 R11, R25, R3, RZ ;  /* 0x00000003190b7227 */ /* 0x000fe200078e00ff */
[----:B------:R-:W-:Y:S01]  /*1160*/  ISETP.GT.U32.AND P6, PT, R23, R5, PT ;  /* 0x000000051700720c */ /* 0x000fe20003fc4070 */
[----:B------:R1:W-:Y:S01]  /*1170*/  STL [R1+0xc0], R9 ;  /* 0x0000c00901007387 */ /* 0x0003e20000100800 */
[----:B------:R-:W-:Y:S01]  /*1180*/  IABS R0, R6 ;  /* 0x0000000600007213 */ /* 0x000fe20000000000 */
[----:B------:R-:W-:Y:S01]  /*1190*/  IMAD.HI.U32 R7, R25, R2, RZ ;  /* 0x0000000219077227 */ /* 0x000fe200078e00ff */
[----:B0-----:R-:W-:Y:S01]  /*11a0*/  IADD3 R14, R26, 0xe0, RZ ;  /* 0x000000e01a0e7810 */ /* 0x001fe20007ffe0ff */
[----:B------:R-:W-:Y:S02]  /*11b0*/  STL [R1+0x1a8], R13 ;  /* 0x0001a80d01007387 */ /* 0x000fe40000100800 */
[----:B------:R-:W-:-:S02]  /*11c0*/  @!P1 IMAD.MOV R10, RZ, RZ, -R10 ;  /* 0x000000ffff0a9224 */ /* 0x000fc400078e0a0a */
[----:B------:R-:W-:Y:S01]  /*11d0*/  @!P4 IMAD.MOV R12, RZ, RZ, -R12 ;  /* 0x000000ffff0cc224 */ /* 0x000fe200078e0a0c */
[----:B------:R-:W-:Y:S01]  /*11e0*/  ISETP.GE.AND P4, PT, R6, RZ, PT ;  /* 0x000000ff0600720c */ /* 0x000fe20003f86270 */
[----:B------:R-:W-:Y:S01]  /*11f0*/  IMAD.MOV R6, RZ, RZ, -R7 ;  /* 0x000000ffff067224 */ /* 0x000fe200078e0a07 */
[----:B------:R0:W-:Y:S01]  /*1200*/  STL [R1+0x1ac], R10 ;  /* 0x0001ac0a01007387 */ /* 0x0001e20000100800 */
[----:B------:R-:W-:Y:S01]  /*1210*/  @!P5 IMAD.IADD R8, R8, 0x1, -R23 ;  /* 0x000000010808d824 */ /* 0x000fe200078e0a17 */
[----:B------:R-:W-:Y:S01]  /*1220*/  IADD3 R7, R26, 0xe4, RZ ;  /* 0x000000e41a077810 */ /* 0x000fe20007ffe0ff */
[----:B-1----:R-:W-:Y:S01]  /*1230*/  IMAD.HI.U32 R9, R25, R0, RZ ;  /* 0x0000000019097227 */ /* 0x002fe200078e00ff */
[----:B------:R1:W-:Y:S02]  /*1240*/  STL [R1+0x1b0], R12 ;  /* 0x0001b00c01007387 */ /* 0x0003e40000100800 */
[----:B------:R-:W-:Y:S01]  /*1250*/  IABS R16, R7 ;  /* 0x0000000700107213 */ /* 0x000fe20000000000 */
[----:B------:R-:W-:-:S02]  /*1260*/  IMAD.MOV R11, RZ, RZ, -R11 ;  /* 0x000000ffff0b7224 */ /* 0x000fc400078e0a0b */
[----:B------:R-:W-:Y:S01]  /*1270*/  IMAD R2, R23, R6, R2 ;  /* 0x0000000617027224 */ /* 0x000fe200078e0202 */
[C---:B------:R-:W-:Y:S01]  /*1280*/  IADD3 R6, R26.reuse, 0xe2, RZ ;  /* 0x000000e21a067810 */ /* 0x040fe20007ffe0ff */
[----:B0-----:R-:W-:Y:S02]  /*1290*/  IMAD.MOV.U32 R10, RZ, RZ, R8 ;  /* 0x000000ffff0a7224 */ /* 0x001fe400078e0008 */
[----:B------:R-:W-:Y:S01]  /*12a0*/  IMAD.MOV R9, RZ, RZ, -R9 ;  /* 0x000000ffff097224 */ /* 0x000fe200078e0a09 */
[----:B------:R-:W-:Y:S01]  /*12b0*/  IABS R15, R6 ;  /* 0x00000006000f7213 */ /* 0x000fe20000000000 */
[----:B------:R-:W-:Y:S01]  /*12c0*/  @!P6 IMAD.IADD R5, R5, 0x1, -R23 ;  /* 0x000000010505e824 */ /* 0x000fe200078e0a17 */
[----:B-1----:R-:W-:Y:S01]  /*12d0*/  IADD3 R12, R26, 0xd2, RZ ;  /* 0x000000d21a0c7810 */ /* 0x002fe20007ffe0ff */
[C---:B------:R-:W-:Y:S02]  /*12e0*/  IMAD R3, R23.reuse, R11, R3 ;  /* 0x0000000b17037224 */ /* 0x040fe400078e0203 */
[----:B------:R-:W-:Y:S01]  /*12f0*/  @!P0 IMAD.MOV R10, RZ, RZ, -R10 ;  /* 0x000000ffff0a8224 */ /* 0x000fe200078e0a0a */
[C---:B------:R-:W-:Y:S01]  /*1300*/  ISETP.GT.U32.AND P0, PT, R23.reuse, R2, PT ;  /* 0x000000021700720c */ /* 0x040fe20003f04070 */
[C---:B------:R-:W-:Y:S01]  /*1310*/  IMAD R0, R23.reuse, R9, R0 ;  /* 0x0000000917007224 */ /* 0x040fe200078e0200 */
[----:B------:R-:W-:-:S02]  /*1320*/  ISETP.GT.U32.AND P6, PT, R23, R5, PT ;  /* 0x000000051700720c */ /* 0x000fc40003fc4070 */
[C---:B------:R-:W-:Y:S01]  /*1330*/  ISETP.GT.U32.AND P1, PT, R23.reuse, R3, PT ;  /* 0x000000031700720c */ /* 0x040fe20003f24070 */
[----:B------:R0:W-:Y:S01]  /*1340*/  STL [R1+0x1bc], R10 ;  /* 0x0001bc0a01007387 */ /* 0x0001e20000100800 */
[----:B------:R-:W-:-:S07]  /*1350*/  ISETP.GT.U32.AND P5, PT, R23, R0, PT ;  /* 0x000000001700720c */ /* 0x000fce0003fa4070 */
[--C-:B------:R-:W-:Y:S02]  /*1360*/  @!P0 IMAD.IADD R2, R2, 0x1, -R23.reuse ;  /* 0x0000000102028824 */ /* 0x100fe400078e0a17 */
[--C-:B------:R-:W-:Y:S01]  /*1370*/  @!P6 IMAD.IADD R5, R5, 0x1, -R23.reuse ;  /* 0x000000010505e824 */ /* 0x100fe200078e0a17 */
[----:B------:R-:W-:Y:S01]  /*1380*/  ISETP.GE.AND P6, PT, R4, RZ, PT ;  /* 0x000000ff0400720c */ /* 0x000fe20003fc6270 */
[--C-:B------:R-:W-:Y:S01]  /*1390*/  @!P1 IMAD.IADD R3, R3, 0x1, -R23.reuse ;  /* 0x0000000103039824 */ /* 0x100fe200078e0a17 */
[C---:B------:R-:W-:Y:S01]  /*13a0*/  ISETP.GT.U32.AND P0, PT, R23.reuse, R2, PT ;  /* 0x000000021700720c */ /* 0x040fe20003f04070 */
[----:B------:R-:W-:Y:S01]  /*13b0*/  @!P5 IMAD.IADD R0, R0, 0x1, -R23 ;  /* 0x000000010000d824 */ /* 0x000fe200078e0a17 */
[----:B------:R-:W-:Y:S01]  /*13c0*/  IADD3 R4, R26, 0xe6, RZ ;  /* 0x000000e61a047810 */ /* 0x000fe20007ffe0ff */
[----:B------:R-:W-:Y:S01]  /*13d0*/  IMAD.MOV.U32 R9, RZ, RZ, R5 ;  /* 0x000000ffff097224 */ /* 0x000fe200078e0005 */
[----:B------:R-:W-:Y:S01]  /*13e0*/  ISETP.GT.U32.AND P1, PT, R23, R3, PT ;  /* 0x000000031700720c */ /* 0x000fe20003f24070 */
[----:B------:R-:W-:Y:S01]  /*13f0*/  IMAD.HI.U32 R5, R25, R16, RZ ;  /* 0x0000001019057227 */ /* 0x000fe200078e00ff */
[----:B------:R-:W-:-:S02]  /*1400*/  ISETP.GT.U32.AND P5, PT, R23, R0, PT ;  /* 0x000000001700720c */ /* 0x000fc40003fa4070 */
[----:B------:R-:W-:Y:S01]  /*1410*/  IABS R17, R4 ;  /* 0x0000000400117213 */ /* 0x000fe20000000000 */
[----:B------:R-:W-:Y:S02]  /*1420*/  IMAD.MOV R5, RZ, RZ, -R5 ;  /* 0x000000ffff057224 */ /* 0x000fe400078e0a05 */
[----:B------:R-:W-:Y:S01]  /*1430*/  @!P2 IMAD.MOV R9, RZ, RZ, -R9 ;  /* 0x000000ffff09a224 */ /* 0x000fe200078e0a09 */
[----:B------:R-:W-:Y:S01]  /*1440*/  ISETP.GE.AND P2, PT, R4, RZ, PT ;  /* 0x000000ff0400720c */ /* 0x000fe20003f46270 */
[----:B------:R-:W-:Y:S02]  /*1450*/  IMAD R16, R23, R5, R16 ;  /* 0x0000000517107224 */ /* 0x000fe400078e0210 */
[----:B------:R-:W-:Y:S01]  /*1460*/  IMAD.HI.U32 R8, R25, R17, RZ ;  /* 0x0000001119087227 */ /* 0x000fe200078e00ff */
[----:B------:R1:W-:Y:S03]  /*1470*/  STL [R1+0x1c4], R9 ;  /* 0x0001c40901007387 */ /* 0x0003e60000100800 */
[--C-:B------:R-:W-:Y:S01]  /*1480*/  @!P0 IMAD.IADD R2, R2, 0x1, -R23.reuse ;  /* 0x0000000102028824 */ /* 0x100fe200078e0a17 */
[----:B------:R-:W-:Y:S01]  /*1490*/  ISETP.GT.U32.AND P0, PT, R23, R16, PT ;  /* 0x000000101700720c */ /* 0x000fe20003f04070 */
[----:B------:R-:W-:Y:S01]  /*14a0*/  @!P1 IMAD.IADD R3, R3, 0x1, -R23 ;  /* 0x0000000103039824 */ /* 0x000fe200078e0a17 */
[----:B------:R-:W-:Y:S01]  /*14b0*/  ISETP.GE.AND P1, PT, R7, RZ, PT ;  /* 0x000000ff0700720c */ /* 0x000fe20003f26270 */
[----:B------:R-:W-:-:S02]  /*14c0*/  IMAD.MOV R7, RZ, RZ, -R8 ;  /* 0x000000ffff077224 */ /* 0x000fc400078e0a08 */
[----:B------:R-:W-:Y:S01]  /*14d0*/  @!P5 IMAD.IADD R0, R0, 0x1, -R23 ;  /* 0x000000010000d824 */ /* 0x000fe200078e0a17 */
[----:B------:R-:W-:Y:S01]  /*14e0*/  ISETP.GE.AND P5, PT, R6, RZ, PT ;  /* 0x000000ff0600720c */ /* 0x000fe20003fa6270 */
[----:B------:R-:W-:Y:S01]  /*14f0*/  IMAD R17, R23, R7, R17 ;  /* 0x0000000717117224 */ /* 0x000fe200078e0211 */
[C---:B------:R-:W-:Y:S01]  /*1500*/  IADD3 R6, R26.reuse, 0xde, RZ ;  /* 0x000000de1a067810 */ /* 0x040fe20007ffe0ff */
[----:B0-----:R-:W-:Y:S01]  /*1510*/  IMAD.MOV.U32 R10, RZ, RZ, R3 ;  /* 0x000000ffff0a7224 */ /* 0x001fe200078e0003 */
[----:B------:R-:W-:Y:S01]  /*1520*/  IADD3 R3, R26, 0xda, RZ ;  /* 0x000000da1a037810 */ /* 0x000fe20007ffe0ff */
[----:B-1----:R-:W-:Y:S01]  /*1530*/  IMAD.MOV.U32 R9, RZ, RZ, R0 ;  /* 0x000000ffff097224 */ /* 0x002fe200078e0000 */
[----:B------:R-:W-:Y:S01]  /*1540*/  IABS R13, R6 ;  /* 0x00000006000d7213 */ /* 0x000fe20000000000 */
[----:B------:R-:W-:Y:S01]  /*1550*/  IMAD.HI.U32 R4, R25, R15, RZ ;  /* 0x0000000f19047227 */ /* 0x000fe200078e00ff */
[----:B------:R-:W-:-:S03]  /*1560*/  IABS R8, R3 ;  /* 0x0000000300087213 */ /* 0x000fc60000000000 */
[----:B------:R-:W-:Y:S01]  /*1570*/  @!P3 IMAD.MOV R10, RZ, RZ, -R10 ;  /* 0x000000ffff0ab224 */ /* 0x000fe200078e0a0a */
[C---:B------:R-:W-:Y:S01]  /*1580*/  ISETP.GT.U32.AND P3, PT, R23.reuse, R17, PT ;  /* 0x000000111700720c */ /* 0x040fe20003f64070 */
[----:B------:R-:W-:Y:S01]  /*1590*/  @!P4 IMAD.MOV R9, RZ, RZ, -R9 ;  /* 0x000000ffff09c224 */ /* 0x000fe200078e0a09 */
[----:B------:R-:W-:Y:S01]  /*15a0*/  ISETP.GE.AND P4, PT, R14, RZ, PT ;  /* 0x000000ff0e00720c */ /* 0x000fe20003f86270 */
[----:B------:R-:W-:Y:S01]  /*15b0*/  @!P0 IMAD.IADD R16, R16, 0x1, -R23 ;  /* 0x0000000110108824 */ /* 0x000fe200078e0a17 */
[----:B------:R-:W-:Y:S01]  /*15c0*/  IABS R14, R14 ;  /* 0x0000000e000e7213 */ /* 0x000fe20000000000 */
[----:B------:R-:W-:Y:S01]  /*15d0*/  IMAD.MOV R4, RZ, RZ, -R4 ;  /* 0x000000ffff047224 */ /* 0x000fe200078e0a04 */
[----:B------:R-:W-:Y:S01]  /*15e0*/  STL [R1+0x1c8], R10 ;  /* 0x0001c80a01007387 */ /* 0x000fe20000100800 */
[----:B------:R-:W-:Y:S01]  /*15f0*/  IMAD.MOV.U32 R11, RZ, RZ, R2 ;  /* 0x000000ffff0b7224 */ /* 0x000fe200078e0002 */
[C---:B------:R-:W-:Y:S01]  /*1600*/  ISETP.GT.U32.AND P0, PT, R23.reuse, R16, PT ;  /* 0x000000101700720c */ /* 0x040fe20003f04070 */
[----:B------:R-:W-:Y:S01]  /*1610*/  IMAD R15, R23, R4, R15 ;  /* 0x00000004170f7224 */ /* 0x000fe200078e020f */
[----:B------:R-:W-:Y:S01]  /*1620*/  IADD3 R4, R26, 0xdc, RZ ;  /* 0x000000dc1a047810 */ /* 0x000fe20007ffe0ff */
[----:B------:R-:W-:Y:S01]  /*1630*/  IMAD.HI.U32 R7, R25, R14, RZ ;  /* 0x0000000e19077227 */ /* 0x000fe200078e00ff */
[----:B------:R0:W-:Y:S03]  /*1640*/  STL [R1+0x1cc], R9 ;  /* 0x0001cc0901007387 */ /* 0x0001e60000100800 */
[----:B------:R-:W-:-:S02]  /*1650*/  IMAD.MOV R7, RZ, RZ, -R7 ;  /* 0x000000ffff077224 */ /* 0x000fc400078e0a07 */
[----:B------:R-:W-:Y:S01]  /*1660*/  @!P6 IMAD.MOV R11, RZ, RZ, -R11 ;  /* 0x000000ffff0be224 */ /* 0x000fe200078e0a0b */
[----:B------:R-:W-:Y:S01]  /*1670*/  ISETP.GT.U32.AND P6, PT, R23, R15, PT ;  /* 0x0000000f1700720c */ /* 0x000fe20003fc4070 */
[----:B------:R-:W-:Y:S02]  /*1680*/  @!P3 IMAD.IADD R17, R17, 0x1, -R23 ;  /* 0x000000011111b824 */ /* 0x000fe400078e0a17 */
[----:B------:R-:W-:Y:S01]  /*1690*/  IMAD.HI.U32 R5, R25, R13, RZ ;  /* 0x0000000d19057227 */ /* 0x000fe200078e00ff */
[----:B0-----:R-:W-:Y:S01]  /*16a0*/  IABS R9, R4 ;  /* 0x0000000400097213 */ /* 0x001fe20000000000 */
[----:B------:R0:W-:Y:S01]  /*16b0*/  STL [R1+0x1c0], R11 ;  /* 0x0001c00b01007387 */ /* 0x0001e20000100800 */
[C---:B------:R-:W-:Y:S01]  /*16c0*/  ISETP.GT.U32.AND P3, PT, R23.reuse, R17, PT ;  /* 0x000000111700720c */ /* 0x040fe20003f64070 */
[----:B------:R-:W-:Y:S02]  /*16d0*/  IMAD R14, R23, R7, R14 ;  /* 0x00000007170e7224 */ /* 0x000fe400078e020e */
[----:B------:R-:W-:-:S02]  /*16e0*/  IMAD.MOV R5, RZ, RZ, -R5 ;  /* 0x000000ffff057224 */ /* 0x000fc400078e0a05 */
[----:B------:R-:W-:Y:S01]  /*16f0*/  @!P0 IMAD.IADD R16, R16, 0x1, -R23 ;  /* 0x0000000110108824 */ /* 0x000fe200078e0a17 */
[C---:B------:R-:W-:Y:S01]  /*1700*/  ISETP.GT.U32.AND P0, PT, R23.reuse, R14, PT ;  /* 0x0000000e1700720c */ /* 0x040fe20003f04070 */
[----:B------:R-:W-:Y:S02]  /*1710*/  IMAD R13, R23, R5, R13 ;  /* 0x00000005170d7224 */ /* 0x000fe400078e020d */
[----:B------:R-:W-:Y:S01]  /*1720*/  IMAD.HI.U32 R10, R25, R9, RZ ;  /* 0x00000009190a7227 */ /* 0x000fe200078e00ff */
[----:B0-----:R-:W-:-:S03]  /*1730*/  IADD3 R11, R26, 0xd4, RZ ;  /* 0x000000d41a0b7810 */ /* 0x001fc60007ffe0ff */
[--C-:B------:R-:W-:Y:S01]  /*1740*/  @!P6 IMAD.IADD R15, R15, 0x1, -R23.reuse ;  /* 0x000000010f0fe824 */ /* 0x100fe200078e0a17 */
[----:B------:R-:W-:Y:S01]  /*1750*/  ISETP.GT.U32.AND P6, PT, R23, R13, PT ;  /* 0x0000000d1700720c */ /* 0x000fe20003fc4070 */
[----:B------:R-:W-:Y:S01]  /*1760*/  IMAD.MOV R2, RZ, RZ, -R10 ;  /* 0x000000ffff027224 */ /* 0x000fe200078e0a0a */
[----:B------:R-:W-:Y:S01]  /*1770*/  IADD3 R10, R26, 0xd6, RZ ;  /* 0x000000d61a0a7810 */ /* 0x000fe20007ffe0ff */
[----:B------:R-:W-:Y:S01]  /*1780*/  @!P3 IMAD.IADD R17, R17, 0x1, -R23 ;  /* 0x000000011111b824 */ /* 0x000fe200078e0a17 */
[----:B------:R-:W-:Y:S01]  /*1790*/  ISETP.GE.AND P3, PT, R6, RZ, PT ;  /* 0x000000ff0600720c */ /* 0x000fe20003f66270 */
[C---:B------:R-:W-:Y:S01]  /*17a0*/  IMAD R9, R23.reuse, R2, R9 ;  /* 0x0000000217097224 */ /* 0x040fe200078e0209 */
[----:B------:R-:W-:Y:S01]  /*17b0*/  IADD3 R2, R26, 0xd8, RZ ;  /* 0x000000d81a027810 */ /* 0x000fe20007ffe0ff */
[----:B------:R-:W-:Y:S01]  /*17c0*/  @!P0 IMAD.IADD R14, R14, 0x1, -R23 ;  /* 0x000000010e0e8824 */ /* 0x000fe200078e0a17 */
[----:B------:R-:W-:Y:S01]  /*17d0*/  ISETP.GT.U32.AND P0, PT, R23, R15, PT ;  /* 0x0000000f1700720c */ /* 0x000fe20003f04070 */
[----:B------:R-:W-:Y:S01]  /*17e0*/  IMAD.HI.U32 R0, R25, R8, RZ ;  /* 0x0000000819007227 */ /* 0x000fe200078e00ff */
[----:B------:R-:W-:-:S02]  /*17f0*/  IABS R6, R2 ;  /* 0x0000000200067213 */ /* 0x000fc40000000000 */
[----:B------:R-:W-:Y:S01]  /*1800*/  IABS R5, R10 ;  /* 0x0000000a00057213 */ /* 0x000fe20000000000 */
[----:B------:R-:W-:Y:S01]  /*1810*/  IMAD.MOV.U32 R19, RZ, RZ, R17 ;  /* 0x000000ffff137224 */ /* 0x000fe200078e0011 */
[----:B------:R-:W-:Y:S01]  /*1820*/  IABS R7, R11 ;  /* 0x0000000b00077213 */ /* 0x000fe20000000000 */
[----:B------:R-:W-:Y:S02]  /*1830*/  IMAD.MOV R0, RZ, RZ, -R0 ;  /* 0x000000ffff007224 */ /* 0x000fe400078e0a00 */
[----:B------:R-:W-:Y:S02]  /*1840*/  @!P6 IMAD.IADD R13, R13, 0x1, -R23 ;  /* 0x000000010d0de824 */ /* 0x000fe400078e0a17 */
[----:B------:R-:W-:Y:S01]  /*1850*/  @!P2 IMAD.MOV R19, RZ, RZ, -R19 ;  /* 0x000000ffff13a224 */ /* 0x000fe200078e0a13 */
[----:B------:R-:W-:Y:S01]  /*1860*/  ISETP.GT.U32.AND P2, PT, R23, R14, PT ;  /* 0x0000000e1700720c */ /* 0x000fe20003f44070 */
[----:B------:R-:W-:Y:S01]  /*1870*/  IMAD.HI.U32 R17, R25, R6, RZ ;  /* 0x0000000619117227 */ /* 0x000fe200078e00ff */
[----:B------:R-:W-:-:S02]  /*1880*/  ISETP.GT.U32.AND P6, PT, R23, R13, PT ;  /* 0x0000000d1700720c */ /* 0x000fc40003fc4070 */
[----:B------:R-:W-:Y:S01]  /*1890*/  STL [R1+0x1b8], R19 ;  /* 0x0001b81301007387 */ /* 0x000fe20000100800 */
[----:B------:R-:W-:Y:S01]  /*18a0*/  IMAD R8, R23, R0, R8 ;  /* 0x0000000017087224 */ /* 0x000fe200078e0208 */
[----:B------:R-:W-:Y:S01]  /*18b0*/  IABS R0, R12 ;  /* 0x0000000c00007213 */ /* 0x000fe20000000000 */
[----:B------:R-:W-:-:S04]  /*18c0*/  IMAD.HI.U32 R18, R25, R5, RZ ;  /* 0x0000000519127227 */ /* 0x000fc800078e00ff */
[----:B------:R-:W-:Y:S02]  /*18d0*/  IMAD.MOV R17, RZ, RZ, -R17 ;  /* 0x000000ffff117224 */ /* 0x000fe400078e0a11 */
[----:B------:R-:W-:Y:S01]  /*18e0*/  @!P0 IMAD.IADD R15, R15, 0x1, -R23 ;  /* 0x000000010f0f8824 */ /* 0x000fe200078e0a17 */
[C---:B------:R-:W-:Y:S01]  /*18f0*/  ISETP.GT.U32.AND P0, PT, R23.reuse, R8, PT ;  /* 0x000000081700720c */ /* 0x040fe20003f04070 */
[----:B------:R-:W-:Y:S02]  /*1900*/  IMAD.MOV R18, RZ, RZ, -R18 ;  /* 0x000000ffff127224 */ /* 0x000fe400078e0a12 */
[C---:B------:R-:W-:Y:S02]  /*1910*/  IMAD R6, R23.reuse, R17, R6 ;  /* 0x0000001117067224 */ /* 0x040fe400078e0206 */
[----:B------:R-:W-:Y:S01]  /*1920*/  @!P1 IMAD.MOV R16, RZ, RZ, -R16 ;  /* 0x000000ffff109224 */ /* 0x000fe200078e0a10 */
[C---:B------:R-:W-:Y:S01]  /*1930*/  ISETP.GT.U32.AND P1, PT, R23.reuse, R9, PT ;  /* 0x000000091700720c */ /* 0x040fe20003f24070 */
[----:B------:R-:W-:-:S02]  /*1940*/  IMAD R5, R23, R18, R5 ;  /* 0x0000001217057224 */ /* 0x000fc400078e0205 */
[--C-:B------:R-:W-:Y:S01]  /*1950*/  @!P2 IMAD.IADD R14, R14, 0x1, -R23.reuse ;  /* 0x000000010e0ea824 */ /* 0x100fe200078e0a17 */
[----:B------:R-:W-:Y:S01]  /*1960*/  ISETP.GT.U32.AND P2, PT, R23, R6, PT ;  /* 0x000000061700720c */ /* 0x000fe20003f44070 */
[--C-:B------:R-:W-:Y:S01]  /*1970*/  @!P6 IMAD.IADD R13, R13, 0x1, -R23.reuse ;  /* 0x000000010d0de824 */ /* 0x100fe200078e0a17 */
[----:B------:R-:W-:Y:S01]  /*1980*/  ISETP.GT.U32.AND P6, PT, R23, R5, PT ;  /* 0x000000051700720c */ /* 0x000fe20003fc4070 */
[----:B------:R-:W-:Y:S01]  /*1990*/  @!P0 IMAD.IADD R8, R8, 0x1, -R23 ;  /* 0x0000000108088824 */ /* 0x000fe200078e0a17 */
[----:B------:R0:W-:Y:S01]  /*19a0*/  STL [R1+0x1b4], R16 ;  /* 0x0001b41001007387 */ /* 0x0001e20000100800 */
[----:B------:R-:W-:Y:S01]  /*19b0*/  IMAD.MOV.U32 R20, RZ, RZ, R15 ;  /* 0x000000ffff147224 */ /* 0x000fe200078e000f */
[----:B------:R-:W-:Y:S01]  /*19c0*/  ISETP.GE.AND P0, PT, R3, RZ, PT ;  /* 0x000000ff0300720c */ /* 0x000fe20003f06270 */
[----:B------:R-:W-:-:S04]  /*19d0*/  IMAD.HI.U32 R17, R25, R0, RZ ;  /* 0x0000000019117227 */ /* 0x000fc800078e00ff */
[----:B------:R-:W-:Y:S01]  /*19e0*/  @!P5 IMAD.MOV R20, RZ, RZ, -R20 ;  /* 0x000000ffff14d224 */ /* 0x000fe200078e0a14 */
[----:B------:R-:W-:Y:S01]  /*19f0*/  ISETP.GT.U32.AND P5, PT, R23, R8, PT ;  /* 0x000000081700720c */ /* 0x000fe20003fa4070 */
[--C-:B------:R-:W-:Y:S01]  /*1a00*/  @!P1 IMAD.IADD R9, R9, 0x1, -R23.reuse ;  /* 0x0000000109099824 */ /* 0x100fe200078e0a17 */
[----:B------:R-:W-:Y:S01]  /*1a10*/  ISETP.GE.AND P1, PT, R4, RZ, PT ;  /* 0x000000ff0400720c */ /* 0x000fe20003f26270 */
[----:B------:R-:W-:Y:S01]  /*1a20*/  @!P2 IMAD.IADD R6, R6, 0x1, -R23 ;  /* 0x000000010606a824 */ /* 0x000fe200078e0a17 */
[----:B------:R-:W-:Y:S01]  /*1a30*/  IADD3 R4, R26, 0xce, RZ ;  /* 0x000000ce1a047810 */ /* 0x000fe20007ffe0ff */
[----:B0-----:R-:W-:Y:S01]  /*1a40*/  IMAD.HI.U32 R16, R25, R7, RZ ;  /* 0x0000000719107227 */ /* 0x001fe200078e00ff */
[----:B------:R-:W-:Y:S01]  /*1a50*/  ISETP.GT.U32.AND P2, PT, R23, R9, PT ;  /* 0x000000091700720c */ /* 0x000fe20003f44070 */
[----:B------:R-:W-:Y:S02]  /*1a60*/  STL [R1+0x98], R20 ;  /* 0x0000981401007387 */ /* 0x000fe40000100800 */
[----:B------:R-:W-:-:S02]  /*1a70*/  IMAD.MOV R17, RZ, RZ, -R17 ;  /* 0x000000ffff117224 */ /* 0x000fc400078e0a11 */
[----:B------:R-:W-:Y:S01]  /*1a80*/  IMAD.MOV.U32 R19, RZ, RZ, R14 ;  /* 0x000000ffff137224 */ /* 0x000fe200078e000e */
[----:B------:R-:W-:Y:S01]  /*1a90*/  IABS R14, R4 ;  /* 0x00000004000e7213 */ /* 0x000fe20000000000 */
[----:B------:R-:W-:Y:S01]  /*1aa0*/  @!P6 IMAD.IADD R5, R5, 0x1, -R23 ;  /* 0x000000010505e824 */ /* 0x000fe200078e0a17 */
[C---:B------:R-:W-:Y:S01]  /*1ab0*/  ISETP.GT.U32.AND P6, PT, R23.reuse, R6, PT ;  /* 0x000000061700720c */ /* 0x040fe20003fc4070 */
[----:B------:R-:W-:Y:S02]  /*1ac0*/  IMAD.MOV R16, RZ, RZ, -R16 ;  /* 0x000000ffff107224 */ /* 0x000fe400078e0a10 */
[C---:B------:R-:W-:Y:S02]  /*1ad0*/  IMAD R0, R23.reuse, R17, R0 ;  /* 0x0000001117007224 */ /* 0x040fe400078e0200 */
[----:B------:R-:W-:Y:S01]  /*1ae0*/  @!P4 IMAD.MOV R19, RZ, RZ, -R19 ;  /* 0x000000ffff13c224 */ /* 0x000fe200078e0a13 */
[C---:B------:R-:W-:Y:S01]  /*1af0*/  ISETP.GT.U32.AND P4, PT, R23.reuse, R5, PT ;  /* 0x000000051700720c */ /* 0x040fe20003f84070 */
[C---:B------:R-:W-:Y:S01]  /*1b00*/  IMAD R3, R23.reuse, R16, R7 ;  /* 0x0000001017037224 */ /* 0x040fe200078e0207 */
[----:B------:R-:W-:Y:S01]  /*1b10*/  IADD3 R7, R26, 0xd0, RZ ;  /* 0x000000d01a077810 */ /* 0x000fe20007ffe0ff */
[----:B------:R-:W-:Y:S01]  /*1b20*/  IMAD.MOV.U32 R15, RZ, RZ, R13 ;  /* 0x000000ffff0f7224 */ /* 0x000fe200078e000d */
[----:B------:R-:W-:Y:S01]  /*1b30*/  STL [R1+0x94], R19 ;  /* 0x0000941301007387 */ /* 0x000fe20000100800 */
[----:B------:R-:W-:Y:S01]  /*1b40*/  @!P5 IMAD.IADD R8, R8, 0x1, -R23 ;  /* 0x000000010808d824 */ /* 0x000fe200078e0a17 */
[C---:B------:R-:W-:Y:S01]  /*1b50*/  ISETP.GT.U32.AND P5, PT, R23.reuse, R0, PT ;  /* 0x000000001700720c */ /* 0x040fe20003fa4070 */
[----:B------:R-:W-:Y:S01]  /*1b60*/  @!P3 IMAD.MOV R15, RZ, RZ, -R15 ;  /* 0x000000ffff0fb224 */ /* 0x000fe200078e0a0f */
[----:B------:R-:W-:Y:S01]  /*1b70*/  ISETP.GT.U32.AND P3, PT, R23, R3, PT ;  /* 0x000000031700720c */ /* 0x000fe20003f64070 */
[--C-:B------:R-:W-:Y:S01]  /*1b80*/  @!P2 IMAD.IADD R9, R9, 0x1, -R23.reuse ;  /* 0x000000010909a824 */ /* 0x100fe200078e0a17 */
[----:B------:R-:W-:Y:S01]  /*1b90*/  IABS R13, R7 ;  /* 0x00000007000d7213 */ /* 0x000fe20000000000 */
[--C-:B------:R-:W-:Y:S01]  /*1ba0*/  @!P6 IMAD.IADD R6, R6, 0x1, -R23.reuse ;  /* 0x000000010606e824 */ /* 0x100fe200078e0a17 */
[----:B------:R-:W-:Y:S01]  /*1bb0*/  ISETP.GE.AND P2, PT, R2, RZ, PT ;  /* 0x000000ff0200720c */ /* 0x000fe20003f46270 */
[----:B------:R-:W-:Y:S01]  /*1bc0*/  IMAD.MOV.U32 R2, RZ, RZ, R14 ;  /* 0x000000ffff027224 */ /* 0x000fe200078e000e */
[----:B------:R-:W-:Y:S01]  /*1bd0*/  ISETP.GE.AND P6, PT, R10, RZ, PT ;  /* 0x000000ff0a00720c */ /* 0x000fe20003fc6270 */
[----:B------:R-:W-:Y:S01]  /*1be0*/  IMAD.HI.U32 R10, R25, R13, RZ ;  /* 0x0000000d190a7227 */ /* 0x000fe200078e00ff */
[----:B------:R0:W-:Y:S03]  /*1bf0*/  STL [R1+0x90], R15 ;  /* 0x0000900f01007387 */ /* 0x0001e60000100800 */
[----:B------:R-:W-:Y:S01]  /*1c00*/  @!P4 IMAD.IADD R5, R5, 0x1, -R23 ;  /* 0x000000010505c824 */ /* 0x000fe200078e0a17 */
[----:B------:R-:W-:Y:S01]  /*1c10*/  ISETP.GE.AND P4, PT, R11, RZ, PT ;  /* 0x000000ff0b00720c */ /* 0x000fe20003f86270 */
[----:B------:R-:W-:-:S04]  /*1c20*/  IMAD.HI.U32 R11, R25, R2, RZ ;  /* 0x00000002190b7227 */ /* 0x000fc800078e00ff */
[----:B------:R-:W-:Y:S02]  /*1c30*/  IMAD.MOV R10, RZ, RZ, -R10 ;  /* 0x000000ffff0a7224 */ /* 0x000fe400078e0a0a */
[--C-:B------:R-:W-:Y:S01]  /*1c40*/  @!P5 IMAD.IADD R0, R0, 0x1, -R23.reuse ;  /* 0x000000010000d824 */ /* 0x100fe200078e0a17 */
[----:B------:R-:W-:Y:S01]  /*1c50*/  ISETP.GE.AND P5, PT, R7, RZ, PT ;  /* 0x000000ff0700720c */ /* 0x000fe20003fa6270 */
[----:B------:R-:W-:Y:S01]  /*1c60*/  @!P3 IMAD.IADD R3, R3, 0x1, -R23 ;  /* 0x000000010303b824 */ /* 0x000fe200078e0a17 */
[----:B------:R-:W-:Y:S01]  /*1c70*/  ISETP.GE.AND P3, PT, R12, RZ, PT ;  /* 0x000000ff0c00720c */ /* 0x000fe20003f66270 */
[----:B------:R-:W-:Y:S01]  /*1c80*/  IMAD.MOV.U32 R16, RZ, RZ, R9 ;  /* 0x000000ffff107224 */ /* 0x000fe200078e0009 */
[----:B------:R-:W-:Y:S01]  /*1c90*/  IADD3 R12, R26, 0xbe, RZ ;  /* 0x000000be1a0c7810 */ /* 0x000fe20007ffe0ff */
[----:B------:R-:W-:Y:S02]  /*1ca0*/  IMAD.MOV R9, RZ, RZ, -R11 ;  /* 0x000000ffff097224 */ /* 0x000fe400078e0a0b */
[----:B------:R-:W-:-:S02]  /*1cb0*/  IMAD R7, R23, R10, R13 ;  /* 0x0000000a17077224 */ /* 0x000fc400078e020d */
[----:B0-----:R-:W-:Y:S02]  /*1cc0*/  IMAD.MOV.U32 R15, RZ, RZ, R8 ;  /* 0x000000ffff0f7224 */ /* 0x001fe400078e0008 */
[----:B------:R-:W-:Y:S01]  /*1cd0*/  @!P1 IMAD.MOV R16, RZ, RZ, -R16 ;  /* 0x000000ffff109224 */ /* 0x000fe200078e0a10 */
[C---:B------:R-:W-:Y:S01]  /*1ce0*/  ISETP.GT.U32.AND P1, PT, R23.reuse, R3, PT ;  /* 0x000000031700720c */ /* 0x040fe20003f24070 */
[C---:B------:R-:W-:Y:S02]  /*1cf0*/  IMAD R2, R23.reuse, R9, R2 ;  /* 0x0000000917027224 */ /* 0x040fe400078e0202 */
[----:B------:R-:W-:Y:S01]  /*1d00*/  IMAD.MOV.U32 R8, RZ, RZ, R5 ;  /* 0x000000ffff087224 */ /* 0x000fe200078e0005 */
[----:B------:R-:W-:Y:S01]  /*1d10*/  STL [R1+0x180], R16 ;  /* 0x0001801001007387 */ /* 0x000fe20000100800 */
[----:B------:R-:W-:Y:S01]  /*1d20*/  @!P2 IMAD.MOV R6, RZ, RZ, -R6 ;  /* 0x000000ffff06a224 */ /* 0x000fe200078e0a06 */
[C---:B------:R-:W-:Y:S01]  /*1d30*/  ISETP.GT.U32.AND P2, PT, R23.reuse, R7, PT ;  /* 0x000000071700720c */ /* 0x040fe20003f44070 */
[----:B------:R-:W-:Y:S01]  /*1d40*/  @!P6 IMAD.MOV R8, RZ, RZ, -R8 ;  /* 0x000000ffff08e224 */ /* 0x000fe200078e0a08 */
[C---:B------:R-:W-:Y:S01]  /*1d50*/  ISETP.GT.U32.AND P6, PT, R23.reuse, R2, PT ;  /* 0x000000021700720c */ /* 0x040fe20003fc4070 */
[----:B------:R-:W-:Y:S01]  /*1d60*/  @!P0 IMAD.MOV R15, RZ, RZ, -R15 ;  /* 0x000000ffff0f8224 */ /* 0x000fe200078e0a0f */
[----:B------:R-:W-:-:S02]  /*1d70*/  ISETP.GT.U32.AND P0, PT, R23, R0, PT ;  /* 0x000000001700720c */ /* 0x000fc40003f04070 */
[----:B------:R-:W-:Y:S01]  /*1d80*/  IADD3 R5, R26, 0xcc, RZ ;  /* 0x000000cc1a057810 */ /* 0x000fe20007ffe0ff */
[--C-:B------:R-:W-:Y:S01]  /*1d90*/  @!P1 IMAD.IADD R3, R3, 0x1, -R23.reuse ;  /* 0x0000000103039824 */ /* 0x100fe200078e0a17 */
[----:B------:R-:W-:Y:S01]  /*1da0*/  STL [R1+0x184], R15 ;  /* 0x0001840f01007387 */ /* 0x000fe20000100800 */
[----:B------:R-:W-:Y:S02]  /*1db0*/  ISETP.GE.AND P1, PT, R4, RZ, PT ;  /* 0x000000ff0400720c */ /* 0x000fe40003f26270 */
[----:B------:R-:W-:Y:S01]  /*1dc0*/  IABS R4, R5 ;  /* 0x0000000500047213 */ /* 0x000fe20000000000 */
[----:B------:R0:W-:Y:S01]  /*1dd0*/  STL [R1+0x188], R6 ;  /* 0x0001880601007387 */ /* 0x0001e20000100800 */
[--C-:B------:R-:W-:Y:S02]  /*1de0*/  @!P2 IMAD.IADD R7, R7, 0x1, -R23.reuse ;  /* 0x000000010707a824 */ /* 0x100fe400078e0a17 */
[--C-:B------:R-:W-:Y:S01]  /*1df0*/  @!P6 IMAD.IADD R2, R2, 0x1, -R23.reuse ;  /* 0x000000010202e824 */ /* 0x100fe200078e0a17 */
[----:B------:R1:W-:Y:S01]  /*1e00*/  STL [R1+0x18c], R8 ;  /* 0x00018c0801007387 */ /* 0x0003e20000100800 */
[----:B------:R-:W-:Y:S01]  /*1e10*/  @!P0 IMAD.IADD R0, R0, 0x1, -R23 ;  /* 0x0000000100008824 */ /* 0x000fe200078e0a17 */
[----:B------:R-:W-:Y:S01]  /*1e20*/  ISETP.GT.U32.AND P6, PT, R23, R7, PT ;  /* 0x000000071700720c */ /* 0x000fe20003fc4070 */
[----:B------:R-:W-:Y:S01]  /*1e30*/  IMAD.MOV.U32 R9, RZ, RZ, R3 ;  /* 0x000000ffff097224 */ /* 0x000fe200078e0003 */
[----:B------:R-:W-:-:S02]  /*1e40*/  ISETP.GE.AND P0, PT, R5, RZ, PT ;  /* 0x000000ff0500720c */ /* 0x000fc40003f06270 */
[----:B0-----:R-:W-:Y:S01]  /*1e50*/  IADD3 R6, R26, 0xca, RZ ;  /* 0x000000ca1a067810 */ /* 0x001fe20007ffe0ff */
[----:B------:R-:W-:Y:S01]  /*1e60*/  @!P4 IMAD.MOV R9, RZ, RZ, -R9 ;  /* 0x000000ffff09c224 */ /* 0x000fe200078e0a09 */
[----:B------:R-:W-:Y:S02]  /*1e70*/  ISETP.GT.U32.AND P4, PT, R23, R2, PT ;  /* 0x000000021700720c */ /* 0x000fe40003f84070 */
[----:B-1----:R-:W-:Y:S02]  /*1e80*/  IABS R8, R6 ;  /* 0x0000000600087213 */ /* 0x002fe40000000000 */
[----:B------:R-:W-:Y:S01]  /*1e90*/  ISETP.GE.AND P2, PT, R6, RZ, PT ;  /* 0x000000ff0600720c */ /* 0x000fe20003f46270 */
[----:B------:R-:W-:Y:S01]  /*1ea0*/  IMAD.HI.U32 R6, R25, R4, RZ ;  /* 0x0000000419067227 */ /* 0x000fe200078e00ff */
[----:B------:R0:W-:Y:S01]  /*1eb0*/  STL [R1+0x194], R9 ;  /* 0x0001940901007387 */ /* 0x0001e20000100800 */
[----:B------:R-:W-:Y:S02]  /*1ec0*/  IADD3 R15, R26, 0xc0, RZ ;  /* 0x000000c01a0f7810 */ /* 0x000fe40007ffe0ff */
[----:B------:R-:W-:-:S02]  /*1ed0*/  IMAD.MOV.U32 R5, RZ, RZ, R8 ;  /* 0x000000ffff057224 */ /* 0x000fc400078e0008 */
[----:B------:R-:W-:Y:S02]  /*1ee0*/  IMAD.MOV.U32 R8, RZ, RZ, R0 ;  /* 0x000000ffff087224 */ /* 0x000fe400078e0000 */
[----:B------:R-:W-:Y:S01]  /*1ef0*/  IMAD.MOV R0, RZ, RZ, -R6 ;  /* 0x000000ffff007224 */ /* 0x000fe200078e0a06 */
[C---:B------:R-:W-:Y:S01]  /*1f00*/  IADD3 R6, R26.reuse, 0xc6, RZ ;  /* 0x000000c61a067810 */ /* 0x040fe20007ffe0ff */
[----:B------:R-:W-:Y:S01]  /*1f10*/  IMAD.HI.U32 R3, R25, R5, RZ ;  /* 0x0000000519037227 */ /* 0x000fe200078e00ff */
[----:B0-----:R-:W-:-:S03]  /*1f20*/  IADD3 R9, R26, 0xc8, RZ ;  /* 0x000000c81a097810 */ /* 0x001fc60007ffe0ff */
[----:B------:R-:W-:Y:S01]  /*1f30*/  IMAD R4, R23, R0, R4 ;  /* 0x0000000017047224 */ /* 0x000fe200078e0204 */
[----:B------:R-:W-:Y:S01]  /*1f40*/  IADD3 R0, R26, 0xc2, RZ ;  /* 0x000000c21a007810 */ /* 0x000fe20007ffe0ff */
[----:B------:R-:W-:Y:S02]  /*1f50*/  @!P6 IMAD.IADD R7, R7, 0x1, -R23 ;  /* 0x000000010707e824 */ /* 0x000fe400078e0a17 */
[----:B------:R-:W-:Y:S01]  /*1f60*/  IMAD.MOV R3, RZ, RZ, -R3 ;  /* 0x000000ffff037224 */ /* 0x000fe200078e0a03 */
[C---:B------:R-:W-:Y:S01]  /*1f70*/  ISETP.GT.U32.AND P6, PT, R23.reuse, R4, PT ;  /* 0x000000041700720c */ /* 0x040fe20003fc4070 */
[----:B------:R-:W-:Y:S01]  /*1f80*/  IMAD.MOV.U32 R11, RZ, RZ, R7 ;  /* 0x000000ffff0b7224 */ /* 0x000fe200078e0007 */
[----:B------:R-:W-:Y:S01]  /*1f90*/  IABS R7, R0 ;  /* 0x0000000000077213 */ /* 0x000fe20000000000 */
[----:B------:R-:W-:Y:S02]  /*1fa0*/  IMAD R3, R23, R3, R5 ;  /* 0x0000000317037224 */ /* 0x000fe400078e0205 */
[----:B------:R-:W-:-:S02]  /*1fb0*/  @!P5 IMAD.MOV R11, RZ, RZ, -R11 ;  /* 0x000000ffff0bd224 */ /* 0x000fc400078e0a0b */
[----:B------:R-:W-:Y:S01]  /*1fc0*/  @!P3 IMAD.MOV R8, RZ, RZ, -R8 ;  /* 0x000000ffff08b224 */ /* 0x000fe200078e0a08 */
[----:B------:R-:W-:Y:S01]  /*1fd0*/  ISETP.GT.U32.AND P5, PT, R23, R3, PT ;  /* 0x000000031700720c */ /* 0x000fe20003fa4070 */
[--C-:B------:R-:W-:Y:S01]  /*1fe0*/  @!P4 IMAD.IADD R2, R2, 0x1, -R23.reuse ;  /* 0x000000010202c824 */ /* 0x100fe200078e0a17 */
[----:B------:R-:W-:Y:S02]  /*1ff0*/  ISETP.GE.AND P3, PT, R9, RZ, PT ;  /* 0x000000ff0900720c */ /* 0x000fe40003f66270 */
[----:B------:R-:W-:Y:S01]  /*2000*/  IABS R9, R9 ;  /* 0x0000000900097213 */ /* 0x000fe20000000000 */
[----:B------:R-:W-:Y:S01]  /*2010*/  @!P6 IMAD.IADD R4, R4, 0x1, -R23 ;  /* 0x000000010404e824 */ /* 0x000fe200078e0a17 */
[----:B------:R0:W-:Y:S01]  /*2020*/  STL [R1+0x19c], R8 ;  /* 0x00019c0801007387 */ /* 0x0001e20000100800 */
[----:B------:R-:W-:Y:S01]  /*2030*/  IMAD.MOV.U32 R10, RZ, RZ, R2 ;  /* 0x000000ffff0a7224 */ /* 0x000fe200078e0002 */
[----:B------:R-:W-:Y:S01]  /*2040*/  ISETP.GE.AND P4, PT, R6, RZ, PT ;  /* 0x000000ff0600720c */ /* 0x000fe20003f86270 */
[----:B------:R-:W-:Y:S01]  /*2050*/  IMAD.HI.U32 R5, R25, R9, RZ ;  /* 0x0000000919057227 */ /* 0x000fe200078e00ff */
[----:B------:R-:W-:Y:S01]  /*2060*/  ISETP.GT.U32.AND P6, PT, R23, R4, PT ;  /* 0x000000041700720c */ /* 0x000fe20003fc4070 */
[----:B------:R-:W-:Y:S01]  /*2070*/  STL [R1+0x1a0], R11 ;  /* 0x0001a00b01007387 */ /* 0x000fe20000100800 */
[----:B------:R-:W-:Y:S01]  /*2080*/  IABS R6, R6 ;  /* 0x0000000600067213 */ /* 0x000fe20000000000 */
[----:B------:R-:W-:-:S02]  /*2090*/  @!P1 IMAD.MOV R10, RZ, RZ, -R10 ;  /* 0x000000ffff0a9224 */ /* 0x000fc400078e0a0a */
[----:B------:R-:W-:Y:S01]  /*20a0*/  IMAD.MOV R5, RZ, RZ, -R5 ;  /* 0x000000ffff057224 */ /* 0x000fe200078e0a05 */
[----:B0-----:R-:W-:Y:S01]  /*20b0*/  IADD3 R8, R26, 0xc4, RZ ;  /* 0x000000c41a087810 */ /* 0x001fe20007ffe0ff */
[----:B------:R-:W-:Y:S01]  /*20c0*/  @!P5 IMAD.IADD R3, R3, 0x1, -R23 ;  /* 0x000000010303d824 */ /* 0x000fe200078e0a17 */
[----:B------:R0:W-:Y:S01]  /*20d0*/  STL [R1+0x1a4], R10 ;  /* 0x0001a40a01007387 */ /* 0x0001e20000100800 */
[----:B------:R-:W-:Y:S01]  /*20e0*/  IMAD R9, R23, R5, R9 ;  /* 0x0000000517097224 */ /* 0x000fe200078e0209 */
[----:B------:R-:W-:Y:S01]  /*20f0*/  ISETP.GE.AND P1, PT, R8, RZ, PT ;  /* 0x000000ff0800720c */ /* 0x000fe20003f26270 */
[----:B------:R-:W-:Y:S01]  /*2100*/  IMAD.HI.U32 R2, R25, R6, RZ ;  /* 0x0000000619027227 */ /* 0x000fe200078e00ff */
[----:B------:R-:W-:Y:S02]  /*2110*/  IABS R8, R8 ;  /* 0x0000000800087213 */ /* 0x000fe40000000000 */
[C---:B------:R-:W-:Y:S01]  /*2120*/  ISETP.GT.U32.AND P5, PT, R23.reuse, R3, PT ;  /* 0x000000031700720c */ /* 0x040fe20003fa4070 */
[----:B------:R-:W-:Y:S01]  /*2130*/  @!P6 IMAD.IADD R4, R4, 0x1, -R23 ;  /* 0x000000010404e824 */ /* 0x000fe200078e0a17 */
[----:B------:R-:W-:Y:S01]  /*2140*/  ISETP.GT.U32.AND P6, PT, R23, R9, PT ;  /* 0x000000091700720c */ /* 0x000fe20003fc4070 */
[----:B------:R-:W-:-:S04]  /*2150*/  IMAD.HI.U32 R5, R25, R7, RZ ;  /* 0x0000000719057227 */ /* 0x000fc800078e00ff */
[----:B0-----:R-:W-:-:S04]  /*2160*/  IMAD.HI.U32 R10, R25, R8, RZ ;  /* 0x00000008190a7227 */ /* 0x001fc800078e00ff */
[----:B------:R-:W-:Y:S02]  /*2170*/  IMAD.MOV R10, RZ, RZ, -R10 ;  /* 0x000000ffff0a7224 */ /* 0x000fe400078e0a0a */
[----:B------:R-:W-:Y:S02]  /*2180*/  IMAD.MOV R2, RZ, RZ, -R2 ;  /* 0x000000ffff027224 */ /* 0x000fe400078e0a02 */
[----:B------:R-:W-:Y:S02]  /*2190*/  IMAD.MOV R5, RZ, RZ, -R5 ;  /* 0x000000ffff057224 */ /* 0x000fe400078e0a05 */
[C---:B------:R-:W-:Y:S02]  /*21a0*/  IMAD R8, R23.reuse, R10, R8 ;  /* 0x0000000a17087224 */ /* 0x040fe400078e0208 */
[----:B------:R-:W-:Y:S01]  /*21b0*/  IMAD R6, R23, R2, R6 ;  /* 0x0000000217067224 */ /* 0x000fe200078e0206 */
[----:B------:R-:W-:Y:S01]  /*21c0*/  IABS R2, R15 ;  /* 0x0000000f00027213 */ /* 0x000fe20000000000 */
[----:B------:R-:W-:-:S02]  /*21d0*/  IMAD.MOV.U32 R11, RZ, RZ, R4 ;  /* 0x000000ffff0b7224 */ /* 0x000fc400078e0004 */
[----:B------:R-:W-:Y:S01]  /*21e0*/  IMAD R7, R23, R5, R7 ;  /* 0x0000000517077224 */ /* 0x000fe200078e0207 */
[----:B------:R-:W-:Y:S01]  /*21f0*/  IADD3 R5, R26, 0xbc, RZ ;  /* 0x000000bc1a057810 */ /* 0x000fe20007ffe0ff */
[----:B------:R-:W-:Y:S01]  /*2200*/  @!P5 IMAD.IADD R3, R3, 0x1, -R23 ;  /* 0x000000010303d824 */ /* 0x000fe200078e0a17 */
[C---:B------:R-:W-:Y:S01]  /*2210*/  ISETP.GT.U32.AND P5, PT, R23.reuse, R8, PT ;  /* 0x000000081700720c */ /* 0x040fe20003fa4070 */
[----:B------:R-:W-:Y:S01]  /*2220*/  @!P0 IMAD.MOV R11, RZ, RZ, -R11 ;  /* 0x000000ffff0b8224 */ /* 0x000fe200078e0a0b */
[----:B------:R-:W-:Y:S01]  /*2230*/  ISETP.GT.U32.AND P0, PT, R23, R6, PT ;  /* 0x000000061700720c */ /* 0x000fe20003f04070 */
[----:B------:R-:W-:Y:S01]  /*2240*/  @!P6 IMAD.IADD R9, R9, 0x1, -R23 ;  /* 0x000000010909e824 */ /* 0x000fe200078e0a17 */
[----:B------:R-:W-:Y:S01]  /*2250*/  ISETP.GT.U32.AND P6, PT, R23, R7, PT ;  /* 0x000000071700720c */ /* 0x000fe20003fc4070 */
[----:B------:R-:W-:Y:S01]  /*2260*/  IMAD.MOV.U32 R10, RZ, RZ, R3 ;  /* 0x000000ffff0a7224 */ /* 0x000fe200078e0003 */
[----:B------:R0:W-:Y:S01]  /*2270*/  STL [R1+0x198], R11 ;  /* 0x0001980b01007387 */ /* 0x0001e20000100800 */
[----:B------:R-:W-:Y:S01]  /*2280*/  IMAD.HI.U32 R4, R25, R2, RZ ;  /* 0x0000000219047227 */ /* 0x000fe200078e00ff */
[----:B------:R-:W-:-:S03]  /*2290*/  IABS R14, R5 ;  /* 0x00000005000e7213 */ /* 0x000fc60000000000 */
[----:B------:R-:W-:Y:S02]  /*22a0*/  IMAD.MOV R4, RZ, RZ, -R4 ;  /* 0x000000ffff047224 */ /* 0x000fe400078e0a04 */
[--C-:B------:R-:W-:Y:S02]  /*22b0*/  @!P5 IMAD.IADD R8, R8, 0x1, -R23.reuse ;  /* 0x000000010808d824 */ /* 0x100fe400078e0a17 */
[--C-:B------:R-:W-:Y:S01]  /*22c0*/  @!P0 IMAD.IADD R6, R6, 0x1, -R23.reuse ;  /* 0x0000000106068824 */ /* 0x100fe200078e0a17 */
[----:B0-----:R-:W-:Y:S01]  /*22d0*/  IABS R11, R12 ;  /* 0x0000000c000b7213 */ /* 0x001fe20000000000 */
[----:B------:R-:W-:Y:S01]  /*22e0*/  @!P6 IMAD.IADD R7, R7, 0x1, -R23 ;  /* 0x000000010707e824 */ /* 0x000fe200078e0a17 */
[C---:B------:R-:W-:Y:S01]  /*22f0*/  ISETP.GT.U32.AND P0, PT, R23.reuse, R9, PT ;  /* 0x000000091700720c */ /* 0x040fe20003f04070 */
[----:B------:R-:W-:Y:S01]  /*2300*/  @!P2 IMAD.MOV R10, RZ, RZ, -R10 ;  /* 0x000000ffff0aa224 */ /* 0x000fe200078e0a0a */
[----:B------:R-:W-:Y:S01]  /*2310*/  ISETP.GT.U32.AND P6, PT, R23, R8, PT ;  /* 0x000000081700720c */ /* 0x000fe20003fc4070 */
[----:B------:R-:W-:Y:S01]  /*2320*/  IMAD.HI.U32 R3, R25, R11, RZ ;  /* 0x0000000b19037227 */ /* 0x000fe200078e00ff */
[----:B------:R-:W-:-:S02]  /*2330*/  ISETP.GT.U32.AND P2, PT, R23, R7, PT ;  /* 0x000000071700720c */ /* 0x000fc40003f44070 */
[C---:B------:R-:W-:Y:S01]  /*2340*/  ISETP.GT.U32.AND P5, PT, R23.reuse, R6, PT ;  /* 0x000000061700720c */ /* 0x040fe20003fa4070 */
[----:B------:R-:W-:Y:S01]  /*2350*/  IMAD.MOV R3, RZ, RZ, -R3 ;  /* 0x000000ffff037224 */ /* 0x000fe200078e0a03 */
[----:B------:R0:W-:Y:S01]  /*2360*/  STL [R1+0x190], R10 ;  /* 0x0001900a01007387 */ /* 0x0001e20000100800 */
[C---:B------:R-:W-:Y:S01]  /*2370*/  IMAD R2, R23.reuse, R4, R2 ;  /* 0x0000000417027224 */ /* 0x040fe200078e0202 */
[C---:B------:R-:W-:Y:S01]  /*2380*/  IADD3 R4, R26.reuse, 0xba, RZ ;  /* 0x000000ba1a047810 */ /* 0x040fe20007ffe0ff */
[----:B------:R-:W-:Y:S01]  /*2390*/  IMAD R11, R23, R3, R11 ;  /* 0x00000003170b7224 */ /* 0x000fe200078e020b */
[----:B------:R-:W-:Y:S01]  /*23a0*/  IADD3 R3, R26, 0xb8, RZ ;  /* 0x000000b81a037810 */ /* 0x000fe20007ffe0ff */
[--C-:B------:R-:W-:Y:S01]  /*23b0*/  @!P0 IMAD.IADD R9, R9, 0x1, -R23.reuse ;  /* 0x0000000109098824 */ /* 0x100fe200078e0a17 */
[C---:B------:R-:W-:Y:S01]  /*23c0*/  ISETP.GT.U32.AND P0, PT, R23.reuse, R2, PT ;  /* 0x000000021700720c */ /* 0x040fe20003f04070 */
[--C-:B------:R-:W-:Y:S01]  /*23d0*/  @!P6 IMAD.IADD R8, R8, 0x1, -R23.reuse ;  /* 0x000000010808e824 */ /* 0x100fe200078e0a17 */
[----:B------:R-:W-:Y:S01]  /*23e0*/  ISETP.GT.U32.AND P6, PT, R23, R11, PT ;  /* 0x0000000b1700720c */ /* 0x000fe20003fc4070 */
[--C-:B------:R-:W-:Y:S01]  /*23f0*/  @!P2 IMAD.IADD R7, R7, 0x1, -R23.reuse ;  /* 0x000000010707a824 */ /* 0x100fe200078e0a17 */
[----:B------:R-:W-:Y:S01]  /*2400*/  ISETP.GE.AND P2, PT, R15, RZ, PT ;  /* 0x000000ff0f00720c */ /* 0x000fe20003f46270 */
[----:B------:R-:W-:Y:S01]  /*2410*/  @!P5 IMAD.IADD R6, R6, 0x1, -R23 ;  /* 0x000000010606d824 */ /* 0x000fe200078e0a17 */
[----:B------:R-:W-:Y:S01]  /*2420*/  IABS R15, R3 ;  /* 0x00000003000f7213 */ /* 0x000fe20000000000 */
[----:B0-----:R-:W-:Y:S01]  /*2430*/  IMAD.HI.U32 R10, R25, R14, RZ ;  /* 0x0000000e190a7227 */ /* 0x001fe200078e00ff */
[----:B------:R-:W-:-:S02]  /*2440*/  IABS R13, R4 ;  /* 0x00000004000d7213 */ /* 0x000fc40000000000 */
[----:B------:R-:W-:Y:S01]  /*2450*/  ISETP.GE.AND P5, PT, R0, RZ, PT ;  /* 0x000000ff0000720c */ /* 0x000fe20003fa6270 */
[----:B------:R-:W-:Y:S02]  /*2460*/  IMAD.MOV.U32 R16, RZ, RZ, R6 ;  /* 0x000000ffff107224 */ /* 0x000fe400078e0006 */
[--C-:B------:R-:W-:Y:S01]  /*2470*/  @!P0 IMAD.IADD R2, R2, 0x1, -R23.reuse ;  /* 0x0000000102028824 */ /* 0x100fe200078e0a17 */
[----:B------:R-:W-:Y:S01]  /*2480*/  ISETP.GE.AND P0, PT, R12, RZ, PT ;  /* 0x000000ff0c00720c */ /* 0x000fe20003f06270 */
[----:B------:R-:W-:Y:S02]  /*2490*/  @!P6 IMAD.IADD R11, R11, 0x1, -R23 ;  /* 0x000000010b0be824 */ /* 0x000fe400078e0a17 */
[----:B------:R-:W-:Y:S02]  /*24a0*/  IMAD.MOV.U32 R12, RZ, RZ, R15 ;  /* 0x000000ffff0c7224 */ /* 0x000fe400078e000f */
[----:B------:R-:W-:Y:S01]  /*24b0*/  @!P4 IMAD.MOV R16, RZ, RZ, -R16 ;  /* 0x000000ffff10c224 */ /* 0x000fe200078e0a10 */
[----:B------:R-:W-:Y:S01]  /*24c0*/  ISETP.GT.U32.AND P4, PT, R23, R11, PT ;  /* 0x0000000b1700720c */ /* 0x000fe20003f84070 */
[----:B------:R-:W-:-:S02]  /*24d0*/  IMAD.MOV.U32 R17, RZ, RZ, R9 ;  /* 0x000000ffff117224 */ /* 0x000fc400078e0009 */
[----:B------:R-:W-:-:S04]  /*24e0*/  IMAD.HI.U32 R9, R25, R12, RZ ;  /* 0x0000000c19097227 */ /* 0x000fc800078e00ff */
[----:B------:R-:W-:Y:S02]  /*24f0*/  IMAD.MOV R10, RZ, RZ, -R10 ;  /* 0x000000ffff0a7224 */ /* 0x000fe400078e0a0a */
[----:B------:R-:W-:Y:S01]  /*2500*/  @!P3 IMAD.MOV R17, RZ, RZ, -R17 ;  /* 0x000000ffff11b224 */ /* 0x000fe200078e0a11 */
[C---:B------:R-:W-:Y:S01]  /*2510*/  ISETP.GT.U32.AND P3, PT, R23.reuse, R2, PT ;  /* 0x000000021700720c */ /* 0x040fe20003f64070 */
[----:B------:R-:W-:Y:S02]  /*2520*/  IMAD.MOV R6, RZ, RZ, -R9 ;  /* 0x000000ffff067224 */ /* 0x000fe400078e0a09 */
[C---:B------:R-:W-:Y:S01]  /*2530*/  IMAD R14, R23.reuse, R10, R14 ;  /* 0x0000000a170e7224 */ /* 0x040fe200078e020e */
[----:B------:R0:W-:Y:S01]  /*2540*/  STL [R1+0x16c], R17 ;  /* 0x00016c1101007387 */ /* 0x0001e20000100800 */
[----:B------:R-:W-:Y:S02]  /*2550*/  IMAD R12, R23, R6, R12 ;  /* 0x00000006170c7224 */ /* 0x000fe400078e020c */
[----:B------:R-:W-:Y:S01]  /*2560*/  IMAD.HI.U32 R0, R25, R13, RZ ;  /* 0x0000000d19007227 */ /* 0x000fe200078e00ff */
[----:B------:R-:W-:Y:S01]  /*2570*/  ISETP.GT.U32.AND P6, PT, R23, R14, PT ;  /* 0x0000000e1700720c */ /* 0x000fe20003fc4070 */
[----:B------:R-:W-:Y:S02]  /*2580*/  STL [R1+0x170], R16 ;  /* 0x0001701001007387 */ /* 0x000fe40000100800 */
[----:B------:R-:W-:Y:S01]  /*2590*/  @!P4 IMAD.IADD R11, R11, 0x1, -R23 ;  /* 0x000000010b0bc824 */ /* 0x000fe200078e0a17 */
[----:B------:R-:W-:Y:S01]  /*25a0*/  ISETP.GT.U32.AND P4, PT, R23, R12, PT ;  /* 0x0000000c1700720c */ /* 0x000fe20003f84070 */
[----:B------:R-:W-:-:S02]  /*25b0*/  IMAD.MOV R0, RZ, RZ, -R0 ;  /* 0x000000ffff007224 */ /* 0x000fc400078e0a00 */
[----:B------:R-:W-:Y:S01]  /*25c0*/  @!P3 IMAD.IADD R2, R2, 0x1, -R23 ;  /* 0x000000010202b824 */ /* 0x000fe200078e0a17 */
[----:B------:R-:W-:Y:S01]  /*25d0*/  ISETP.GE.AND P3, PT, R4, RZ, PT ;  /* 0x000000ff0400720c */ /* 0x000fe20003f66270 */
[----:B------:R-:W-:Y:S01]  /*25e0*/  IMAD R13, R23, R0, R13 ;  /* 0x00000000170d7224 */ /* 0x000fe200078e020d */
[C---:B------:R-:W-:Y:S01]  /*25f0*/  IADD3 R4, R26.reuse, 0xb4, RZ ;  /* 0x000000b41a047810 */ /* 0x040fe20007ffe0ff */
[----:B------:R-:W-:Y:S01]  /*2600*/  @!P1 IMAD.MOV R8, RZ, RZ, -R8 ;  /* 0x000000ffff089224 */ /* 0x000fe200078e0a08 */
[----:B------:R-:W-:Y:S01]  /*2610*/  ISETP.GE.AND P1, PT, R5, RZ, PT ;  /* 0x000000ff0500720c */ /* 0x000fe20003f26270 */
[----:B------:R-:W-:Y:S01]  /*2620*/  @!P5 IMAD.MOV R7, RZ, RZ, -R7 ;  /* 0x000000ffff07d224 */ /* 0x000fe200078e0a07 */
[----:B------:R-:W-:Y:S01]  /*2630*/  ISETP.GT.U32.AND P5, PT, R23, R13, PT ;  /* 0x0000000d1700720c */ /* 0x000fe20003fa4070 */
[----:B------:R-:W-:Y:S01]  /*2640*/  IMAD.MOV.U32 R5, RZ, RZ, R2 ;  /* 0x000000ffff057224 */ /* 0x000fe200078e0002 */
[----:B------:R-:W-:Y:S01]  /*2650*/  IADD3 R0, R26, 0xb6, RZ ;  /* 0x000000b61a007810 */ /* 0x000fe20007ffe0ff */
[----:B------:R-:W-:Y:S01]  /*2660*/  @!P6 IMAD.IADD R14, R14, 0x1, -R23 ;  /* 0x000000010e0ee824 */ /* 0x000fe200078e0a17 */
[----:B------:R-:W-:Y:S01]  /*2670*/  ISETP.GE.AND P6, PT, R3, RZ, PT ;  /* 0x000000ff0300720c */ /* 0x000fe20003fc6270 */
[----:B------:R-:W-:Y:S01]  /*2680*/  @!P2 IMAD.MOV R5, RZ, RZ, -R5 ;  /* 0x000000ffff05a224 */ /* 0x000fe200078e0a05 */
[----:B------:R-:W-:Y:S01]  /*2690*/  IABS R3, R4 ;  /* 0x0000000400037213 */ /* 0x000fe20000000000 */
[----:B------:R-:W-:Y:S01]  /*26a0*/  @!P4 IMAD.IADD R12, R12, 0x1, -R23 ;  /* 0x000000010c0cc824 */ /* 0x000fe200078e0a17 */
[----:B------:R-:W-:Y:S01]  /*26b0*/  STL [R1+0x174], R8 ;  /* 0x0001740801007387 */ /* 0x000fe20000100800 */
[----:B------:R-:W-:Y:S01]  /*26c0*/  IABS R9, R0 ;  /* 0x0000000000097213 */ /* 0x000fe20000000000 */
[----:B0-----:R-:W-:Y:S01]  /*26d0*/  IMAD.MOV.U32 R17, RZ, RZ, R11 ;  /* 0x000000ffff117224 */ /* 0x001fe200078e000b */
[----:B------:R-:W-:Y:S01]  /*26e0*/  IADD3 R2, R26, 0xb0, RZ ;  /* 0x000000b01a027810 */ /* 0x000fe20007ffe0ff */
[----:B------:R0:W-:Y:S01]  /*26f0*/  STL [R1+0x178], R7 ;  /* 0x0001780701007387 */ /* 0x0001e20000100800 */
[----:B------:R-:W-:Y:S01]  /*2700*/  ISETP.GT.U32.AND P4, PT, R23, R12, PT ;  /* 0x0000000c1700720c */ /* 0x000fe20003f84070 */
[----:B------:R-:W-:Y:S01]  /*2710*/  @!P5 IMAD.IADD R13, R13, 0x1, -R23 ;  /* 0x000000010d0dd824 */ /* 0x000fe200078e0a17 */
[----:B------:R-:W-:Y:S01]  /*2720*/  ISETP.GT.U32.AND P5, PT, R23, R14, PT ;  /* 0x0000000e1700720c */ /* 0x000fe20003fa4070 */
[----:B------:R1:W-:Y:S01]  /*2730*/  STL [R1+0x17c], R5 ;  /* 0x00017c0501007387 */ /* 0x0003e20000100800 */
[----:B------:R-:W-:-:S02]  /*2740*/  IMAD.HI.U32 R6, R25, R9, RZ ;  /* 0x0000000919067227 */ /* 0x000fc400078e00ff */
[C---:B------:R-:W-:Y:S02]  /*2750*/  ISETP.GT.U32.AND P2, PT, R23.reuse, R13, PT ;  /* 0x0000000d1700720c */ /* 0x040fe40003f44070 */
[----:B------:R-:W-:Y:S01]  /*2760*/  IMAD.MOV R6, RZ, RZ, -R6 ;  /* 0x000000ffff067224 */ /* 0x000fe200078e0a06 */
[----:B0-----:R-:W-:Y:S01]  /*2770*/  IADD3 R7, R26, 0xb2, RZ ;  /* 0x000000b21a077810 */ /* 0x001fe20007ffe0ff */
[----:B------:R-:W-:Y:S02]  /*2780*/  @!P0 IMAD.MOV R17, RZ, RZ, -R17 ;  /* 0x000000ffff118224 */ /* 0x000fe400078e0a11 */
[----:B------:R-:W-:Y:S01]  /*2790*/  IMAD R9, R23, R6, R9 ;  /* 0x0000000617097224 */ /* 0x000fe200078e0209 */
[----:B------:R-:W-:Y:S01]  /*27a0*/  IABS R10, R7 ;  /* 0x00000007000a7213 */ /* 0x000fe20000000000 */
[----:B-1----:R-:W-:Y:S01]  /*27b0*/  IMAD.HI.U32 R5, R25, R3, RZ ;  /* 0x0000000319057227 */ /* 0x002fe200078e00ff */
[----:B------:R-:W-:Y:S01]  /*27c0*/  IABS R6, R2 ;  /* 0x0000000200067213 */ /* 0x000fe20000000000 */
[----:B------:R-:W-:Y:S02]  /*27d0*/  STL [R1+0x100], R17 ;  /* 0x0001001101007387 */ /* 0x000fe40000100800 */
[----:B------:R-:W-:-:S02]  /*27e0*/  IMAD.MOV R5, RZ, RZ, -R5 ;  /* 0x000000ffff057224 */ /* 0x000fc400078e0a05 */
[----:B------:R-:W-:Y:S02]  /*27f0*/  @!P4 IMAD.IADD R12, R12, 0x1, -R23 ;  /* 0x000000010c0cc824 */ /* 0x000fe400078e0a17 */
[C---:B------:R-:W-:Y:S01]  /*2800*/  IMAD R3, R23.reuse, R5, R3 ;  /* 0x0000000517037224 */ /* 0x040fe200078e0203 */
[----:B------:R-:W-:Y:S01]  /*2810*/  IADD3 R5, R26, 0xae, RZ ;  /* 0x000000ae1a057810 */ /* 0x000fe20007ffe0ff */
[--C-:B------:R-:W-:Y:S01]  /*2820*/  @!P5 IMAD.IADD R14, R14, 0x1, -R23.reuse ;  /* 0x000000010e0ed824 */ /* 0x100fe200078e0a17 */
[----:B------:R-:W-:Y:S01]  /*2830*/  ISETP.GT.U32.AND P5, PT, R23, R9, PT ;  /* 0x000000091700720c */ /* 0x000fe20003fa4070 */
[----:B------:R-:W-:Y:S01]  /*2840*/  @!P2 IMAD.IADD R13, R13, 0x1, -R23 ;  /* 0x000000010d0da824 */ /* 0x000fe200078e0a17 */
[----:B------:R-:W-:Y:S01]  /*2850*/  ISETP.GT.U32.AND P4, PT, R23, R3, PT ;  /* 0x000000031700720c */ /* 0x000fe20003f84070 */
[C---:B------:R-:W-:Y:S01]  /*2860*/  IMAD.HI.U32 R15, R25.reuse, R10, RZ ;  /* 0x0000000a190f7227 */ /* 0x040fe200078e00ff */
[----:B------:R-:W-:Y:S02]  /*2870*/  IABS R8, R5 ;  /* 0x0000000500087213 */ /* 0x000fe40000000000 */
[----:B------:R-:W-:Y:S01]  /*2880*/  ISETP.GE.AND P2, PT, R0, RZ, PT ;  /* 0x000000ff0000720c */ /* 0x000fe20003f46270 */
[----:B------:R-:W-:-:S04]  /*2890*/  IMAD.HI.U32 R0, R25, R6, RZ ;  /* 0x0000000619007227 */ /* 0x000fc800078e00ff */
[----:B------:R-:W-:-:S04]  /*28a0*/  IMAD.HI.U32 R11, R25, R8, RZ ;  /* 0x00000008190b7227 */ /* 0x000fc800078e00ff */
[--C-:B------:R-:W-:Y:S02]  /*28b0*/  @!P4 IMAD.IADD R3, R3, 0x1, -R23.reuse ;  /* 0x000000010303c824 */ /* 0x100fe400078e0a17 */
[----:B------:R-:W-:Y:S01]  /*28c0*/  @!P5 IMAD.IADD R9, R9, 0x1, -R23 ;  /* 0x000000010909d824 */ /* 0x000fe200078e0a17 */
[----:B------:R-:W-:Y:S01]  /*28d0*/  ISETP.GE.AND P5, PT, R4, RZ, PT ;  /* 0x000000ff0400720c */ /* 0x000fe20003fa6270 */
[----:B------:R-:W-:Y:S01]  /*28e0*/  IMAD.MOV R11, RZ, RZ, -R11 ;  /* 0x000000ffff0b7224 */ /* 0x000fe200078e0a0b */
[C---:B------:R-:W-:Y:S01]  /*28f0*/  ISETP.GT.U32.AND P4, PT, R23.reuse, R3, PT ;  /* 0x000000031700720c */ /* 0x040fe20003f84070 */
[----:B------:R-:W-:Y:S01]  /*2900*/  IMAD.MOV R15, RZ, RZ, -R15 ;  /* 0x000000ffff0f7224 */ /* 0x000fe200078e0a0f */
[----:B------:R-:W-:Y:S01]  /*2910*/  ISETP.GT.U32.AND P0, PT, R23, R9, PT ;  /* 0x000000091700720c */ /* 0x000fe20003f04070 */
[----:B------:R-:W-:Y:S01]  /*2920*/  @!P3 IMAD.MOV R13, RZ, RZ, -R13 ;  /* 0x000000ffff0db224 */ /* 0x000fe200078e0a0d */
[----:B------:R-:W-:Y:S01]  /*2930*/  ISETP.GE.AND P3, PT, R7, RZ, PT ;  /* 0x000000ff0700720c */ /* 0x000fe20003f66270 */
[----:B------:R-:W-:Y:S01]  /*2940*/  IMAD R7, R23, R11, R8 ;  /* 0x0000000b17077224 */ /* 0x000fe200078e0208 */
[----:B------:R-:W-:Y:S01]  /*2950*/  IADD3 R4, R26, 0xac, RZ ;  /* 0x000000ac1a047810 */ /* 0x000fe20007ffe0ff */
[----:B------:R-:W-:-:S02]  /*2960*/  IMAD.MOV R0, RZ, RZ, -R0 ;  /* 0x000000ffff007224 */ /* 0x000fc400078e0a00 */
[----:B------:R-:W-:Y:S02]  /*2970*/  IMAD R10, R23, R15, R10 ;  /* 0x0000000f170a7224 */ /* 0x000fe400078e020a */
[----:B------:R-:W-:Y:S02]  /*2980*/  IMAD.MOV.U32 R16, RZ, RZ, R14 ;  /* 0x000000ffff107224 */ /* 0x000fe400078e000e */
[--C-:B------:R-:W-:Y:S01]  /*2990*/  @!P4 IMAD.IADD R3, R3, 0x1, -R23.reuse ;  /* 0x000000010303c824 */ /* 0x100fe200078e0a17 */
[C---:B------:R-:W-:Y:S01]  /*29a0*/  ISETP.GT.U32.AND P4, PT, R23.reuse, R7, PT ;  /* 0x000000071700720c */ /* 0x040fe20003f84070 */
[C---:B------:R-:W-:Y:S01]  /*29b0*/  IMAD R6, R23.reuse, R0, R6 ;  /* 0x0000000017067224 */ /* 0x040fe200078e0206 */
[----:B------:R-:W-:Y:S01]  /*29c0*/  IABS R0, R4 ;  /* 0x0000000400007213 */ /* 0x000fe20000000000 */
[----:B------:R-:W-:Y:S01]  /*29d0*/  @!P1 IMAD.MOV R16, RZ, RZ, -R16 ;  /* 0x000000ffff109224 */ /* 0x000fe200078e0a10 */
[----:B------:R-:W-:Y:S01]  /*29e0*/  ISETP.GT.U32.AND P1, PT, R23, R10, PT ;  /* 0x0000000a1700720c */ /* 0x000fe20003f24070 */
[----:B------:R-:W-:Y:S01]  /*29f0*/  @!P0 IMAD.IADD R9, R9, 0x1, -R23 ;  /* 0x0000000109098824 */ /* 0x000fe200078e0a17 */
[----:B------:R-:W-:Y:S01]  /*2a00*/  ISETP.GE.AND P0, PT, R2, RZ, PT ;  /* 0x000000ff0200720c */ /* 0x000fe20003f06270 */
[----:B------:R-:W-:Y:S01]  /*2a10*/  @!P6 IMAD.MOV R12, RZ, RZ, -R12 ;  /* 0x000000ffff0ce224 */ /* 0x000fe200078e0a0c */
[----:B------:R-:W-:Y:S01]  /*2a20*/  ISETP.GT.U32.AND P6, PT, R23, R6, PT ;  /* 0x000000061700720c */ /* 0x000fe20003fc4070 */
[----:B------:R-:W-:Y:S01]  /*2a30*/  IMAD.MOV.U32 R11, RZ, RZ, R9 ;  /* 0x000000ffff0b7224 */ /* 0x000fe200078e0009 */
[----:B------:R-:W-:Y:S01]  /*2a40*/  IADD3 R2, R26, 0xaa, RZ ;  /* 0x000000aa1a027810 */ /* 0x000fe20007ffe0ff */
[----:B------:R-:W-:Y:S01]  /*2a50*/  STL [R1+0x104], R16 ;  /* 0x0001041001007387 */ /* 0x000fe20000100800 */
[----:B------:R-:W-:-:S02]  /*2a60*/  IMAD.HI.U32 R8, R25, R0, RZ ;  /* 0x0000000019087227 */ /* 0x000fc400078e00ff */
[----:B------:R-:W-:Y:S01]  /*2a70*/  IABS R9, R2 ;  /* 0x0000000200097213 */ /* 0x000fe20000000000 */
[----:B------:R-:W-:Y:S01]  /*2a80*/  STL [R1+0x114], R13 ;  /* 0x0001140d01007387 */ /* 0x000fe20000100800 */
[----:B------:R-:W-:Y:S02]  /*2a90*/  @!P2 IMAD.MOV R11, RZ, RZ, -R11 ;  /* 0x000000ffff0ba224 */ /* 0x000fe400078e0a0b */
[--C-:B------:R-:W-:Y:S01]  /*2aa0*/  @!P4 IMAD.IADD R7, R7, 0x1, -R23.reuse ;  /* 0x000000010707c824 */ /* 0x100fe200078e0a17 */
[----:B------:R-:W-:Y:S01]  /*2ab0*/  STL [R1+0x15c], R12 ;  /* 0x00015c0c01007387 */ /* 0x000fe20000100800 */
[--C-:B------:R-:W-:Y:S01]  /*2ac0*/  @!P1 IMAD.IADD R10, R10, 0x1, -R23.reuse ;  /* 0x000000010a0a9824 */ /* 0x100fe200078e0a17 */
[----:B------:R-:W-:Y:S01]  /*2ad0*/  ISETP.GE.AND P1, PT, R5, RZ, PT ;  /* 0x000000ff0500720c */ /* 0x000fe20003f26270 */
[----:B------:R-:W-:Y:S01]  /*2ae0*/  @!P6 IMAD.IADD R6, R6, 0x1, -R23 ;  /* 0x000000010606e824 */ /* 0x000fe200078e0a17 */
[----:B------:R0:W-:Y:S01]  /*2af0*/  STL [R1+0x160], R11 ;  /* 0x0001600b01007387 */ /* 0x0001e20000100800 */
[C---:B------:R-:W-:Y:S01]  /*2b00*/  ISETP.GT.U32.AND P4, PT, R23.reuse, R7, PT ;  /* 0x000000071700720c */ /* 0x040fe20003f84070 */
[----:B------:R-:W-:Y:S01]  /*2b10*/  IMAD.MOV R8, RZ, RZ, -R8 ;  /* 0x000000ffff087224 */ /* 0x000fe200078e0a08 */
[----:B------:R-:W-:-:S02]  /*2b20*/  ISETP.GT.U32.AND P6, PT, R23, R10, PT ;  /* 0x0000000a1700720c */ /* 0x000fc40003fc4070 */
[C---:B------:R-:W-:Y:S01]  /*2b30*/  ISETP.GT.U32.AND P2, PT, R23.reuse, R6, PT ;  /* 0x000000061700720c */ /* 0x040fe20003f44070 */
[----:B------:R-:W-:Y:S01]  /*2b40*/  IMAD R0, R23, R8, R0 ;  /* 0x0000000817007224 */ /* 0x000fe200078e0200 */
[----:B------:R-:W-:Y:S01]  /*2b50*/  IADD3 R5, R26, 0xa8, RZ ;  /* 0x000000a81a057810 */ /* 0x000fe20007ffe0ff */
[----:B0-----:R-:W-:-:S03]  /*2b60*/  IMAD.MOV.U32 R11, RZ, RZ, R3 ;  /* 0x000000ffff0b7224 */ /* 0x001fc600078e0003 */
[----:B------:R-:W-:Y:S01]  /*2b70*/  IABS R8, R5 ;  /* 0x0000000500087213 */ /* 0x000fe20000000000 */
[----:B------:R-:W-:-:S04]  /*2b80*/  IMAD.HI.U32 R3, R25, R9, RZ ;  /* 0x0000000919037227 */ /* 0x000fc800078e00ff */
[----:B------:R-:W-:Y:S02]  /*2b90*/  IMAD.MOV R3, RZ, RZ, -R3 ;  /* 0x000000ffff037224 */ /* 0x000fe400078e0a03 */
[----:B------:R-:W-:Y:S02]  /*2ba0*/  @!P4 IMAD.IADD R7, R7, 0x1, -R23 ;  /* 0x000000010707c824 */ /* 0x000fe400078e0a17 */
[C---:B------:R-:W-:Y:S01]  /*2bb0*/  IMAD R9, R23.reuse, R3, R9 ;  /* 0x0000000317097224 */ /* 0x040fe200078e0209 */
[----:B------:R-:W-:Y:S01]  /*2bc0*/  IADD3 R3, R26, 0xa4, RZ ;  /* 0x000000a41a037810 */ /* 0x000fe20007ffe0ff */
[--C-:B------:R-:W-:Y:S01]  /*2bd0*/  @!P6 IMAD.IADD R10, R10, 0x1, -R23.reuse ;  /* 0x000000010a0ae824 */ /* 0x100fe200078e0a17 */
[C---:B------:R-:W-:Y:S01]  /*2be0*/  ISETP.GT.U32.AND P6, PT, R23.reuse, R0, PT ;  /* 0x000000001700720c */ /* 0x040fe20003fc4070 */
[----:B------:R-:W-:Y:S01]  /*2bf0*/  @!P2 IMAD.IADD R6, R6, 0x1, -R23 ;  /* 0x000000010606a824 */ /* 0x000fe200078e0a17 */
[----:B------:R-:W-:Y:S01]  /*2c00*/  ISETP.GT.U32.AND P4, PT, R23, R9, PT ;  /* 0x000000091700720c */ /* 0x000fe20003f84070 */
[----:B------:R-:W-:Y:S01]  /*2c10*/  @!P5 IMAD.MOV R11, RZ, RZ, -R11 ;  /* 0x000000ffff0bd224 */ /* 0x000fe200078e0a0b */
[----:B------:R-:W-:Y:S01]  /*2c20*/  ISETP.GE.AND P2, PT, R2, RZ, PT ;  /* 0x000000ff0200720c */ /* 0x000fe20003f46270 */
[----:B------:R-:W-:Y:S01]  /*2c30*/  IMAD.HI.U32 R12, R25, R8, RZ ;  /* 0x00000008190c7227 */ /* 0x000fe200078e00ff */
[----:B------:R-:W-:-:S02]  /*2c40*/  IADD3 R2, R26, 0xa6, RZ ;  /* 0x000000a61a027810 */ /* 0x000fc40007ffe0ff */
[----:B------:R-:W-:Y:S01]  /*2c50*/  ISETP.GE.AND P5, PT, R4, RZ, PT ;  /* 0x000000ff0400720c */ /* 0x000fe20003fa6270 */
[----:B------:R-:W-:Y:S01]  /*2c60*/  IMAD.MOV.U32 R13, RZ, RZ, R10 ;  /* 0x000000ffff0d7224 */ /* 0x000fe200078e000a */
[----:B------:R-:W-:Y:S01]  /*2c70*/  IABS R4, R2 ;  /* 0x0000000200047213 */ /* 0x000fe20000000000 */
[----:B------:R-:W-:Y:S01]  /*2c80*/  IMAD.MOV R12, RZ, RZ, -R12 ;  /* 0x000000ffff0c7224 */ /* 0x000fe200078e0a0c */
[----:B------:R0:W-:Y:S01]  /*2c90*/  STL [R1+0x168], R11 ;  /* 0x0001680b01007387 */ /* 0x0001e20000100800 */
[--C-:B------:R-:W-:Y:S01]  /*2ca0*/  @!P6 IMAD.IADD R0, R0, 0x1, -R23.reuse ;  /* 0x000000010000e824 */ /* 0x100fe200078e0a17 */
[----:B------:R-:W-:Y:S01]  /*2cb0*/  ISETP.GE.AND P6, PT, R5, RZ, PT ;  /* 0x000000ff0500720c */ /* 0x000fe20003fc6270 */
[----:B------:R-:W-:Y:S02]  /*2cc0*/  @!P4 IMAD.IADD R9, R9, 0x1, -R23 ;  /* 0x000000010909c824 */ /* 0x000fe400078e0a17 */
[----:B------:R-:W-:Y:S01]  /*2cd0*/  @!P3 IMAD.MOV R13, RZ, RZ, -R13 ;  /* 0x000000ffff0db224 */ /* 0x000fe200078e0a0d */
[----:B------:R-:W-:Y:S01]  /*2ce0*/  ISETP.GT.U32.AND P3, PT, R23, R0, PT ;  /* 0x000000001700720c */ /* 0x000fe20003f64070 */
[----:B------:R-:W-:Y:S01]  /*2cf0*/  IMAD.HI.U32 R5, R25, R4, RZ ;  /* 0x0000000419057227 */ /* 0x000fe200078e00ff */
[----:B------:R-:W-:-:S02]  /*2d00*/  ISETP.GT.U32.AND P4, PT, R23, R9, PT ;  /* 0x000000091700720c */ /* 0x000fc40003f84070 */
[----:B0-----:R-:W-:Y:S01]  /*2d10*/  IABS R11, R3 ;  /* 0x00000003000b7213 */ /* 0x001fe20000000000 */
[C---:B------:R-:W-:Y:S01]  /*2d20*/  IMAD R8, R23.reuse, R12, R8 ;  /* 0x0000000c17087224 */ /* 0x040fe200078e0208 */
[----:B------:R-:W-:Y:S01]  /*2d30*/  STL [R1+0x164], R13 ;  /* 0x0001640d01007387 */ /* 0x000fe20000100800 */
[----:B------:R-:W-:Y:S02]  /*2d40*/  IMAD.MOV.U32 R10, RZ, RZ, R6 ;  /* 0x000000ffff0a7224 */ /* 0x000fe400078e0006 */
[----:B------:R-:W-:Y:S02]  /*2d50*/  IMAD.MOV R5, RZ, RZ, -R5 ;  /* 0x000000ffff057224 */ /* 0x000fe400078e0a05 */
[----:B------:R-:W-:Y:S01]  /*2d60*/  @!P0 IMAD.MOV R10, RZ, RZ, -R10 ;  /* 0x000000ffff0a8224 */ /* 0x000fe200078e0a0a */
[C---:B------:R-:W-:Y:S01]  /*2d70*/  ISETP.GT.U32.AND P0, PT, R23.reuse, R8, PT ;  /* 0x000000081700720c */ /* 0x040fe20003f04070 */
[----:B------:R-:W-:Y:S02]  /*2d80*/  IMAD R4, R23, R5, R4 ;  /* 0x0000000517047224 */ /* 0x000fe400078e0204 */
[----:B------:R-:W-:Y:S01]  /*2d90*/  IMAD.HI.U32 R6, R25, R11, RZ ;  /* 0x0000000b19067227 */ /* 0x000fe200078e00ff */
[----:B------:R0:W-:Y:S03]  /*2da0*/  STL [R1+0x140], R10 ;  /* 0x0001400a01007387 */ /* 0x0001e60000100800 */
[----:B------:R-:W-:Y:S01]  /*2db0*/  @!P4 IMAD.IADD R9, R9, 0x1, -R23 ;  /* 0x000000010909c824 */ /* 0x000fe200078e0a17 */
[----:B------:R-:W-:Y:S01]  /*2dc0*/  ISETP.GT.U32.AND P4, PT, R23, R4, PT ;  /* 0x000000041700720c */ /* 0x000fe20003f84070 */
[----:B------:R-:W-:-:S02]  /*2dd0*/  IMAD.MOV R6, RZ, RZ, -R6 ;  /* 0x000000ffff067224 */ /* 0x000fc400078e0a06 */
[----:B------:R-:W-:Y:S01]  /*2de0*/  @!P3 IMAD.IADD R0, R0, 0x1, -R23 ;  /* 0x000000010000b824 */ /* 0x000fe200078e0a17 */
[----:B------:R-:W-:Y:S01]  /*2df0*/  ISETP.GE.AND P3, PT, R3, RZ, PT ;  /* 0x000000ff0300720c */ /* 0x000fe20003f66270 */
[C---:B------:R-:W-:Y:S01]  /*2e00*/  IMAD R11, R23.reuse, R6, R11 ;  /* 0x00000006170b7224 */ /* 0x040fe200078e020b */
[----:B------:R-:W-:Y:S01]  /*2e10*/  IADD3 R6, R26, 0xa0, RZ ;  /* 0x000000a01a067810 */ /* 0x000fe20007ffe0ff */
[----:B------:R-:W-:Y:S02]  /*2e20*/  IMAD.MOV.U32 R12, RZ, RZ, R0 ;  /* 0x000000ffff0c7224 */ /* 0x000fe400078e0000 */
[----:B------:R-:W-:Y:S01]  /*2e30*/  @!P0 IMAD.IADD R8, R8, 0x1, -R23 ;  /* 0x0000000108088824 */ /* 0x000fe200078e0a17 */
[----:B------:R-:W-:Y:S01]  /*2e40*/  IABS R5, R6 ;  /* 0x0000000600057213 */ /* 0x000fe20000000000 */
[----:B------:R-:W-:Y:S01]  /*2e50*/  @!P5 IMAD.MOV R12, RZ, RZ, -R12 ;  /* 0x000000ffff0cd224 */ /* 0x000fe200078e0a0c */
[C---:B------:R-:W-:Y:S01]  /*2e60*/  ISETP.GT.U32.AND P5, PT, R23.reuse, R11, PT ;  /* 0x0000000b1700720c */ /* 0x040fe20003fa4070 */
[----:B------:R-:W-:Y:S01]  /*2e70*/  @!P1 IMAD.MOV R7, RZ, RZ, -R7 ;  /* 0x000000ffff079224 */ /* 0x000fe200078e0a07 */
[----:B------:R-:W-:Y:S01]  /*2e80*/  ISETP.GT.U32.AND P0, PT, R23, R8, PT ;  /* 0x000000081700720c */ /* 0x000fe20003f04070 */
[----:B------:R-:W-:Y:S01]  /*2e90*/  @!P4 IMAD.IADD R4, R4, 0x1, -R23 ;  /* 0x000000010404c824 */ /* 0x000fe200078e0a17 */
[----:B------:R-:W-:Y:S01]  /*2ea0*/  ISETP.GE.AND P1, PT, R2, RZ, PT ;  /* 0x000000ff0200720c */ /* 0x000fe20003f26270 */
[----:B0-----:R-:W-:Y:S01]  /*2eb0*/  IMAD.MOV.U32 R10, RZ, RZ, R9 ;  /* 0x000000ffff0a7224 */ /* 0x001fe200078e0009 */
[----:B------:R0:W-:Y:S01]  /*2ec0*/  STL [R1+0x144], R7 ;  /* 0x0001440701007387 */ /* 0x0001e20000100800 */
[----:B------:R-:W-:-:S02]  /*2ed0*/  IADD3 R2, R26, 0x9e, RZ ;  /* 0x0000009e1a027810 */ /* 0x000fc40007ffe0ff */
[----:B------:R-:W-:Y:S01]  /*2ee0*/  ISETP.GT.U32.AND P4, PT, R23, R4, PT ;  /* 0x000000041700720c */ /* 0x000fe20003f84070 */
[----:B------:R-:W-:Y:S01]  /*2ef0*/  @!P2 IMAD.MOV R10, RZ, RZ, -R10 ;  /* 0x000000ffff0aa224 */ /* 0x000fe200078e0a0a */
[----:B------:R-:W-:Y:S01]  /*2f00*/  STL [R1+0x158], R12 ;  /* 0x0001580c01007387 */ /* 0x000fe20000100800 */
[----:B------:R-:W-:Y:S01]  /*2f10*/  IABS R0, R2 ;  /* 0x0000000200007213 */ /* 0x000fe20000000000 */
[--C-:B------:R-:W-:Y:S02]  /*2f20*/  @!P5 IMAD.IADD R11, R11, 0x1, -R23.reuse ;  /* 0x000000010b0bd824 */ /* 0x100fe400078e0a17 */
[----:B------:R-:W-:Y:S01]  /*2f30*/  @!P0 IMAD.IADD R8, R8, 0x1, -R23 ;  /* 0x0000000108088824 */ /* 0x000fe200078e0a17 */
[----:B0-----:R-:W-:Y:S01]  /*2f40*/  IADD3 R7, R26, 0xa2, RZ ;  /* 0x000000a21a077810 */ /* 0x001fe20007ffe0ff */
[----:B------:R0:W-:Y:S01]  /*2f50*/  STL [R1+0x154], R10 ;  /* 0x0001540a01007387 */ /* 0x0001e20000100800 */
[----:B------:R-:W-:Y:S01]  /*2f60*/  ISETP.GE.AND P0, PT, R6, RZ, PT ;  /* 0x000000ff0600720c */ /* 0x000fe20003f06270 */
[----:B------:R-:W-:Y:S01]  /*2f70*/  IMAD.HI.U32 R6, R25, R5, RZ ;  /* 0x0000000519067227 */ /* 0x000fe200078e00ff */
[----:B------:R-:W-:-:S02]  /*2f80*/  IABS R3, R7 ;  /* 0x0000000700037213 */ /* 0x000fc40000000000 */
[----:B------:R-:W-:Y:S01]  /*2f90*/  ISETP.GT.U32.AND P5, PT, R23, R11, PT ;  /* 0x0000000b1700720c */ /* 0x000fe20003fa4070 */
[----:B------:R-:W-:Y:S01]  /*2fa0*/  IMAD.MOV R6, RZ, RZ, -R6 ;  /* 0x000000ffff067224 */ /* 0x000fe200078e0a06 */
[----:B------:R-:W-:Y:S01]  /*2fb0*/  ISETP.GE.AND P2, PT, R7, RZ, PT ;  /* 0x000000ff0700720c */ /* 0x000fe20003f46270 */
[----:B------:R-:W-:-:S04]  /*2fc0*/  IMAD.HI.U32 R9, R25, R3, RZ ;  /* 0x0000000319097227 */ /* 0x000fc800078e00ff */
[----:B0-----:R-:W-:Y:S02]  /*2fd0*/  IMAD.MOV.U32 R10, RZ, RZ, R8 ;  /* 0x000000ffff0a7224 */ /* 0x001fe400078e0008 */
[----:B------:R-:W-:Y:S02]  /*2fe0*/  IMAD.MOV R9, RZ, RZ, -R9 ;  /* 0x000000ffff097224 */ /* 0x000fe400078e0a09 */
[----:B------:R-:W-:Y:S02]  /*2ff0*/  @!P4 IMAD.IADD R4, R4, 0x1, -R23 ;  /* 0x000000010404c824 */ /* 0x000fe400078e0a17 */
[----:B------:R-:W-:Y:S01]  /*3000*/  @!P6 IMAD.MOV R10, RZ, RZ, -R10 ;  /* 0x000000ffff0ae224 */ /* 0x000fe200078e0a0a */
[----:B------:R-:W-:Y:S01]  /*3010*/  ISETP.GE.AND P6, PT, R2, RZ, PT ;  /* 0x000000ff0200720c */ /* 0x000fe20003fc6270 */
[C---:B------:R-:W-:Y:S02]  /*3020*/  IMAD R3, R23.reuse, R9, R3 ;  /* 0x0000000917037224 */ /* 0x040fe400078e0203 */
[C---:B------:R-:W-:Y:S01]  /*3030*/  IMAD R2, R23.reuse, R6, R5 ;  /* 0x0000000617027224 */ /* 0x040fe200078e0205 */
[----:B------:R0:W-:Y:S01]  /*3040*/  STL [R1+0x14c], R10 ;  /* 0x00014c0a01007387 */ /* 0x0001e20000100800 */
[----:B------:R-:W-:Y:S01]  /*3050*/  IMAD.MOV.U32 R8, RZ, RZ, R4 ;  /* 0x000000ffff087224 */ /* 0x000fe200078e0004 */
[----:B------:R-:W-:Y:S01]  /*3060*/  ISETP.GT.U32.AND P4, PT, R23, R3, PT ;  /* 0x000000031700720c */ /* 0x000fe20003f84070 */
[----:B------:R-:W-:Y:S01]  /*3070*/  IMAD.HI.U32 R7, R25, R0, RZ ;  /* 0x0000000019077227 */ /* 0x000fe200078e00ff */
[----:B------:R-:W-:-:S02]  /*3080*/  IADD3 R4, R26, 0x9a, RZ ;  /* 0x0000009a1a047810 */ /* 0x000fc40007ffe0ff */
[C---:B------:R-:W-:Y:S01]  /*3090*/  IADD3 R6, R26.reuse, 0x96, RZ ;  /* 0x000000961a067810 */ /* 0x040fe20007ffe0ff */
[----:B------:R-:W-:Y:S01]  /*30a0*/  @!P1 IMAD.MOV R8, RZ, RZ, -R8 ;  /* 0x000000ffff089224 */ /* 0x000fe200078e0a08 */
[----:B------:R-:W-:Y:S01]  /*30b0*/  ISETP.GT.U32.AND P1, PT, R23, R2, PT ;  /* 0x000000021700720c */ /* 0x000fe20003f24070 */
[----:B------:R-:W-:Y:S01]  /*30c0*/  IMAD.MOV R7, RZ, RZ, -R7 ;  /* 0x000000ffff077224 */ /* 0x000fe200078e0a07 */
[----:B0-----:R-:W-:Y:S01]  /*30d0*/  IABS R10, R6 ;  /* 0x00000006000a7213 */ /* 0x001fe20000000000 */
[----:B------:R-:W-:Y:S01]  /*30e0*/  @!P5 IMAD.IADD R11, R11, 0x1, -R23 ;  /* 0x000000010b0bd824 */ /* 0x000fe200078e0a17 */
[----:B------:R0:W-:Y:S01]  /*30f0*/  STL [R1+0x150], R8 ;  /* 0x0001500801007387 */ /* 0x0001e20000100800 */
[----:B------:R-:W-:Y:S01]  /*3100*/  IMAD R0, R23, R7, R0 ;  /* 0x0000000717007224 */ /* 0x000fe200078e0200 */
[C---:B------:R-:W-:Y:S01]  /*3110*/  IADD3 R7, R26.reuse, 0x9c, RZ ;  /* 0x0000009c1a077810 */ /* 0x040fe20007ffe0ff */
[----:B------:R-:W-:Y:S01]  /*3120*/  IMAD.MOV.U32 R13, RZ, RZ, R11 ;  /* 0x000000ffff0d7224 */ /* 0x000fe200078e000b */
[----:B------:R-:W-:Y:S01]  /*3130*/  IADD3 R5, R26, 0x98, RZ ;  /* 0x000000981a057810 */ /* 0x000fe20007ffe0ff */
[----:B------:R-:W-:Y:S01]  /*3140*/  @!P4 IMAD.IADD R3, R3, 0x1, -R23 ;  /* 0x000000010303c824 */ /* 0x000fe200078e0a17 */
[----:B------:R-:W-:Y:S01]  /*3150*/  ISETP.GE.AND P5, PT, R7, RZ, PT ;  /* 0x000000ff0700720c */ /* 0x000fe20003fa6270 */
[----:B------:R-:W-:Y:S01]  /*3160*/  @!P3 IMAD.MOV R13, RZ, RZ, -R13 ;  /* 0x000000ffff0db224 */ /* 0x000fe200078e0a0d */
[C---:B------:R-:W-:Y:S01]  /*3170*/  ISETP.GT.U32.AND P3, PT, R23.reuse, R0, PT ;  /* 0x000000001700720c */ /* 0x040fe20003f64070 */
[----:B------:R-:W-:Y:S01]  /*3180*/  @!P1 IMAD.IADD R2, R2, 0x1, -R23 ;  /* 0x0000000102029824 */ /* 0x000fe200078e0a17 */
[----:B------:R-:W-:-:S02]  /*3190*/  ISETP.GT.U32.AND P4, PT, R23, R3, PT ;  /* 0x000000031700720c */ /* 0x000fc40003f84070 */
[----:B------:R-:W-:Y:S01]  /*31a0*/  IABS R7, R7 ;  /* 0x0000000700077213 */ /* 0x000fe20000000000 */
[----:B------:R1:W-:Y:S01]  /*31b0*/  STL [R1+0x148], R13 ;  /* 0x0001480d01007387 */ /* 0x0003e20000100800 */
[----:B------:R-:W-:Y:S02]  /*31c0*/  ISETP.GT.U32.AND P1, PT, R23, R2, PT ;  /* 0x000000021700720c */ /* 0x000fe40003f24070 */
[----:B0-----:R-:W-:Y:S01]  /*31d0*/  IABS R8, R4 ;  /* 0x0000000400087213 */ /* 0x001fe20000000000 */
[----:B------:R-:W-:Y:S01]  /*31e0*/  IMAD.HI.U32 R11, R25, R7, RZ ;  /* 0x00000007190b7227 */ /* 0x000fe200078e00ff */
[----:B------:R-:W-:-:S03]  /*31f0*/  IABS R9, R5 ;  /* 0x0000000500097213 */ /* 0x000fc60000000000 */
[----:B------:R-:W-:Y:S02]  /*3200*/  @!P3 IMAD.IADD R0, R0, 0x1, -R23 ;  /* 0x000000010000b824 */ /* 0x000fe400078e0a17 */
[----:B------:R-:W-:Y:S02]  /*3210*/  IMAD.MOV R11, RZ, RZ, -R11 ;  /* 0x000000ffff0b7224 */ /* 0x000fe400078e0a0b */
[----:B------:R-:W-:Y:S01]  /*3220*/  IMAD.HI.U32 R12, R25, R8, RZ ;  /* 0x00000008190c7227 */ /* 0x000fe200078e00ff */
[----:B------:R-:W-:-:S03]  /*3230*/  ISETP.GT.U32.AND P3, PT, R23, R0, PT ;  /* 0x000000001700720c */ /* 0x000fc60003f64070 */
[----:B------:R-:W-:Y:S01]  /*3240*/  @!P4 IMAD.IADD R3, R3, 0x1, -R23 ;  /* 0x000000010303c824 */ /* 0x000fe200078e0a17 */
[----:B------:R-:W-:Y:S01]  /*3250*/  ISETP.GE.AND P4, PT, R4, RZ, PT ;  /* 0x000000ff0400720c */ /* 0x000fe20003f86270 */
[C---:B------:R-:W-:Y:S02]  /*3260*/  IMAD R7, R23.reuse, R11, R7 ;  /* 0x0000000b17077224 */ /* 0x040fe400078e0207 */
[----:B------:R-:W-:Y:S02]  /*3270*/  @!P1 IMAD.IADD R2, R2, 0x1, -R23 ;  /* 0x0000000102029824 */ /* 0x000fe400078e0a17 */
[----:B------:R-:W-:Y:S01]  /*3280*/  IMAD.MOV R12, RZ, RZ, -R12 ;  /* 0x000000ffff0c7224 */ /* 0x000fe200078e0a0c */
[C---:B------:R-:W-:Y:S01]  /*3290*/  ISETP.GT.U32.AND P1, PT, R23.reuse, R7, PT ;  /* 0x000000071700720c */ /* 0x040fe20003f24070 */
[----:B------:R-:W-:Y:S02]  /*32a0*/  IMAD.MOV.U32 R15, RZ, RZ, R3 ;  /* 0x000000ffff0f7224 */ /* 0x000fe400078e0003 */
[----:B------:R-:W-:Y:S01]  /*32b0*/  IMAD.MOV.U32 R14, RZ, RZ, R2 ;  /* 0x000000ffff0e7224 */ /* 0x000fe200078e0002 */
[----:B------:R-:W-:Y:S01]  /*32c0*/  IADD3 R2, R26, 0x94, RZ ;  /* 0x000000941a027810 */ /* 0x000fe20007ffe0ff */
[----:B------:R-:W-:-:S02]  /*32d0*/  IMAD R8, R23, R12, R8 ;  /* 0x0000000c17087224 */ /* 0x000fc400078e0208 */
[----:B------:R-:W-:-:S04]  /*32e0*/  IMAD.HI.U32 R4, R25, R10, RZ ;  /* 0x0000000a19047227 */ /* 0x000fc800078e00ff */
[----:B------:R-:W-:Y:S01]  /*32f0*/  @!P2 IMAD.MOV R15, RZ, RZ, -R15 ;  /* 0x000000ffff0fa224 */ /* 0x000fe200078e0a0f */
[----:B------:R-:W-:Y:S01]  /*3300*/  ISETP.GT.U32.AND P2, PT, R23, R8, PT ;  /* 0x000000081700720c */ /* 0x000fe20003f44070 */
[----:B------:R-:W-:Y:S01]  /*3310*/  @!P0 IMAD.MOV R14, RZ, RZ, -R14 ;  /* 0x000000ffff0e8224 */ /* 0x000fe200078e0a0e */
[----:B------:R-:W-:Y:S01]  /*3320*/  ISETP.GE.AND P0, PT, R5, RZ, PT ;  /* 0x000000ff0500720c */ /* 0x000fe20003f06270 */
[----:B------:R-:W-:Y:S01]  /*3330*/  IMAD.MOV R4, RZ, RZ, -R4 ;  /* 0x000000ffff047224 */ /* 0x000fe200078e0a04 */
[----:B------:R0:W-:Y:S01]  /*3340*/  STL [R1+0x13c], R15 ;  /* 0x00013c0f01007387 */ /* 0x0001e20000100800 */
[----:B------:R-:W-:Y:S01]  /*3350*/  @!P3 IMAD.IADD R0, R0, 0x1, -R23 ;  /* 0x000000010000b824 */ /* 0x000fe200078e0a17 */
[C---:B------:R-:W-:Y:S01]  /*3360*/  IADD3 R5, R26.reuse, 0x90, RZ ;  /* 0x000000901a057810 */ /* 0x040fe20007ffe0ff */
[----:B------:R-:W-:Y:S01]  /*3370*/  IMAD R10, R23, R4, R10 ;  /* 0x00000004170a7224 */ /* 0x000fe200078e020a */
[----:B------:R2:W-:Y:S01]  /*3380*/  STL [R1+0x138], R14 ;  /* 0x0001380e01007387 */ /* 0x0005e20000100800 */
[----:B-1----:R-:W-:Y:S01]  /*3390*/  IMAD.HI.U32 R13, R25, R9, RZ ;  /* 0x00000009190d7227 */ /* 0x002fe200078e00ff */
[----:B------:R-:W-:-:S03]  /*33a0*/  IADD3 R4, R26, 0x92, RZ ;  /* 0x000000921a047810 */ /* 0x000fc60007ffe0ff */
[----:B------:R-:W-:Y:S01]  /*33b0*/  @!P1 IMAD.IADD R7, R7, 0x1, -R23 ;  /* 0x0000000107079824 */ /* 0x000fe200078e0a17 */
[----:B------:R-:W-:Y:S01]  /*33c0*/  IABS R11, R4 ;  /* 0x00000004000b7213 */ /* 0x000fe20000000000 */
[----:B------:R-:W-:Y:S01]  /*33d0*/  IMAD.MOV R13, RZ, RZ, -R13 ;  /* 0x000000ffff0d7224 */ /* 0x000fe200078e0a0d */
[----:B0-----:R-:W-:Y:S01]  /*33e0*/  IADD3 R15, R26, 0x82, RZ ;  /* 0x000000821a0f7810 */ /* 0x001fe20007ffe0ff */
[----:B------:R-:W-:Y:S01]  /*33f0*/  @!P2 IMAD.IADD R8, R8, 0x1, -R23 ;  /* 0x000000010808a824 */ /* 0x000fe200078e0a17 */
[C---:B------:R-:W-:Y:S01]  /*3400*/  ISETP.GT.U32.AND P1, PT, R23.reuse, R7, PT ;  /* 0x000000071700720c */ /* 0x040fe20003f24070 */
[----:B--2---:R-:W-:Y:S01]  /*3410*/  IMAD.MOV.U32 R14, RZ, RZ, R0 ;  /* 0x000000ffff0e7224 */ /* 0x004fe200078e0000 */
[----:B------:R-:W-:Y:S01]  /*3420*/  IABS R0, R5 ;  /* 0x0000000500007213 */ /* 0x000fe20000000000 */
[C---:B------:R-:W-:Y:S01]  /*3430*/  IMAD R3, R23.reuse, R13, R9 ;  /* 0x0000000d17037224 */ /* 0x040fe200078e0209 */
[----:B------:R-:W-:Y:S01]  /*3440*/  IABS R9, R2 ;  /* 0x0000000200097213 */ /* 0x000fe20000000000 */
[----:B------:R-:W-:Y:S01]  /*3450*/  @!P6 IMAD.MOV R14, RZ, RZ, -R14 ;  /* 0x000000ffff0ee224 */ /* 0x000fe200078e0a0e */
[----:B------:R-:W-:-:S02]  /*3460*/  ISETP.GT.U32.AND P6, PT, R23, R10, PT ;  /* 0x0000000a1700720c */ /* 0x000fc40003fc4070 */
[----:B------:R-:W-:Y:S01]  /*3470*/  ISETP.GT.U32.AND P3, PT, R23, R3, PT ;  /* 0x000000031700720c */ /* 0x000fe20003f64070 */
[----:B------:R-:W-:Y:S01]  /*3480*/  IMAD.HI.U32 R12, R25, R9, RZ ;  /* 0x00000009190c7227 */ /* 0x000fe200078e00ff */
[----:B------:R-:W-:Y:S01]  /*3490*/  ISETP.GT.U32.AND P2, PT, R23, R8, PT ;  /* 0x000000081700720c */ /* 0x000fe20003f44070 */
[----:B------:R0:W-:Y:S01]  /*34a0*/  STL [R1+0x134], R14 ;  /* 0x0001340e01007387 */ /* 0x0001e20000100800 */
[----:B------:R-:W-:Y:S01]  /*34b0*/  IABS R16, R15 ;  /* 0x0000000f00107213 */ /* 0x000fe20000000000 */
[----:B------:R-:W-:Y:S01]  /*34c0*/  @!P1 IMAD.IADD R7, R7, 0x1, -R23 ;  /* 0x0000000107079824 */ /* 0x000fe200078e0a17 */
[----:B------:R-:W-:Y:S01]  /*34d0*/  ISETP.GE.AND P1, PT, R6, RZ, PT ;  /* 0x000000ff0600720c */ /* 0x000fe20003f26270 */
[----:B------:R-:W-:Y:S02]  /*34e0*/  IMAD.MOV R12, RZ, RZ, -R12 ;  /* 0x000000ffff0c7224 */ /* 0x000fe400078e0a0c */
[----:B------:R-:W-:-:S04]  /*34f0*/  IMAD.HI.U32 R6, R25, R11, RZ ;  /* 0x0000000b19067227 */ /* 0x000fc800078e00ff */
[--C-:B------:R-:W-:Y:S02]  /*3500*/  @!P6 IMAD.IADD R10, R10, 0x1, -R23.reuse ;  /* 0x000000010a0ae824 */ /* 0x100fe400078e0a17 */
[----:B------:R-:W-:Y:S02]  /*3510*/  @!P3 IMAD.IADD R3, R3, 0x1, -R23 ;  /* 0x000000010303b824 */ /* 0x000fe400078e0a17 */
[C---:B------:R-:W-:Y:S01]  /*3520*/  IMAD R9, R23.reuse, R12, R9 ;  /* 0x0000000c17097224 */ /* 0x040fe200078e0209 */
[C---:B------:R-:W-:Y:S01]  /*3530*/  ISETP.GT.U32.AND P6, PT, R23.reuse, R10, PT ;  /* 0x0000000a1700720c */ /* 0x040fe20003fc4070 */
[----:B------:R-:W-:Y:S01]  /*3540*/  @!P2 IMAD.IADD R8, R8, 0x1, -R23 ;  /* 0x000000010808a824 */ /* 0x000fe200078e0a17 */
[C---:B------:R-:W-:Y:S01]  /*3550*/  ISETP.GT.U32.AND P3, PT, R23.reuse, R3, PT ;  /* 0x000000031700720c */ /* 0x040fe20003f64070 */
[----:B------:R-:W-:Y:S01]  /*3560*/  IMAD.MOV R6, RZ, RZ, -R6 ;  /* 0x000000ffff067224 */ /* 0x000fe200078e0a06 */
[----:B------:R-:W-:Y:S01]  /*3570*/  ISETP.GT.U32.AND P2, PT, R23, R9, PT ;  /* 0x000000091700720c */ /* 0x000fe20003f44070 */
[----:B------:R-:W-:-:S02]  /*3580*/  IMAD.MOV.U32 R13, RZ, RZ, R8 ;  /* 0x000000ffff0d7224 */ /* 0x000fc400078e0008 */
[----:B------:R-:W-:Y:S01]  /*3590*/  IMAD R8, R23, R6, R11 ;  /* 0x0000000617087224 */ /* 0x000fe200078e020b */
[----:B------:R-:W-:Y:S01]  /*35a0*/  IADD3 R6, R26, 0x88, RZ ;  /* 0x000000881a067810 */ /* 0x000fe20007ffe0ff */
[----:B0-----:R-:W-:Y:S02]  /*35b0*/  IMAD.MOV.U32 R14, RZ, RZ, R7 ;  /* 0x000000ffff0e7224 */ /* 0x001fe400078e0007 */
[----:B------:R-:W-:-:S04]  /*35c0*/  IMAD.HI.U32 R7, R25, R0, RZ ;  /* 0x0000000019077227 */ /* 0x000fc800078e00ff */
[----:B------:R-:W-:Y:S01]  /*35d0*/  @!P6 IMAD.IADD R10, R10, 0x1, -R23 ;  /* 0x000000010a0ae824 */ /* 0x000fe200078e0a17 */
[----:B------:R-:W-:Y:S01]  /*35e0*/  ISETP.GT.U32.AND P6, PT, R23, R8, PT ;  /* 0x000000081700720c */ /* 0x000fe20003fc4070 */
[----:B------:R-:W-:Y:S01]  /*35f0*/  @!P5 IMAD.MOV R14, RZ, RZ, -R14 ;  /* 0x000000ffff0ed224 */ /* 0x000fe200078e0a0e */
[----:B------:R-:W-:Y:S01]  /*3600*/  ISETP.GE.AND P5, PT, R2, RZ, PT ;  /* 0x000000ff0200720c */ /* 0x000fe20003fa6270 */
[----:B------:R-:W-:Y:S02]  /*3610*/  IMAD.MOV R7, RZ, RZ, -R7 ;  /* 0x000000ffff077224 */ /* 0x000fe400078e0a07 */
[----:B------:R-:W-:Y:S01]  /*3620*/  @!P4 IMAD.MOV R13, RZ, RZ, -R13 ;  /* 0x000000ffff0dc224 */ /* 0x000fe200078e0a0d */
[----:B------:R-:W-:Y:S01]  /*3630*/  STL [R1+0x130], R14 ;  /* 0x0001300e01007387 */ /* 0x000fe20000100800 */
[--C-:B------:R-:W-:Y:S01]  /*3640*/  @!P3 IMAD.IADD R3, R3, 0x1, -R23.reuse ;  /* 0x000000010303b824 */ /* 0x100fe200078e0a17 */
[----:B------:R-:W-:Y:S01]  /*3650*/  ISETP.GE.AND P3, PT, R5, RZ, PT ;  /* 0x000000ff0500720c */ /* 0x000fe20003f66270 */
[--C-:B------:R-:W-:Y:S01]  /*3660*/  @!P2 IMAD.IADD R9, R9, 0x1, -R23.reuse ;  /* 0x000000010909a824 */ /* 0x100fe200078e0a17 */
[----:B------:R0:W-:Y:S01]  /*3670*/  STL [R1+0x118], R13 ;  /* 0x0001180d01007387 */ /* 0x0001e20000100800 */
[C---:B------:R-:W-:Y:S01]  /*3680*/  IMAD R2, R23.reuse, R7, R0 ;  /* 0x0000000717027224 */ /* 0x040fe200078e0200 */
[----:B------:R-:W-:Y:S01]  /*3690*/  IADD3 R0, R26, 0x8e, RZ ;  /* 0x0000008e1a007810 */ /* 0x000fe20007ffe0ff */
[----:B------:R-:W-:Y:S01]  /*36a0*/  @!P6 IMAD.IADD R8, R8, 0x1, -R23 ;  /* 0x000000010808e824 */ /* 0x000fe200078e0a17 */
[----:B------:R-:W-:Y:S01]  /*36b0*/  ISETP.GT.U32.AND P2, PT, R23, R9, PT ;  /* 0x000000091700720c */ /* 0x000fe20003f44070 */
[----:B------:R-:W-:Y:S01]  /*36c0*/  IMAD.MOV.U32 R12, RZ, RZ, R10 ;  /* 0x000000ffff0c7224 */ /* 0x000fe200078e000a */
[----:B------:R-:W-:Y:S01]  /*36d0*/  IABS R5, R0 ;  /* 0x0000000000057213 */ /* 0x000fe20000000000 */
[----:B------:R-:W-:Y:S01]  /*36e0*/  IMAD.HI.U32 R19, R25, R16, RZ ;  /* 0x0000001019137227 */ /* 0x000fe200078e00ff */
[----:B------:R-:W-:-:S02]  /*36f0*/  ISETP.GT.U32.AND P6, PT, R23, R8, PT ;  /* 0x000000081700720c */ /* 0x000fc40003fc4070 */
[----:B------:R-:W-:Y:S01]  /*3700*/  ISETP.GE.AND P4, PT, R4, RZ, PT ;  /* 0x000000ff0400720c */ /* 0x000fe20003f86270 */
[----:B0-----:R-:W-:Y:S01]  /*3710*/  IMAD.MOV.U32 R13, RZ, RZ, R3 ;  /* 0x000000ffff0d7224 */ /* 0x001fe200078e0003 */
[----:B------:R-:W-:Y:S01]  /*3720*/  IADD3 R3, R26, 0x8c, RZ ;  /* 0x0000008c1a037810 */ /* 0x000fe20007ffe0ff */
[----:B------:R-:W-:-:S03]  /*3730*/  IMAD.HI.U32 R7, R25, R5, RZ ;  /* 0x0000000519077227 */ /* 0x000fc600078e00ff */
[----:B------:R-:W-:Y:S01]  /*3740*/  IABS R11, R3 ;  /* 0x00000003000b7213 */ /* 0x000fe20000000000 */
[----:B------:R-:W-:Y:S01]  /*3750*/  @!P1 IMAD.MOV R12, RZ, RZ, -R12 ;  /* 0x000000ffff0c9224 */ /* 0x000fe200078e0a0c */
[----:B------:R-:W-:Y:S01]  /*3760*/  ISETP.GE.AND P1, PT, R3, RZ, PT ;  /* 0x000000ff0300720c */ /* 0x000fe20003f26270 */
[----:B------:R-:W-:Y:S02]  /*3770*/  IMAD.MOV R7, RZ, RZ, -R7 ;  /* 0x000000ffff077224 */ /* 0x000fe400078e0a07 */
[----:B------:R-:W-:-:S04]  /*3780*/  IMAD.HI.U32 R3, R25, R11, RZ ;  /* 0x0000000b19037227 */ /* 0x000fc800078e00ff */
[----:B------:R-:W-:Y:S01]  /*3790*/  @!P0 IMAD.MOV R13, RZ, RZ, -R13 ;  /* 0x000000ffff0d8224 */ /* 0x000fe200078e0a0d */
[----:B------:R-:W-:Y:S01]  /*37a0*/  ISETP.GE.AND P0, PT, R0, RZ, PT ;  /* 0x000000ff0000720c */ /* 0x000fe20003f06270 */
[----:B------:R-:W-:Y:S01]  /*37b0*/  @!P2 IMAD.IADD R9, R9, 0x1, -R23 ;  /* 0x000000010909a824 */ /* 0x000fe200078e0a17 */
[----:B------:R-:W-:Y:S01]  /*37c0*/  IADD3 R0, R26, 0x8a, RZ ;  /* 0x0000008a1a007810 */ /* 0x000fe20007ffe0ff */
[----:B------:R-:W-:Y:S01]  /*37d0*/  IMAD.MOV R3, RZ, RZ, -R3 ;  /* 0x000000ffff037224 */ /* 0x000fe200078e0a03 */
[----:B------:R0:W-:Y:S01]  /*37e0*/  STL [R1+0x128], R13 ;  /* 0x0001280d01007387 */ /* 0x0001e20000100800 */
[C---:B------:R-:W-:Y:S01]  /*37f0*/  IMAD R5, R23.reuse, R7, R5 ;  /* 0x0000000717057224 */ /* 0x040fe200078e0205 */
[----:B------:R-:W-:Y:S01]  /*3800*/  IABS R4, R0 ;  /* 0x0000000000047213 */ /* 0x000fe20000000000 */
[C---:B------:R-:W-:Y:S01]  /*3810*/  IMAD R11, R23.reuse, R3, R11 ;  /* 0x00000003170b7224 */ /* 0x040fe200078e020b */
[----:B------:R1:W-:Y:S01]  /*3820*/  STL [R1+0x12c], R12 ;  /* 0x00012c0c01007387 */ /* 0x0003e20000100800 */
[----:B------:R-:W-:Y:S01]  /*3830*/  @!P6 IMAD.IADD R8, R8, 0x1, -R23 ;  /* 0x000000010808e824 */ /* 0x000fe200078e0a17 */
[----:B------:R-:W-:Y:S01]  /*3840*/  ISETP.GT.U32.AND P6, PT, R23, R5, PT ;  /* 0x000000051700720c */ /* 0x000fe20003fc4070 */
[----:B------:R-:W-:Y:S01]  /*3850*/  IMAD.HI.U32 R7, R25, R4, RZ ;  /* 0x0000000419077227 */ /* 0x000fe200078e00ff */
[----:B------:R-:W-:-:S03]  /*3860*/  ISETP.GT.U32.AND P2, PT, R23, R2, PT ;  /* 0x000000021700720c */ /* 0x000fc60003f44070 */
[----:B0-----:R-:W-:Y:S01]  /*3870*/  IMAD.MOV.U32 R13, RZ, RZ, R9 ;  /* 0x000000ffff0d7224 */ /* 0x001fe200078e0009 */
[----:B------:R-:W-:Y:S01]  /*3880*/  IADD3 R9, R26, 0x7e, RZ ;  /* 0x0000007e1a097810 */ /* 0x000fe20007ffe0ff */
[----:B------:R-:W-:Y:S01]  /*3890*/  IMAD.MOV.U32 R10, RZ, RZ, R8 ;  /* 0x000000ffff0a7224 */ /* 0x000fe200078e0008 */
[----:B-1----:R-:W-:Y:S01]  /*38a0*/  IABS R12, R6 ;  /* 0x00000006000c7213 */ /* 0x002fe20000000000 */
[----:B------:R-:W-:Y:S01]  /*38b0*/  @!P5 IMAD.MOV R13, RZ, RZ, -R13 ;  /* 0x000000ffff0dd224 */ /* 0x000fe200078e0a0d */
[----:B------:R-:W-:Y:S01]  /*38c0*/  ISETP.GT.U32.AND P5, PT, R23, R11, PT ;  /* 0x0000000b1700720c */ /* 0x000fe20003fa4070 */
[----:B------:R-:W-:Y:S01]  /*38d0*/  IMAD.MOV R7, RZ, RZ, -R7 ;  /* 0x000000ffff077224 */ /* 0x000fe200078e0a07 */
[----:B------:R-:W-:Y:S01]  /*38e0*/  IABS R8, R9 ;  /* 0x0000000900087213 */ /* 0x000fe20000000000 */
[----:B------:R-:W-:Y:S01]  /*38f0*/  @!P6 IMAD.IADD R5, R5, 0x1, -R23 ;  /* 0x000000010505e824 */ /* 0x000fe200078e0a17 */
[----:B------:R0:W-:Y:S01]  /*3900*/  STL [R1+0x11c], R13 ;  /* 0x00011c0d01007387 */ /* 0x0001e20000100800 */
[----:B------:R-:W-:-:S03]  /*3910*/  IMAD.HI.U32 R3, R25, R12, RZ ;  /* 0x0000000c19037227 */ /* 0x000fc600078e00ff */
[----:B------:R-:W-:Y:S01]  /*3920*/  ISETP.GT.U32.AND P6, PT, R23, R5, PT ;  /* 0x000000051700720c */ /* 0x000fe20003fc4070 */
[----:B------:R-:W-:Y:S02]  /*3930*/  IMAD.MOV R3, RZ, RZ, -R3 ;  /* 0x000000ffff037224 */ /* 0x000fe400078e0a03 */
[----:B------:R-:W-:Y:S01]  /*3940*/  @!P4 IMAD.MOV R10, RZ, RZ, -R10 ;  /* 0x000000ffff0ac224 */ /* 0x000fe200078e0a0a */
[----:B------:R-:W-:Y:S01]  /*3950*/  ISETP.GE.AND P4, PT, R0, RZ, PT ;  /* 0x000000ff0000720c */ /* 0x000fe20003f86270 */
[--C-:B------:R-:W-:Y:S01]  /*3960*/  @!P5 IMAD.IADD R11, R11, 0x1, -R23.reuse ;  /* 0x000000010b0bd824 */ /* 0x100fe200078e0a17 */
[C---:B0-----:R-:W-:Y:S01]  /*3970*/  IADD3 R13, R26.reuse, 0x86, RZ ;  /* 0x000000861a0d7810 */ /* 0x041fe20007ffe0ff */
[C---:B------:R-:W-:Y:S01]  /*3980*/  IMAD R12, R23.reuse, R3, R12 ;  /* 0x00000003170c7224 */ /* 0x040fe200078e020c */
[----:B------:R-:W-:Y:S01]  /*3990*/  IADD3 R3, R26, 0x84, RZ ;  /* 0x000000841a037810 */ /* 0x000fe20007ffe0ff */
[C---:B------:R-:W-:Y:S01]  /*39a0*/  IMAD R0, R23.reuse, R7, R4 ;  /* 0x0000000717007224 */ /* 0x040fe200078e0204 */
[----:B------:R-:W-:Y:S01]  /*39b0*/  ISETP.GT.U32.AND P5, PT, R23, R11, PT ;  /* 0x0000000b1700720c */ /* 0x000fe20003fa4070 */
[----:B------:R0:W-:Y:S01]  /*39c0*/  STL [R1+0x124], R10 ;  /* 0x0001240a01007387 */ /* 0x0001e20000100800 */
[----:B------:R-:W-:Y:S01]  /*39d0*/  IABS R7, R13 ;  /* 0x0000000d00077213 */ /* 0x000fe20000000000 */
[--C-:B------:R-:W-:Y:S01]  /*39e0*/  @!P6 IMAD.IADD R5, R5, 0x1, -R23.reuse ;  /* 0x000000010505e824 */ /* 0x100fe200078e0a17 */
[----:B------:R-:W-:Y:S01]  /*39f0*/  IABS R18, R3 ;  /* 0x0000000300127213 */ /* 0x000fe20000000000 */
[----:B------:R-:W-:Y:S01]  /*3a00*/  @!P2 IMAD.IADD R2, R2, 0x1, -R23 ;  /* 0x000000010202a824 */ /* 0x000fe200078e0a17 */
[----:B------:R-:W-:Y:S01]  /*3a10*/  ISETP.GT.U32.AND P6, PT, R23, R0, PT ;  /* 0x000000001700720c */ /* 0x000fe20003fc4070 */
[----:B------:R-:W-:Y:S01]  /*3a20*/  IMAD.MOV R19, RZ, RZ, -R19 ;  /* 0x000000ffff137224 */ /* 0x000fe200078e0a13 */
[----:B------:R-:W-:Y:S01]  /*3a30*/  IADD3 R4, R26, 0x80, RZ ;  /* 0x000000801a047810 */ /* 0x000fe20007ffe0ff */
[----:B------:R-:W-:Y:S01]  /*3a40*/  IMAD.HI.U32 R17, R25, R18, RZ ;  /* 0x0000001219117227 */ /* 0x000fe200078e00ff */
[----:B------:R-:W-:-:S03]  /*3a50*/  ISETP.GT.U32.AND P2, PT, R23, R2, PT ;  /* 0x000000021700720c */ /* 0x000fc60003f44070 */
[----:B0-----:R-:W-:-:S04]  /*3a60*/  IMAD.HI.U32 R10, R25, R7, RZ ;  /* 0x00000007190a7227 */ /* 0x001fc800078e00ff */
[----:B------:R-:W-:Y:S01]  /*3a70*/  @!P5 IMAD.IADD R11, R11, 0x1, -R23 ;  /* 0x000000010b0bd824 */ /* 0x000fe200078e0a17 */
[C---:B------:R-:W-:Y:S01]  /*3a80*/  ISETP.GT.U32.AND P5, PT, R23.reuse, R12, PT ;  /* 0x0000000c1700720c */ /* 0x040fe20003fa4070 */
[----:B------:R-:W-:Y:S02]  /*3a90*/  IMAD.MOV R10, RZ, RZ, -R10 ;  /* 0x000000ffff0a7224 */ /* 0x000fe400078e0a0a */
[----:B------:R-:W-:Y:S02]  /*3aa0*/  IMAD.MOV R17, RZ, RZ, -R17 ;  /* 0x000000ffff117224 */ /* 0x000fe400078e0a11 */
[C---:B------:R-:W-:Y:S02]  /*3ab0*/  IMAD R7, R23.reuse, R10, R7 ;  /* 0x0000000a17077224 */ /* 0x040fe400078e0207 */
[C---:B------:R-:W-:Y:S02]  /*3ac0*/  IMAD R17, R23.reuse, R17, R18 ;  /* 0x0000001117117224 */ /* 0x040fe400078e0212 */
[--C-:B------:R-:W-:Y:S01]  /*3ad0*/  @!P6 IMAD.IADD R0, R0, 0x1, -R23.reuse ;  /* 0x000000010000e824 */ /* 0x100fe200078e0a17 */
[C---:B------:R-:W-:Y:S01]  /*3ae0*/  ISETP.GT.U32.AND P6, PT, R23.reuse, R7, PT ;  /* 0x000000071700720c */ /* 0x040fe20003fc4070 */
[--C-:B------:R-:W-:Y:S01]  /*3af0*/  @!P2 IMAD.IADD R2, R2, 0x1, -R23.reuse ;  /* 0x000000010202a824 */ /* 0x100fe200078e0a17 */
[----:B------:R-:W-:Y:S01]  /*3b00*/  ISETP.GE.AND P2, PT, R6, RZ, PT ;  /* 0x000000ff0600720c */ /* 0x000fe20003f46270 */
[----:B------:R-:W-:Y:S01]  /*3b10*/  @!P5 IMAD.IADD R12, R12, 0x1, -R23 ;  /* 0x000000010c0cd824 */ /* 0x000fe200078e0a17 */
[----:B------:R-:W-:Y:S01]  /*3b20*/  ISETP.GT.U32.AND P5, PT, R23, R17, PT ;  /* 0x000000111700720c */ /* 0x000fe20003fa4070 */
[----:B------:R-:W-:Y:S01]  /*3b30*/  IMAD.MOV.U32 R20, RZ, RZ, R2 ;  /* 0x000000ffff147224 */ /* 0x000fe200078e0002 */
[----:B------:R-:W-:Y:S01]  /*3b40*/  IABS R6, R4 ;  /* 0x0000000400067213 */ /* 0x000fe20000000000 */
[----:B------:R-:W-:-:S02]  /*3b50*/  IMAD.MOV.U32 R18, RZ, RZ, R5 ;  /* 0x000000ffff127224 */ /* 0x000fc400078e0005 */
[----:B------:R-:W-:Y:S01]  /*3b60*/  @!P3 IMAD.MOV R20, RZ, RZ, -R20 ;  /* 0x000000ffff14b224 */ /* 0x000fe200078e0a14 */
[----:B------:R-:W-:Y:S01]  /*3b70*/  ISETP.GT.U32.AND P3, PT, R23, R12, PT ;  /* 0x0000000c1700720c */ /* 0x000fe20003f64070 */
[----:B------:R-:W-:-:S03]  /*3b80*/  IMAD.HI.U32 R14, R25, R6, RZ ;  /* 0x00000006190e7227 */ /* 0x000fc600078e00ff */
[----:B------:R-:W-:Y:S01]  /*3b90*/  STL [R1+0x110], R20 ;  /* 0x0001101401007387 */ /* 0x000fe20000100800 */
[--C-:B------:R-:W-:Y:S01]  /*3ba0*/  @!P6 IMAD.IADD R7, R7, 0x1, -R23.reuse ;  /* 0x000000010707e824 */ /* 0x100fe200078e0a17 */
[----:B------:R-:W-:Y:S01]  /*3bb0*/  ISETP.GT.U32.AND P6, PT, R23, R0, PT ;  /* 0x000000001700720c */ /* 0x000fe20003fc4070 */
[----:B------:R-:W-:Y:S02]  /*3bc0*/  @!P5 IMAD.IADD R17, R17, 0x1, -R23 ;  /* 0x000000011111d824 */ /* 0x000fe400078e0a17 */
[----:B------:R-:W-:Y:S01]  /*3bd0*/  IMAD.HI.U32 R10, R25, R8, RZ ;  /* 0x00000008190a7227 */ /* 0x000fe200078e00ff */
[----:B------:R-:W-:-:S03]  /*3be0*/  ISETP.GT.U32.AND P5, PT, R23, R7, PT ;  /* 0x000000071700720c */ /* 0x000fc60003fa4070 */
[----:B------:R-:W-:Y:S02]  /*3bf0*/  IMAD.MOV R14, RZ, RZ, -R14 ;  /* 0x000000ffff0e7224 */ /* 0x000fe400078e0a0e */
[C---:B------:R-:W-:Y:S02]  /*3c00*/  IMAD R16, R23.reuse, R19, R16 ;  /* 0x0000001317107224 */ /* 0x040fe400078e0210 */
[----:B------:R-:W-:Y:S01]  /*3c10*/  @!P0 IMAD.MOV R18, RZ, RZ, -R18 ;  /* 0x000000ffff128224 */ /* 0x000fe200078e0a12 */
[C---:B------:R-:W-:Y:S01]  /*3c20*/  ISETP.GT.U32.AND P0, PT, R23.reuse, R17, PT ;  /* 0x000000111700720c */ /* 0x040fe20003f04070 */
[----:B------:R-:W-:Y:S02]  /*3c30*/  IMAD.MOV R10, RZ, RZ, -R10 ;  /* 0x000000ffff0a7224 */ /* 0x000fe400078e0a0a */
[C---:B------:R-:W-:Y:S01]  /*3c40*/  IMAD R6, R23.reuse, R14, R6 ;  /* 0x0000000e17067224 */ /* 0x040fe200078e0206 */
[----:B------:R-:W-:Y:S01]  /*3c50*/  IADD3 R14, R26, 0x7c, RZ ;  /* 0x0000007c1a0e7810 */ /* 0x000fe20007ffe0ff */
[----:B------:R-:W-:Y:S01]  /*3c60*/  @!P1 IMAD.MOV R11, RZ, RZ, -R11 ;  /* 0x000000ffff0b9224 */ /* 0x000fe200078e0a0b */
[C---:B------:R-:W-:Y:S01]  /*3c70*/  ISETP.GT.U32.AND P1, PT, R23.reuse, R16, PT ;  /* 0x000000101700720c */ /* 0x040fe20003f24070 */
[C---:B------:R-:W-:Y:S01]  /*3c80*/  IMAD R8, R23.reuse, R10, R8 ;  /* 0x0000000a17087224 */ /* 0x040fe200078e0208 */
[----:B------:R-:W-:Y:S01]  /*3c90*/  IABS R2, R14 ;  /* 0x0000000e00027213 */ /* 0x000fe20000000000 */
[--C-:B------:R-:W-:Y:S01]  /*3ca0*/  @!P6 IMAD.IADD R0, R0, 0x1, -R23.reuse ;  /* 0x000000010000e824 */ /* 0x100fe200078e0a17 */
[----:B------:R-:W-:Y:S01]  /*3cb0*/  ISETP.GT.U32.AND P6, PT, R23, R6, PT ;  /* 0x000000061700720c */ /* 0x000fe20003fc4070 */
[----:B------:R-:W-:Y:S01]  /*3cc0*/  STL [R1+0x10c], R18 ;  /* 0x00010c1201007387 */ /* 0x000fe20000100800 */
[--C-:B------:R-:W-:Y:S01]  /*3cd0*/  @!P3 IMAD.IADD R12, R12, 0x1, -R23.reuse ;  /* 0x000000010c0cb824 */ /* 0x100fe200078e0a17 */
[----:B------:R-:W-:Y:S01]  /*3ce0*/  ISETP.GE.AND P3, PT, R13, RZ, PT ;  /* 0x000000ff0d00720c */ /* 0x000fe20003f66270 */
[--C-:B------:R-:W-:Y:S01]  /*3cf0*/  @!P5 IMAD.IADD R7, R7, 0x1, -R23.reuse ;  /* 0x000000010707d824 */ /* 0x100fe200078e0a17 */
[----:B------:R0:W-:Y:S01]  /*3d00*/  STL [R1+0x108], R11 ;  /* 0x0001080b01007387 */ /* 0x0001e20000100800 */
[----:B------:R-:W-:Y:S01]  /*3d10*/  ISETP.GT.U32.AND P5, PT, R23, R8, PT ;  /* 0x000000081700720c */ /* 0x000fe20003fa4070 */
[--C-:B------:R-:W-:Y:S01]  /*3d20*/  @!P0 IMAD.IADD R17, R17, 0x1, -R23.reuse ;  /* 0x0000000111118824 */ /* 0x100fe200078e0a17 */
[----:B------:R-:W-:Y:S01]  /*3d30*/  ISETP.GE.AND P0, PT, R3, RZ, PT ;  /* 0x000000ff0300720c */ /* 0x000fe20003f06270 */
[--C-:B------:R-:W-:Y:S01]  /*3d40*/  @!P1 IMAD.IADD R16, R16, 0x1, -R23.reuse ;  /* 0x0000000110109824 */ /* 0x100fe200078e0a17 */
[----:B------:R-:W-:Y:S01]  /*3d50*/  IADD3 R10, R26, 0x7a, RZ ;  /* 0x0000007a1a0a7810 */ /* 0x000fe20007ffe0ff */
[----:B------:R-:W-:Y:S01]  /*3d60*/  IMAD.MOV.U32 R19, RZ, RZ, R0 ;  /* 0x000000ffff137224 */ /* 0x000fe200078e0000 */
[----:B------:R-:W-:Y:S01]  /*3d70*/  ISETP.GE.AND P1, PT, R15, RZ, PT ;  /* 0x000000ff0f00720c */ /* 0x000fe20003f26270 */
[----:B------:R-:W-:Y:S01]  /*3d80*/  @!P6 IMAD.IADD R6, R6, 0x1, -R23 ;  /* 0x000000010606e824 */ /* 0x000fe200078e0a17 */
[----:B------:R-:W-:Y:S01]  /*3d90*/  IABS R5, R10 ;  /* 0x0000000a00057213 */ /* 0x000fe20000000000 */
[----:B0-----:R-:W-:Y:S01]  /*3da0*/  IMAD.HI.U32 R11, R25, R2, RZ ;  /* 0x00000002190b7227 */ /* 0x001fe200078e00ff */
[----:B------:R-:W-:-:S02]  /*3db0*/  ISETP.GE.AND P6, PT, R4, RZ, PT ;  /* 0x000000ff0400720c */ /* 0x000fc40003fc6270 */
[C---:B------:R-:W-:Y:S01]  /*3dc0*/  IADD3 R0, R26.reuse, 0x78, RZ ;  /* 0x000000781a007810 */ /* 0x040fe20007ffe0ff */
[----:B------:R-:W-:Y:S01]  /*3dd0*/  IMAD.MOV R11, RZ, RZ, -R11 ;  /* 0x000000ffff0b7224 */ /* 0x000fe200078e0a0b */
[----:B------:R-:W-:Y:S01]  /*3de0*/  IADD3 R3, R26, 0x76, RZ ;  /* 0x000000761a037810 */ /* 0x000fe20007ffe0ff */
[----:B------:R-:W-:Y:S01]  /*3df0*/  @!P4 IMAD.MOV R19, RZ, RZ, -R19 ;  /* 0x000000ffff13c224 */ /* 0x000fe200078e0a13 */
[C---:B------:R-:W-:Y:S01]  /*3e00*/  ISETP.GT.U32.AND P4, PT, R23.reuse, R16, PT ;  /* 0x000000101700720c */ /* 0x040fe20003f84070 */
[----:B------:R-:W-:Y:S02]  /*3e10*/  IMAD R2, R23, R11, R2 ;  /* 0x0000000b17027224 */ /* 0x000fe400078e0202 */
[----:B------:R-:W-:Y:S01]  /*3e20*/  IMAD.MOV.U32 R18, RZ, RZ, R12 ;  /* 0x000000ffff127224 */ /* 0x000fe200078e000c */
[----:B------:R-:W-:Y:S01]  /*3e30*/  STL [R1+0xfc], R19 ;  /* 0x0000fc1301007387 */ /* 0x000fe20000100800 */
[----:B------:R-:W-:Y:S02]  /*3e40*/  IMAD.MOV.U32 R4, RZ, RZ, R17 ;  /* 0x000000ffff047224 */ /* 0x000fe400078e0011 */
[----:B------:R-:W-:-:S02]  /*3e50*/  @!P5 IMAD.IADD R8, R8, 0x1, -R23 ;  /* 0x000000010808d824 */ /* 0x000fc400078e0a17 */
[----:B------:R-:W-:Y:S01]  /*3e60*/  @!P3 IMAD.MOV R7, RZ, RZ, -R7 ;  /* 0x000000ffff07b224 */ /* 0x000fe200078e0a07 */
[C---:B------:R-:W-:Y:S01]  /*3e70*/  ISETP.GT.U32.AND P3, PT, R23.reuse, R2, PT ;  /* 0x000000021700720c */ /* 0x040fe20003f64070 */
[----:B------:R-:W-:Y:S01]  /*3e80*/  @!P2 IMAD.MOV R18, RZ, RZ, -R18 ;  /* 0x000000ffff12a224 */ /* 0x000fe200078e0a12 */
[----:B------:R-:W-:Y:S01]  /*3e90*/  ISETP.GT.U32.AND P2, PT, R23, R6, PT ;  /* 0x000000061700720c */ /* 0x000fe20003f44070 */
[----:B------:R-:W-:Y:S01]  /*3ea0*/  IMAD.HI.U32 R13, R25, R5, RZ ;  /* 0x00000005190d7227 */ /* 0x000fe200078e00ff */
[----:B------:R-:W-:Y:S02]  /*3eb0*/  ISETP.GT.U32.AND P5, PT, R23, R8, PT ;  /* 0x000000081700720c */ /* 0x000fe40003fa4070 */
[----:B------:R-:W-:Y:S01]  /*3ec0*/  STL [R1+0xf8], R18 ;  /* 0x0000f81201007387 */ /* 0x000fe20000100800 */
[----:B------:R-:W-:Y:S01]  /*3ed0*/  @!P0 IMAD.MOV R4, RZ, RZ, -R4 ;  /* 0x000000ffff048224 */ /* 0x000fe200078e0a04 */
[----:B------:R-:W-:Y:S01]  /*3ee0*/  ISETP.GE.AND P0, PT, R9, RZ, PT ;  /* 0x000000ff0900720c */ /* 0x000fe20003f06270 */
[----:B------:R-:W-:Y:S01]  /*3ef0*/  IMAD.MOV R13, RZ, RZ, -R13 ;  /* 0x000000ffff0d7224 */ /* 0x000fe200078e0a0d */
[----:B------:R-:W-:Y:S01]  /*3f00*/  STL [R1+0xf4], R7 ;  /* 0x0000f40701007387 */ /* 0x000fe20000100800 */
[----:B------:R-:W-:Y:S01]  /*3f10*/  @!P4 IMAD.IADD R16, R16, 0x1, -R23 ;  /* 0x000000011010c824 */ /* 0x000fe200078e0a17 */
[----:B------:R-:W-:Y:S01]  /*3f20*/  IADD3 R9, R26, 0x6c, RZ ;  /* 0x0000006c1a097810 */ /* 0x000fe20007ffe0ff */
[C---:B------:R-:W-:Y:S01]  /*3f30*/  IMAD R5, R23.reuse, R13, R5 ;  /* 0x0000000d17057224 */ /* 0x040fe200078e0205 */
[----:B------:R0:W-:Y:S01]  /*3f40*/  STL [R1+0xf0], R4 ;  /* 0x0000f00401007387 */ /* 0x0001e20000100800 */
[--C-:B------:R-:W-:Y:S01]  /*3f50*/  @!P3 IMAD.IADD R2, R2, 0x1, -R23.reuse ;  /* 0x000000010202b824 */ /* 0x100fe200078e0a17 */
[----:B------:R-:W-:Y:S01]  /*3f60*/  IABS R13, R3 ;  /* 0x00000003000d7213 */ /* 0x000fe20000000000 */
[----:B------:R-:W-:Y:S01]  /*3f70*/  IMAD.MOV.U32 R12, RZ, RZ, R16 ;  /* 0x000000ffff0c7224 */ /* 0x000fe200078e0010 */
[C---:B------:R-:W-:Y:S01]  /*3f80*/  ISETP.GT.U32.AND P4, PT, R23.reuse, R5, PT ;  /* 0x000000051700720c */ /* 0x040fe20003f84070 */
[--C-:B------:R-:W-:Y:S01]  /*3f90*/  @!P2 IMAD.IADD R6, R6, 0x1, -R23.reuse ;  /* 0x000000010606a824 */ /* 0x100fe200078e0a17 */
[----:B------:R-:W-:Y:S01]  /*3fa0*/  ISETP.GE.AND P2, PT, R14, RZ, PT ;  /* 0x000000ff0e00720c */ /* 0x000fe20003f46270 */
[----:B------:R-:W-:Y:S01]  /*3fb0*/  @!P5 IMAD.IADD R8, R8, 0x1, -R23 ;  /* 0x000000010808d824 */ /* 0x000fe200078e0a17 */
[----:B------:R-:W-:Y:S01]  /*3fc0*/  ISETP.GE.AND P5, PT, R10, RZ, PT ;  /* 0x000000ff0a00720c */ /* 0x000fe20003fa6270 */
[----:B------:R-:W-:Y:S01]  /*3fd0*/  @!P1 IMAD.MOV R12, RZ, RZ, -R12 ;  /* 0x000000ffff0c9224 */ /* 0x000fe200078e0a0c */
[----:B0-----:R-:W-:Y:S01]  /*3fe0*/  IABS R4, R0 ;  /* 0x0000000000047213 */ /* 0x001fe20000000000 */
[----:B------:R-:W-:Y:S01]  /*3ff0*/  IMAD.MOV.U32 R11, RZ, RZ, R6 ;  /* 0x000000ffff0b7224 */ /* 0x000fe200078e0006 */
[----:B------:R-:W-:Y:S01]  /*4000*/  ISETP.GT.U32.AND P1, PT, R23, R2, PT ;  /* 0x000000021700720c */ /* 0x000fe20003f24070 */
[----:B------:R-:W-:Y:S01]  /*4010*/  IMAD.MOV.U32 R6, RZ, RZ, R8 ;  /* 0x000000ffff067224 */ /* 0x000fe200078e0008 */
[----:B------:R-:W-:Y:S01]  /*4020*/  ISETP.GE.AND P3, PT, R0, RZ, PT ;  /* 0x000000ff0000720c */ /* 0x000fe20003f66270 */
[----:B------:R-:W-:Y:S01]  /*4030*/  IMAD.HI.U32 R7, R25, R4, RZ ;  /* 0x0000000419077227 */ /* 0x000fe200078e00ff */
[----:B------:R0:W-:Y:S03]  /*4040*/  STL [R1+0xec], R12 ;  /* 0x0000ec0c01007387 */ /* 0x0001e60000100800 */
[----:B------:R-:W-:-:S02]  /*4050*/  IMAD.MOV R7, RZ, RZ, -R7 ;  /* 0x000000ffff077224 */ /* 0x000fc400078e0a07 */
[----:B------:R-:W-:Y:S02]  /*4060*/  @!P0 IMAD.MOV R6, RZ, RZ, -R6 ;  /* 0x000000ffff068224 */ /* 0x000fe400078e0a06 */
[----:B------:R-:W-:Y:S01]  /*4070*/  IMAD R10, R23, R7, R4 ;  /* 0x00000007170a7224 */ /* 0x000fe200078e0204 */
[----:B------:R-:W-:Y:S01]  /*4080*/  IADD3 R4, R26, 0x72, RZ ;  /* 0x000000721a047810 */ /* 0x000fe20007ffe0ff */
[----:B------:R-:W-:Y:S01]  /*4090*/  @!P4 IMAD.IADD R5, R5, 0x1, -R23 ;  /* 0x000000010505c824 */ /* 0x000fe200078e0a17 */
[----:B0-----:R-:W-:Y:S01]  /*40a0*/  IABS R12, R9 ;  /* 0x00000009000c7213 */ /* 0x001fe20000000000 */
[----:B------:R-:W-:Y:S01]  /*40b0*/  @!P6 IMAD.MOV R11, RZ, RZ, -R11 ;  /* 0x000000ffff0be224 */ /* 0x000fe200078e0a0b */
[C---:B------:R-:W-:Y:S01]  /*40c0*/  ISETP.GT.U32.AND P0, PT, R23.reuse, R10, PT ;  /* 0x0000000a1700720c */ /* 0x040fe20003f04070 */
[----:B------:R-:W-:Y:S01]  /*40d0*/  @!P1 IMAD.IADD R2, R2, 0x1, -R23 ;  /* 0x0000000102029824 */ /* 0x000fe200078e0a17 */
[----:B------:R-:W-:Y:S01]  /*40e0*/  ISETP.GT.U32.AND P4, PT, R23, R5, PT ;  /* 0x000000051700720c */ /* 0x000fe20003f84070 */
[----:B------:R-:W-:Y:S01]  /*40f0*/  IMAD.HI.U32 R0, R25, R13, RZ ;  /* 0x0000000d19007227 */ /* 0x000fe200078e00ff */
[----:B------:R0:W-:Y:S01]  /*4100*/  STL [R1+0xe8], R11 ;  /* 0x0000e80b01007387 */ /* 0x0001e20000100800 */
[----:B------:R-:W-:-:S02]  /*4110*/  ISETP.GE.AND P6, PT, R3, RZ, PT ;  /* 0x000000ff0300720c */ /* 0x000fc40003fc6270 */
[----:B------:R-:W-:Y:S01]  /*4120*/  IMAD.MOV R0, RZ, RZ, -R0 ;  /* 0x000000ffff007224 */ /* 0x000fe200078e0a00 */
[----:B------:R1:W-:Y:S01]  /*4130*/  STL [R1+0xe4], R6 ;  /* 0x0000e40601007387 */ /* 0x0003e20000100800 */
[----:B------:R-:W-:Y:S02]  /*4140*/  IADD3 R3, R26, 0x70, RZ ;  /* 0x000000701a037810 */ /* 0x000fe40007ffe0ff */
[----:B------:R-:W-:Y:S01]  /*4150*/  IMAD R13, R23, R0, R13 ;  /* 0x00000000170d7224 */ /* 0x000fe200078e020d */
[----:B------:R-:W-:Y:S01]  /*4160*/  IABS R0, R4 ;  /* 0x0000000400007213 */ /* 0x000fe20000000000 */
[--C-:B------:R-:W-:Y:S01]  /*4170*/  @!P0 IMAD.IADD R10, R10, 0x1, -R23.reuse ;  /* 0x000000010a0a8824 */ /* 0x100fe200078e0a17 */
[----:B0-----:R-:W-:Y:S01]  /*4180*/  IADD3 R11, R26, 0x74, RZ ;  /* 0x000000741a0b7810 */ /* 0x001fe20007ffe0ff */
[----:B------:R-:W-:Y:S01]  /*4190*/  @!P4 IMAD.IADD R5, R5, 0x1, -R23 ;  /* 0x000000010505c824 */ /* 0x000fe200078e0a17 */
[----:B------:R-:W-:Y:S01]  /*41a0*/  ISETP.GT.U32.AND P4, PT, R23, R13, PT ;  /* 0x0000000d1700720c */ /* 0x000fe20003f84070 */
[----:B-1----:R-:W-:Y:S01]  /*41b0*/  IMAD.MOV.U32 R6, RZ, RZ, R2 ;  /* 0x000000ffff067224 */ /* 0x002fe200078e0002 */
[----:B------:R-:W-:Y:S01]  /*41c0*/  ISETP.GE.AND P1, PT, R11, RZ, PT ;  /* 0x000000ff0b00720c */ /* 0x000fe20003f26270 */
[----:B------:R-:W-:Y:S01]  /*41d0*/  @!P5 IMAD.MOV R5, RZ, RZ, -R5 ;  /* 0x000000ffff05d224 */ /* 0x000fe200078e0a05 */
[----:B------:R-:W-:Y:S01]  /*41e0*/  IABS R11, R11 ;  /* 0x0000000b000b7213 */ /* 0x000fe20000000000 */
[----:B------:R-:W-:Y:S01]  /*41f0*/  @!P2 IMAD.MOV R6, RZ, RZ, -R6 ;  /* 0x000000ffff06a224 */ /* 0x000fe200078e0a06 */
[----:B------:R-:W-:-:S02]  /*4200*/  ISETP.GT.U32.AND P2, PT, R23, R10, PT ;  /* 0x0000000a1700720c */ /* 0x000fc40003f44070 */
[----:B------:R-:W-:Y:S02]  /*4210*/  IABS R8, R3 ;  /* 0x0000000300087213 */ /* 0x000fe40000000000 */
[----:B------:R0:W-:Y:S01]  /*4220*/  STL [R1+0x8c], R6 ;  /* 0x00008c0601007387 */ /* 0x0001e20000100800 */
[----:B------:R-:W-:Y:S02]  /*4230*/  ISETP.GE.AND P0, PT, R4, RZ, PT ;  /* 0x000000ff0400720c */ /* 0x000fe40003f06270 */
[----:B------:R-:W-:Y:S01]  /*4240*/  @!P4 IMAD.IADD R13, R13, 0x1, -R23 ;  /* 0x000000010d0dc824 */ /* 0x000fe200078e0a17 */
[----:B------:R-:W-:Y:S01]  /*4250*/  ISETP.GE.AND P5, PT, R3, RZ, PT ;  /* 0x000000ff0300720c */ /* 0x000fe20003fa6270 */
[----:B------:R-:W-:Y:S01]  /*4260*/  IMAD.HI.U32 R4, R25, R0, RZ ;  /* 0x0000000019047227 */ /* 0x000fe200078e00ff */
[----:B------:R1:W-:Y:S02]  /*4270*/  STL [R1+0xe0], R5 ;  /* 0x0000e00501007387 */ /* 0x0003e40000100800 */
[----:B------:R-:W-:Y:S01]  /*4280*/  ISETP.GT.U32.AND P4, PT, R23, R13, PT ;  /* 0x0000000d1700720c */ /* 0x000fe20003f84070 */
[----:B------:R-:W-:-:S04]  /*4290*/  IMAD.HI.U32 R2, R25, R8, RZ ;  /* 0x0000000819027227 */ /* 0x000fc800078e00ff */
[----:B0-----:R-:W-:-:S04]  /*42a0*/  IMAD.HI.U32 R6, R25, R11, RZ ;  /* 0x0000000b19067227 */ /* 0x001fc800078e00ff */
[----:B------:R-:W-:Y:S02]  /*42b0*/  IMAD.MOV R6, RZ, RZ, -R6 ;  /* 0x000000ffff067224 */ /* 0x000fe400078e0a06 */
[----:B------:R-:W-:Y:S02]  /*42c0*/  @!P2 IMAD.IADD R10, R10, 0x1, -R23 ;  /* 0x000000010a0aa824 */ /* 0x000fe400078e0a17 */
[C---:B------:R-:W-:Y:S01]  /*42d0*/  IMAD R11, R23.reuse, R6, R11 ;  /* 0x00000006170b7224 */ /* 0x040fe200078e020b */
[C---:B------:R-:W-:Y:S01]  /*42e0*/  IADD3 R6, R26.reuse, 0x6a, RZ ;  /* 0x0000006a1a067810 */ /* 0x040fe20007ffe0ff */
[----:B------:R-:W-:Y:S02]  /*42f0*/  IMAD.MOV R4, RZ, RZ, -R4 ;  /* 0x000000ffff047224 */ /* 0x000fe400078e0a04 */
[----:B------:R-:W-:Y:S01]  /*4300*/  IMAD.MOV R3, RZ, RZ, -R2 ;  /* 0x000000ffff037224 */ /* 0x000fe200078e0a02 */
[C---:B------:R-:W-:Y:S01]  /*4310*/  ISETP.GT.U32.AND P2, PT, R23.reuse, R11, PT ;  /* 0x0000000b1700720c */ /* 0x040fe20003f44070 */
[C---:B------:R-:W-:Y:S01]  /*4320*/  IMAD R0, R23.reuse, R4, R0 ;  /* 0x0000000417007224 */ /* 0x040fe200078e0200 */
[C---:B------:R-:W-:Y:S01]  /*4330*/  IADD3 R2, R26.reuse, 0x6e, RZ ;  /* 0x0000006e1a027810 */ /* 0x040fe20007ffe0ff */
[----:B------:R-:W-:Y:S01]  /*4340*/  IMAD.MOV.U32 R14, RZ, RZ, R10 ;  /* 0x000000ffff0e7224 */ /* 0x000fe200078e000a */
[----:B------:R-:W-:Y:S01]  /*4350*/  IABS R7, R6 ;  /* 0x0000000600077213 */ /* 0x000fe20000000000 */
[----:B------:R-:W-:Y:S01]  /*4360*/  IMAD R8, R23, R3, R8 ;  /* 0x0000000317087224 */ /* 0x000fe200078e0208 */
[----:B------:R-:W-:Y:S01]  /*4370*/  IABS R4, R2 ;  /* 0x0000000200047213 */ /* 0x000fe20000000000 */
[----:B------:R-:W-:Y:S01]  /*4380*/  @!P3 IMAD.MOV R14, RZ, RZ, -R14 ;  /* 0x000000ffff0eb224 */ /* 0x000fe200078e0a0e */
[----:B------:R-:W-:Y:S01]  /*4390*/  IADD3 R3, R26, 0x68, RZ ;  /* 0x000000681a037810 */ /* 0x000fe20007ffe0ff */
[--C-:B------:R-:W-:Y:S01]  /*43a0*/  @!P4 IMAD.IADD R13, R13, 0x1, -R23.reuse ;  /* 0x000000010d0dc824 */ /* 0x100fe200078e0a17 */
[----:B------:R-:W-:Y:S01]  /*43b0*/  ISETP.GT.U32.AND P4, PT, R23, R0, PT ;  /* 0x000000001700720c */ /* 0x000fe20003f84070 */
[----:B------:R-:W-:Y:S01]  /*43c0*/  IMAD.HI.U32 R10, R25, R4, RZ ;  /* 0x00000004190a7227 */ /* 0x000fe200078e00ff */
[----:B-1----:R-:W-:Y:S01]  /*43d0*/  IABS R5, R3 ;  /* 0x0000000300057213 */ /* 0x002fe20000000000 */
[----:B------:R-:W-:Y:S02]  /*43e0*/  STL [R1+0x88], R14 ;  /* 0x0000880e01007387 */ /* 0x000fe40000100800 */
[----:B------:R-:W-:Y:S01]  /*43f0*/  @!P2 IMAD.IADD R11, R11, 0x1, -R23 ;  /* 0x000000010b0ba824 */ /* 0x000fe200078e0a17 */
[----:B------:R-:W-:Y:S01]  /*4400*/  ISETP.GT.U32.AND P2, PT, R23, R8, PT ;  /* 0x000000081700720c */ /* 0x000fe20003f44070 */
[----:B------:R-:W-:-:S02]  /*4410*/  IMAD.MOV R10, RZ, RZ, -R10 ;  /* 0x000000ffff0a7224 */ /* 0x000fc400078e0a0a */
[----:B------:R-:W-:Y:S01]  /*4420*/  @!P6 IMAD.MOV R13, RZ, RZ, -R13 ;  /* 0x000000ffff0de224 */ /* 0x000fe200078e0a0d */
[C---:B------:R-:W-:Y:S02]  /*4430*/  ISETP.GT.U32.AND P3, PT, R23.reuse, R11, PT ;  /* 0x0000000b1700720c */ /* 0x040fe40003f64070 */
[----:B------:R-:W-:Y:S01]  /*4440*/  ISETP.GE.AND P6, PT, R2, RZ, PT ;  /* 0x000000ff0200720c */ /* 0x000fe20003fc6270 */
[----:B------:R-:W-:Y:S01]  /*4450*/  IMAD R2, R23, R10, R4 ;  /* 0x0000000a17027224 */ /* 0x000fe200078e0204 */
[----:B------:R0:W-:Y:S01]  /*4460*/  STL [R1+0xdc], R13 ;  /* 0x0000dc0d01007387 */ /* 0x0001e20000100800 */
[----:B------:R-:W-:Y:S02]  /*4470*/  @!P4 IMAD.IADD R0, R0, 0x1, -R23 ;  /* 0x000000010000c824 */ /* 0x000fe400078e0a17 */
[----:B------:R-:W-:-:S03]  /*4480*/  IMAD.HI.U32 R4, R25, R7, RZ ;  /* 0x0000000719047227 */ /* 0x000fc600078e00ff */
[----:B------:R-:W-:Y:S01]  /*4490*/  ISETP.GT.U32.AND P4, PT, R23, R0, PT ;  /* 0x000000001700720c */ /* 0x000fe20003f84070 */
[--C-:B------:R-:W-:Y:S02]  /*44a0*/  @!P2 IMAD.IADD R8, R8, 0x1, -R23.reuse ;  /* 0x000000010808a824 */ /* 0x100fe400078e0a17 */
[----:B------:R-:W-:Y:S01]  /*44b0*/  @!P3 IMAD.IADD R11, R11, 0x1, -R23 ;  /* 0x000000010b0bb824 */ /* 0x000fe200078e0a17 */
[----:B------:R-:W-:Y:S01]  /*44c0*/  ISETP.GT.U32.AND P3, PT, R23, R2, PT ;  /* 0x000000021700720c */ /* 0x000fe20003f64070 */
[----:B0-----:R-:W-:Y:S01]  /*44d0*/  IMAD.HI.U32 R13, R25, R12, RZ ;  /* 0x0000000c190d7227 */ /* 0x001fe200078e00ff */
[----:B------:R-:W-:-:S03]  /*44e0*/  ISETP.GT.U32.AND P2, PT, R23, R8, PT ;  /* 0x000000081700720c */ /* 0x000fc60003f44070 */
[----:B------:R-:W-:Y:S02]  /*44f0*/  IMAD.MOV R4, RZ, RZ, -R4 ;  /* 0x000000ffff047224 */ /* 0x000fe400078e0a04 */
[----:B------:R-:W-:Y:S02]  /*4500*/  IMAD.MOV.U32 R14, RZ, RZ, R11 ;  /* 0x000000ffff0e7224 */ /* 0x000fe400078e000b */
[----:B------:R-:W-:-:S04]  /*4510*/  IMAD.HI.U32 R10, R25, R5, RZ ;  /* 0x00000005190a7227 */ /* 0x000fc800078e00ff */
[----:B------:R-:W-:Y:S02]  /*4520*/  @!P3 IMAD.IADD R2, R2, 0x1, -R23 ;  /* 0x000000010202b824 */ /* 0x000fe400078e0a17 */
[----:B------:R-:W-:Y:S02]  /*4530*/  IMAD.MOV R13, RZ, RZ, -R13 ;  /* 0x000000ffff0d7224 */ /* 0x000fe400078e0a0d */
[C---:B------:R-:W-:Y:S01]  /*4540*/  IMAD R7, R23.reuse, R4, R7 ;  /* 0x0000000417077224 */ /* 0x040fe200078e0207 */
[----:B------:R-:W-:Y:S01]  /*4550*/  IADD3 R4, R26, 0x66, RZ ;  /* 0x000000661a047810 */ /* 0x000fe20007ffe0ff */
[----:B------:R-:W-:Y:S01]  /*4560*/  @!P1 IMAD.MOV R14, RZ, RZ, -R14 ;  /* 0x000000ffff0e9224 */ /* 0x000fe200078e0a0e */
[----:B------:R-:W-:Y:S01]  /*4570*/  ISETP.GT.U32.AND P1, PT, R23, R2, PT ;  /* 0x000000021700720c */ /* 0x000fe20003f24070 */
[----:B------:R-:W-:Y:S02]  /*4580*/  IMAD.MOV R10, RZ, RZ, -R10 ;  /* 0x000000ffff0a7224 */ /* 0x000fe400078e0a0a */
[--C-:B------:R-:W-:Y:S01]  /*4590*/  @!P4 IMAD.IADD R0, R0, 0x1, -R23.reuse ;  /* 0x000000010000c824 */ /* 0x100fe200078e0a17 */
[----:B------:R-:W-:Y:S01]  /*45a0*/  ISETP.GE.AND P4, PT, R9, RZ, PT ;  /* 0x000000ff0900720c */ /* 0x000fe20003f86270 */
[C---:B------:R-:W-:Y:S01]  /*45b0*/  IMAD R9, R23.reuse, R13, R12 ;  /* 0x0000000d17097224 */ /* 0x040fe200078e020c */
[----:B------:R-:W-:Y:S01]  /*45c0*/  STL [R1+0x84], R14 ;  /* 0x0000840e01007387 */ /* 0x000fe20000100800 */
[----:B------:R-:W-:Y:S01]  /*45d0*/  @!P2 IMAD.IADD R8, R8, 0x1, -R23 ;  /* 0x000000010808a824 */ /* 0x000fe200078e0a17 */
[C---:B------:R-:W-:Y:S01]  /*45e0*/  ISETP.GT.U32.AND P2, PT, R23.reuse, R7, PT ;  /* 0x000000071700720c */ /* 0x040fe20003f44070 */
[C---:B------:R-:W-:Y:S01]  /*45f0*/  IMAD R5, R23.reuse, R10, R5 ;  /* 0x0000000a17057224 */ /* 0x040fe200078e0205 */
[----:B------:R-:W-:Y:S01]  /*4600*/  IABS R10, R4 ;  /* 0x00000004000a7213 */ /* 0x000fe20000000000 */
[----:B------:R-:W-:Y:S01]  /*4610*/  IMAD.MOV.U32 R12, RZ, RZ, R0 ;  /* 0x000000ffff0c7224 */ /* 0x000fe200078e0000 */
[----:B------:R-:W-:Y:S01]  /*4620*/  ISETP.GT.U32.AND P3, PT, R23, R9, PT ;  /* 0x000000091700720c */ /* 0x000fe20003f64070 */
[----:B------:R-:W-:-:S02]  /*4630*/  IMAD.MOV.U32 R11, RZ, RZ, R8 ;  /* 0x000000ffff0b7224 */ /* 0x000fc400078e0008 */
[----:B------:R-:W-:Y:S02]  /*4640*/  IMAD.MOV.U32 R0, RZ, RZ, R10 ;  /* 0x000000ffff007224 */ /* 0x000fe400078e000a */
[----:B------:R-:W-:Y:S01]  /*4650*/  @!P0 IMAD.MOV R12, RZ, RZ, -R12 ;  /* 0x000000ffff0c8224 */ /* 0x000fe200078e0a0c */
[----:B------:R-:W-:Y:S01]  /*4660*/  ISETP.GE.AND P0, PT, R6, RZ, PT ;  /* 0x000000ff0600720c */ /* 0x000fe20003f06270 */
[----:B------:R-:W-:Y:S01]  /*4670*/  @!P1 IMAD.IADD R2, R2, 0x1, -R23 ;  /* 0x0000000102029824 */ /* 0x000fe200078e0a17 */
[C---:B------:R-:W-:Y:S01]  /*4680*/  IADD3 R6, R26.reuse, 0x64, RZ ;  /* 0x000000641a067810 */ /* 0x040fe20007ffe0ff */
[----:B------:R-:W-:Y:S01]  /*4690*/  IMAD.HI.U32 R8, R25, R0, RZ ;  /* 0x0000000019087227 */ /* 0x000fe200078e00ff */
[----:B------:R-:W-:Y:S01]  /*46a0*/  ISETP.GE.AND P1, PT, R3, RZ, PT ;  /* 0x000000ff0300720c */ /* 0x000fe20003f26270 */
[----:B------:R-:W-:Y:S01]  /*46b0*/  STL [R1+0x80], R12 ;  /* 0x0000800c01007387 */ /* 0x000fe20000100800 */
[----:B------:R-:W-:Y:S01]  /*46c0*/  IABS R13, R6 ;  /* 0x00000006000d7213 */ /* 0x000fe20000000000 */
[----:B------:R-:W-:Y:S01]  /*46d0*/  @!P5 IMAD.MOV R11, RZ, RZ, -R11 ;  /* 0x000000ffff0bd224 */ /* 0x000fe200078e0a0b */
[----:B------:R-:W-:Y:S01]  /*46e0*/  ISETP.GT.U32.AND P5, PT, R23, R5, PT ;  /* 0x000000051700720c */ /* 0x000fe20003fa4070 */
[--C-:B------:R-:W-:Y:S01]  /*46f0*/  @!P2 IMAD.IADD R7, R7, 0x1, -R23.reuse ;  /* 0x000000010707a824 */ /* 0x100fe200078e0a17 */
[C---:B------:R-:W-:Y:S01]  /*4700*/  IADD3 R3, R26.reuse, 0x62, RZ ;  /* 0x000000621a037810 */ /* 0x040fe20007ffe0ff */
[----:B------:R-:W-:Y:S01]  /*4710*/  IMAD.MOV.U32 R10, RZ, RZ, R2 ;  /* 0x000000ffff0a7224 */ /* 0x000fe200078e0002 */
[----:B------:R-:W-:Y:S01]  /*4720*/  IADD3 R2, R26, 0x60, RZ ;  /* 0x000000601a027810 */ /* 0x000fe20007ffe0ff */
[----:B------:R-:W-:Y:S01]  /*4730*/  IMAD.MOV R8, RZ, RZ, -R8 ;  /* 0x000000ffff087224 */ /* 0x000fe200078e0a08 */
[----:B------:R0:W-:Y:S01]  /*4740*/  STL [R1+0xd0], R11 ;  /* 0x0000d00b01007387 */ /* 0x0001e20000100800 */
[--C-:B------:R-:W-:Y:S01]  /*4750*/  @!P3 IMAD.IADD R9, R9, 0x1, -R23.reuse ;  /* 0x000000010909b824 */ /* 0x100fe200078e0a17 */
[----:B------:R-:W-:Y:S01]  /*4760*/  ISETP.GE.AND P3, PT, R4, RZ, PT ;  /* 0x000000ff0400720c */ /* 0x000fe20003f66270 */
[----:B------:R-:W-:Y:S01]  /*4770*/  @!P6 IMAD.MOV R10, RZ, RZ, -R10 ;  /* 0x000000ffff0ae224 */ /* 0x000fe200078e0a0a */
[C---:B------:R-:W-:Y:S01]  /*4780*/  ISETP.GT.U32.AND P6, PT, R23.reuse, R7, PT ;  /* 0x000000071700720c */ /* 0x040fe20003fc4070 */
[C---:B------:R-:W-:Y:S01]  /*4790*/  IMAD R0, R23.reuse, R8, R0 ;  /* 0x0000000817007224 */ /* 0x040fe200078e0200 */
[----:B------:R-:W-:Y:S01]  /*47a0*/  ISETP.GT.U32.AND P2, PT, R23, R9, PT ;  /* 0x000000091700720c */ /* 0x000fe20003f44070 */
[----:B------:R-:W-:Y:S01]  /*47b0*/  IMAD.HI.U32 R8, R25, R13, RZ ;  /* 0x0000000d19087227 */ /* 0x000fe200078e00ff */
[----:B------:R-:W-:Y:S01]  /*47c0*/  IADD3 R4, R26, 0x5e, RZ ;  /* 0x0000005e1a047810 */ /* 0x000fe20007ffe0ff */
[----:B------:R1:W-:Y:S01]  /*47d0*/  STL [R1+0xd4], R10 ;  /* 0x0000d40a01007387 */ /* 0x0003e20000100800 */
[----:B0-----:R-:W-:Y:S01]  /*47e0*/  IABS R11, R2 ;  /* 0x00000002000b7213 */ /* 0x001fe20000000000 */
[----:B------:R-:W-:Y:S01]  /*47f0*/  IMAD.MOV R8, RZ, RZ, -R8 ;  /* 0x000000ffff087224 */ /* 0x000fe200078e0a08 */
[----:B------:R-:W-:Y:S01]  /*4800*/  IABS R12, R3 ;  /* 0x00000003000c7213 */ /* 0x000fe20000000000 */
[----:B------:R-:W-:-:S02]  /*4810*/  @!P5 IMAD.IADD R5, R5, 0x1, -R23 ;  /* 0x000000010505d824 */ /* 0x000fc400078e0a17 */
[----:B------:R-:W-:Y:S02]  /*4820*/  IMAD R13, R23, R8, R13 ;  /* 0x00000008170d7224 */ /* 0x000fe400078e020d */
[--C-:B------:R-:W-:Y:S01]  /*4830*/  @!P6 IMAD.IADD R7, R7, 0x1, -R23.reuse ;  /* 0x000000010707e824 */ /* 0x100fe200078e0a17 */
[----:B------:R-:W-:Y:S01]  /*4840*/  ISETP.GT.U32.AND P5, PT, R23, R5, PT ;  /* 0x000000051700720c */ /* 0x000fe20003fa4070 */
[----:B------:R-:W-:Y:S01]  /*4850*/  @!P2 IMAD.IADD R9, R9, 0x1, -R23 ;  /* 0x000000010909a824 */ /* 0x000fe200078e0a17 */
[----:B------:R-:W-:Y:S01]  /*4860*/  ISETP.GT.U32.AND P6, PT, R23, R13, PT ;  /* 0x0000000d1700720c */ /* 0x000fe20003fc4070 */
[----:B------:R-:W-:Y:S01]  /*4870*/  IMAD.HI.U32 R8, R25, R12, RZ ;  /* 0x0000000c19087227 */ /* 0x000fe200078e00ff */
[----:B------:R-:W-:Y:S02]  /*4880*/  ISETP.GT.U32.AND P2, PT, R23, R0, PT ;  /* 0x000000001700720c */ /* 0x000fe40003f44070 */
[----:B-1----:R-:W-:Y:S01]  /*4890*/  IABS R10, R4 ;  /* 0x00000004000a7213 */ /* 0x002fe20000000000 */
[----:B------:R-:W-:-:S02]  /*48a0*/  IMAD.MOV R8, RZ, RZ, -R8 ;  /* 0x000000ffff087224 */ /* 0x000fc400078e0a08 */
[----:B------:R-:W-:Y:S02]  /*48b0*/  IMAD.MOV.U32 R14, RZ, RZ, R9 ;  /* 0x000000ffff0e7224 */ /* 0x000fe400078e0009 */
[----:B------:R-:W-:Y:S02]  /*48c0*/  IMAD R12, R23, R8, R12 ;  /* 0x00000008170c7224 */ /* 0x000fe400078e020c */
[--C-:B------:R-:W-:Y:S01]  /*48d0*/  @!P5 IMAD.IADD R5, R5, 0x1, -R23.reuse ;  /* 0x000000010505d824 */ /* 0x100fe200078e0a17 */
[----:B------:R-:W-:Y:S01]  /*48e0*/  ISETP.GE.AND P5, PT, R6, RZ, PT ;  /* 0x000000ff0600720c */ /* 0x000fe20003fa6270 */
[----:B------:R-:W-:Y:S02]  /*48f0*/  @!P6 IMAD.IADD R13, R13, 0x1, -R23 ;  /* 0x000000010d0de824 */ /* 0x000fe400078e0a17 */
[----:B------:R-:W-:-:S03]  /*4900*/  IMAD.HI.U32 R6, R25, R11, RZ ;  /* 0x0000000b19067227 */ /* 0x000fc600078e00ff */
[----:B------:R-:W-:Y:S01]  /*4910*/  ISETP.GT.U32.AND P6, PT, R23, R13, PT ;  /* 0x0000000d1700720c */ /* 0x000fe20003fc4070 */
[----:B------:R-:W-:Y:S01]  /*4920*/  @!P2 IMAD.IADD R0, R0, 0x1, -R23 ;  /* 0x000000010000a824 */ /* 0x000fe200078e0a17 */
[----:B------:R-:W-:Y:S01]  /*4930*/  ISETP.GE.AND P2, PT, R3, RZ, PT ;  /* 0x000000ff0300720c */ /* 0x000fe20003f46270 */
[----:B------:R-:W-:-:S04]  /*4940*/  IMAD.HI.U32 R3, R25, R10, RZ ;  /* 0x0000000a19037227 */ /* 0x000fc800078e00ff */
[----:B------:R-:W-:Y:S02]  /*4950*/  IMAD.MOV R6, RZ, RZ, -R6 ;  /* 0x000000ffff067224 */ /* 0x000fe400078e0a06 */
[----:B------:R-:W-:Y:S02]  /*4960*/  IMAD.MOV R3, RZ, RZ, -R3 ;  /* 0x000000ffff037224 */ /* 0x000fe400078e0a03 */
[C---:B------:R-:W-:Y:S01]  /*4970*/  IMAD R11, R23.reuse, R6, R11 ;  /* 0x00000006170b7224 */ /* 0x040fe200078e020b */
[C---:B------:R-:W-:Y:S01]  /*4980*/  IADD3 R6, R26.reuse, 0x5a, RZ ;  /* 0x0000005a1a067810 */ /* 0x040fe20007ffe0ff */
[----:B------:R-:W-:Y:S01]  /*4990*/  IMAD.MOV.U32 R9, RZ, RZ, R5 ;  /* 0x000000ffff097224 */ /* 0x000fe200078e0005 */
[----:B------:R-:W-:Y:S01]  /*49a0*/  IADD3 R5, R26, 0x5c, RZ ;  /* 0x0000005c1a057810 */ /* 0x000fe20007ffe0ff */
[----:B------:R-:W-:Y:S01]  /*49b0*/  @!P4 IMAD.MOV R14, RZ, RZ, -R14 ;  /* 0x000000ffff0ec224 */ /* 0x000fe200078e0a0e */
[C---:B------:R-:W-:Y:S01]  /*49c0*/  ISETP.GT.U32.AND P4, PT, R23.reuse, R0, PT ;  /* 0x000000001700720c */ /* 0x040fe20003f84070 */
[C---:B------:R-:W-:Y:S01]  /*49d0*/  IMAD R10, R23.reuse, R3, R10 ;  /* 0x00000003170a7224 */ /* 0x040fe200078e020a */
[----:B------:R-:W-:Y:S01]  /*49e0*/  IABS R3, R5 ;  /* 0x0000000500037213 */ /* 0x000fe20000000000 */
[----:B------:R-:W-:Y:S01]  /*49f0*/  @!P1 IMAD.MOV R9, RZ, RZ, -R9 ;  /* 0x000000ffff099224 */ /* 0x000fe200078e0a09 */
[C---:B------:R-:W-:Y:S01]  /*4a00*/  ISETP.GT.U32.AND P1, PT, R23.reuse, R11, PT ;  /* 0x0000000b1700720c */ /* 0x040fe20003f24070 */
[----:B------:R-:W-:Y:S01]  /*4a10*/  @!P0 IMAD.MOV R7, RZ, RZ, -R7 ;  /* 0x000000ffff078224 */ /* 0x000fe200078e0a07 */
[----:B------:R-:W-:Y:S01]  /*4a20*/  ISETP.GT.U32.AND P0, PT, R23, R12, PT ;  /* 0x0000000c1700720c */ /* 0x000fe20003f04070 */
[----:B------:R-:W-:Y:S01]  /*4a30*/  @!P6 IMAD.IADD R13, R13, 0x1, -R23 ;  /* 0x000000010d0de824 */ /* 0x000fe200078e0a17 */
[----:B------:R-:W-:Y:S01]  /*4a40*/  ISETP.GT.U32.AND P6, PT, R23, R10, PT ;  /* 0x0000000a1700720c */ /* 0x000fe20003fc4070 */
[----:B------:R-:W-:Y:S02]  /*4a50*/  STL [R1+0xb4], R14 ;  /* 0x0000b40e01007387 */ /* 0x000fe40000100800 */
[----:B------:R-:W-:-:S02]  /*4a60*/  @!P5 IMAD.MOV R13, RZ, RZ, -R13 ;  /* 0x000000ffff0dd224 */ /* 0x000fc400078e0a0d */
[--C-:B------:R-:W-:Y:S01]  /*4a70*/  @!P4 IMAD.IADD R0, R0, 0x1, -R23.reuse ;  /* 0x000000010000c824 */ /* 0x100fe200078e0a17 */
[----:B------:R-:W-:Y:S01]  /*4a80*/  ISETP.GE.AND P4, PT, R2, RZ, PT ;  /* 0x000000ff0200720c */ /* 0x000fe20003f86270 */
[----:B------:R0:W-:Y:S01]  /*4a90*/  STL [R1+0xb8], R7 ;  /* 0x0000b80701007387 */ /* 0x0001e20000100800 */
[----:B------:R-:W-:Y:S01]  /*4aa0*/  IABS R2, R6 ;  /* 0x0000000600027213 */ /* 0x000fe20000000000 */
[--C-:B------:R-:W-:Y:S02]  /*4ab0*/  @!P1 IMAD.IADD R11, R11, 0x1, -R23.reuse ;  /* 0x000000010b0b9824 */ /* 0x100fe400078e0a17 */
[--C-:B------:R-:W-:Y:S01]  /*4ac0*/  @!P0 IMAD.IADD R12, R12, 0x1, -R23.reuse ;  /* 0x000000010c0c8824 */ /* 0x100fe200078e0a17 */
[----:B------:R-:W-:Y:S01]  /*4ad0*/  ISETP.GE.AND P0, PT, R4, RZ, PT ;  /* 0x000000ff0400720c */ /* 0x000fe20003f06270 */
[----:B------:R-:W-:Y:S01]  /*4ae0*/  @!P6 IMAD.IADD R10, R10, 0x1, -R23 ;  /* 0x000000010a0ae824 */ /* 0x000fe200078e0a17 */
[C---:B------:R-:W-:Y:S01]  /*4af0*/  ISETP.GT.U32.AND P6, PT, R23.reuse, R11, PT ;  /* 0x0000000b1700720c */ /* 0x040fe20003fc4070 */
[----:B------:R-:W-:Y:S01]  /*4b00*/  IMAD.MOV.U32 R8, RZ, RZ, R0 ;  /* 0x000000ffff087224 */ /* 0x000fe200078e0000 */
[----:B------:R-:W-:Y:S01]  /*4b10*/  ISETP.GT.U32.AND P1, PT, R23, R12, PT ;  /* 0x0000000c1700720c */ /* 0x000fe20003f24070 */
[C---:B------:R-:W-:Y:S01]  /*4b20*/  IMAD.HI.U32 R0, R25.reuse, R2, RZ ;  /* 0x0000000219007227 */ /* 0x040fe200078e00ff */
[----:B------:R-:W-:Y:S01]  /*4b30*/  IADD3 R4, R26, 0x58, RZ ;  /* 0x000000581a047810 */ /* 0x000fe20007ffe0ff */
[----:B------:R-:W-:Y:S02]  /*4b40*/  STL [R1+0xbc], R9 ;  /* 0x0000bc0901007387 */ /* 0x000fe40000100800 */
[----:B0-----:R-:W-:Y:S01]  /*4b50*/  IMAD.HI.U32 R7, R25, R3, RZ ;  /* 0x0000000319077227 */ /* 0x001fe200078e00ff */
[----:B------:R-:W-:-:S03]  /*4b60*/  IABS R14, R4 ;  /* 0x00000004000e7213 */ /* 0x000fc60000000000 */
[----:B------:R-:W-:Y:S02]  /*4b70*/  IMAD.MOV R0, RZ, RZ, -R0 ;  /* 0x000000ffff007224 */ /* 0x000fe400078e0a00 */
[----:B------:R-:W-:Y:S02]  /*4b80*/  IMAD.MOV R7, RZ, RZ, -R7 ;  /* 0x000000ffff077224 */ /* 0x000fe400078e0a07 */
[C---:B------:R-:W-:Y:S01]  /*4b90*/  IMAD R2, R23.reuse, R0, R2 ;  /* 0x0000000017027224 */ /* 0x040fe200078e0202 */
[C---:B------:R-:W-:Y:S01]  /*4ba0*/  IADD3 R0, R26.reuse, 0x54, RZ ;  /* 0x000000541a007810 */ /* 0x040fe20007ffe0ff */
[----:B------:R-:W-:Y:S01]  /*4bb0*/  IMAD R3, R23, R7, R3 ;  /* 0x0000000717037224 */ /* 0x000fe200078e0203 */
[----:B------:R-:W-:Y:S01]  /*4bc0*/  IADD3 R7, R26, 0x56, RZ ;  /* 0x000000561a077810 */ /* 0x000fe20007ffe0ff */
[--C-:B------:R-:W-:Y:S01]  /*4bd0*/  @!P6 IMAD.IADD R11, R11, 0x1, -R23.reuse ;  /* 0x000000010b0be824 */ /* 0x100fe200078e0a17 */
[C---:B------:R-:W-:Y:S01]  /*4be0*/  ISETP.GT.U32.AND P6, PT, R23.reuse, R2, PT ;  /* 0x000000021700720c */ /* 0x040fe20003fc4070 */
[----:B------:R-:W-:Y:S01]  /*4bf0*/  @!P1 IMAD.IADD R12, R12, 0x1, -R23 ;  /* 0x000000010c0c9824 */ /* 0x000fe200078e0a17 */
[C---:B------:R-:W-:Y:S01]  /*4c00*/  ISETP.GT.U32.AND P1, PT, R23.reuse, R3, PT ;  /* 0x000000031700720c */ /* 0x040fe20003f24070 */
[----:B------:R-:W-:Y:S01]  /*4c10*/  @!P3 IMAD.MOV R8, RZ, RZ, -R8 ;  /* 0x000000ffff08b224 */ /* 0x000fe200078e0a08 */
[----:B------:R-:W-:Y:S01]  /*4c20*/  ISETP.GT.U32.AND P3, PT, R23, R10, PT ;  /* 0x0000000a1700720c */ /* 0x000fe20003f64070 */
[----:B------:R-:W-:-:S03]  /*4c30*/  IMAD.HI.U32 R15, R25, R14, RZ ;  /* 0x0000000e190f7227 */ /* 0x000fc600078e00ff */
[----:B------:R0:W-:Y:S01]  /*4c40*/  STL [R1+0xc4], R8 ;  /* 0x0000c40801007387 */ /* 0x0001e20000100800 */
[----:B------:R-:W-:Y:S02]  /*4c50*/  IMAD.MOV R15, RZ, RZ, -R15 ;  /* 0x000000ffff0f7224 */ /* 0x000fe400078e0a0f */
[----:B------:R-:W-:Y:S01]  /*4c60*/  @!P2 IMAD.MOV R12, RZ, RZ, -R12 ;  /* 0x000000ffff0ca224 */ /* 0x000fe200078e0a0c */
[----:B------:R-:W-:Y:S01]  /*4c70*/  STL [R1+0x7c], R13 ;  /* 0x00007c0d01007387 */ /* 0x000fe20000100800 */
[--C-:B------:R-:W-:Y:S02]  /*4c80*/  @!P6 IMAD.IADD R2, R2, 0x1, -R23.reuse ;  /* 0x000000010202e824 */ /* 0x100fe400078e0a17 */
[--C-:B------:R-:W-:Y:S01]  /*4c90*/  @!P1 IMAD.IADD R3, R3, 0x1, -R23.reuse ;  /* 0x0000000103039824 */ /* 0x100fe200078e0a17 */
[----:B------:R-:W-:Y:S01]  /*4ca0*/  ISETP.GE.AND P1, PT, R6, RZ, PT ;  /* 0x000000ff0600720c */ /* 0x000fe20003f26270 */
[C---:B------:R-:W-:Y:S01]  /*4cb0*/  IMAD R6, R23.reuse, R15, R14 ;  /* 0x0000000f17067224 */ /* 0x040fe200078e020e */
[----:B0-----:R-:W-:Y:S01]  /*4cc0*/  IABS R8, R7 ;  /* 0x0000000700087213 */ /* 0x001fe20000000000 */
[----:B------:R-:W-:Y:S01]  /*4cd0*/  @!P3 IMAD.IADD R10, R10, 0x1, -R23 ;  /* 0x000000010a0ab824 */ /* 0x000fe200078e0a17 */
[C---:B------:R-:W-:Y:S01]  /*4ce0*/  ISETP.GT.U32.AND P5, PT, R23.reuse, R2, PT ;  /* 0x000000021700720c */ /* 0x040fe20003fa4070 */
[----:B------:R-:W-:Y:S01]  /*4cf0*/  @!P4 IMAD.MOV R11, RZ, RZ, -R11 ;  /* 0x000000ffff0bc224 */ /* 0x000fe200078e0a0b */
[----:B------:R-:W-:Y:S01]  /*4d00*/  ISETP.GT.U32.AND P2, PT, R23, R6, PT ;  /* 0x000000061700720c */ /* 0x000fe20003f44070 */
[----:B------:R-:W-:Y:S01]  /*4d10*/  IMAD.HI.U32 R9, R25, R8, RZ ;  /* 0x0000000819097227 */ /* 0x000fe200078e00ff */
[----:B------:R-:W-:Y:S01]  /*4d20*/  ISETP.GT.U32.AND P6, PT, R23, R3, PT ;  /* 0x000000031700720c */ /* 0x000fe20003fc4070 */
[----:B------:R-:W-:Y:S01]  /*4d30*/  STL [R1+0x78], R12 ;  /* 0x0000780c01007387 */ /* 0x000fe20000100800 */
[----:B------:R-:W-:Y:S01]  /*4d40*/  ISETP.GE.AND P4, PT, R4, RZ, PT ;  /* 0x000000ff0400720c */ /* 0x000fe20003f86270 */
[----:B------:R-:W-:Y:S01]  /*4d50*/  IMAD.MOV R9, RZ, RZ, -R9 ;  /* 0x000000ffff097224 */ /* 0x000fe200078e0a09 */
[----:B------:R-:W-:Y:S01]  /*4d60*/  ISETP.GE.AND P3, PT, R5, RZ, PT ;  /* 0x000000ff0500720c */ /* 0x000fe20003f66270 */
[----:B------:R-:W-:Y:S01]  /*4d70*/  @!P0 IMAD.MOV R10, RZ, RZ, -R10 ;  /* 0x000000ffff0a8224 */ /* 0x000fe200078e0a0a */
[----:B------:R-:W-:Y:S01]  /*4d80*/  IABS R5, R0 ;  /* 0x0000000000057213 */ /* 0x000fe20000000000 */
[----:B------:R-:W-:Y:S01]  /*4d90*/  IMAD R4, R23, R9, R8 ;  /* 0x0000000917047224 */ /* 0x000fe200078e0208 */
[----:B------:R0:W-:Y:S01]  /*4da0*/  STL [R1+0x64], R11 ;  /* 0x0000640b01007387 */ /* 0x0001e20000100800 */
[--C-:B------:R-:W-:Y:S01]  /*4db0*/  @!P5 IMAD.IADD R2, R2, 0x1, -R23.reuse ;  /* 0x000000010202d824 */ /* 0x100fe200078e0a17 */
[----:B------:R-:W-:Y:S01]  /*4dc0*/  ISETP.GE.AND P0, PT, R7, RZ, PT ;  /* 0x000000ff0700720c */ /* 0x000fe20003f06270 */
[--C-:B------:R-:W-:Y:S01]  /*4dd0*/  @!P2 IMAD.IADD R6, R6, 0x1, -R23.reuse ;  /* 0x000000010606a824 */ /* 0x100fe200078e0a17 */
[----:B------:R1:W-:Y:S01]  /*4de0*/  STL [R1+0x60], R10 ;  /* 0x0000600a01007387 */ /* 0x0003e20000100800 */
[----:B------:R-:W-:Y:S01]  /*4df0*/  ISETP.GT.U32.AND P5, PT, R23, R4, PT ;  /* 0x000000041700720c */ /* 0x000fe20003fa4070 */
[----:B------:R-:W-:Y:S01]  /*4e00*/  @!P6 IMAD.IADD R3, R3, 0x1, -R23 ;  /* 0x000000010303e824 */ /* 0x000fe200078e0a17 */
[----:B------:R-:W-:-:S02]  /*4e10*/  ISETP.GE.AND P6, PT, R0, RZ, PT ;  /* 0x000000ff0000720c */ /* 0x000fc40003fc6270 */
[----:B------:R-:W-:Y:S01]  /*4e20*/  ISETP.GT.U32.AND P2, PT, R23, R6, PT ;  /* 0x000000061700720c */ /* 0x000fe20003f44070 */
[----:B0-----:R-:W-:Y:S01]  /*4e30*/  IMAD.MOV.U32 R11, RZ, RZ, R2 ;  /* 0x000000ffff0b7224 */ /* 0x001fe200078e0002 */
[C---:B------:R-:W-:Y:S01]  /*4e40*/  IADD3 R2, R26.reuse, 0x50, RZ ;  /* 0x000000501a027810 */ /* 0x040fe20007ffe0ff */
[----:B------:R-:W-:Y:S01]  /*4e50*/  IMAD.MOV.U32 R12, RZ, RZ, R3 ;  /* 0x000000ffff0c7224 */ /* 0x000fe200078e0003 */
[C---:B------:R-:W-:Y:S01]  /*4e60*/  IADD3 R7, R26.reuse, 0x52, RZ ;  /* 0x000000521a077810 */ /* 0x040fe20007ffe0ff */
[----:B-1----:R-:W-:Y:S01]  /*4e70*/  IMAD.HI.U32 R10, R25, R5, RZ ;  /* 0x00000005190a7227 */ /* 0x002fe200078e00ff */
[----:B------:R-:W-:Y:S02]  /*4e80*/  IADD3 R3, R26, 0x4e, RZ ;  /* 0x0000004e1a037810 */ /* 0x000fe40007ffe0ff */
[----:B------:R-:W-:Y:S01]  /*4e90*/  IABS R9, R7 ;  /* 0x0000000700097213 */ /* 0x000fe20000000000 */
[----:B------:R-:W-:Y:S02]  /*4ea0*/  IMAD.MOV R10, RZ, RZ, -R10 ;  /* 0x000000ffff0a7224 */ /* 0x000fe400078e0a0a */
[----:B------:R-:W-:-:S02]  /*4eb0*/  @!P1 IMAD.MOV R11, RZ, RZ, -R11 ;  /* 0x000000ffff0b9224 */ /* 0x000fc400078e0a0b */
[C---:B------:R-:W-:Y:S01]  /*4ec0*/  IMAD R0, R23.reuse, R10, R5 ;  /* 0x0000000a17007224 */ /* 0x040fe200078e0205 */
[----:B------:R-:W-:Y:S01]  /*4ed0*/  IABS R5, R2 ;  /* 0x0000000200057213 */ /* 0x000fe20000000000 */
[--C-:B------:R-:W-:Y:S02]  /*4ee0*/  @!P5 IMAD.IADD R4, R4, 0x1, -R23.reuse ;  /* 0x000000010404d824 */ /* 0x100fe400078e0a17 */
[----:B------:R-:W-:Y:S01]  /*4ef0*/  @!P2 IMAD.IADD R6, R6, 0x1, -R23 ;  /* 0x000000010606a824 */ /* 0x000fe200078e0a17 */
[C---:B------:R-:W-:Y:S01]  /*4f00*/  ISETP.GT.U32.AND P1, PT, R23.reuse, R0, PT ;  /* 0x000000001700720c */ /* 0x040fe20003f24070 */
[----:B------:R-:W-:Y:S01]  /*4f10*/  @!P3 IMAD.MOV R12, RZ, RZ, -R12 ;  /* 0x000000ffff0cb224 */ /* 0x000fe200078e0a0c */
[----:B------:R-:W-:Y:S01]  /*4f20*/  ISETP.GT.U32.AND P5, PT, R23, R4, PT ;  /* 0x000000041700720c */ /* 0x000fe20003fa4070 */
[----:B------:R-:W-:Y:S01]  /*4f30*/  IMAD.MOV.U32 R10, RZ, RZ, R6 ;  /* 0x000000ffff0a7224 */ /* 0x000fe200078e0006 */
[----:B------:R-:W-:Y:S01]  /*4f40*/  ISETP.GE.AND P3, PT, R7, RZ, PT ;  /* 0x000000ff0700720c */ /* 0x000fe20003f66270 */
[----:B------:R-:W-:Y:S01]  /*4f50*/  IMAD.HI.U32 R8, R25, R5, RZ ;  /* 0x0000000519087227 */ /* 0x000fe200078e00ff */
[----:B------:R-:W-:Y:S01]  /*4f60*/  STL [R1+0x9c], R12 ;  /* 0x00009c0c01007387 */ /* 0x000fe20000100800 */
[----:B------:R-:W-:-:S02]  /*4f70*/  ISETP.GE.AND P2, PT, R2, RZ, PT ;  /* 0x000000ff0200720c */ /* 0x000fc40003f46270 */
[----:B------:R-:W-:Y:S01]  /*4f80*/  @!P4 IMAD.MOV R10, RZ, RZ, -R10 ;  /* 0x000000ffff0ac224 */ /* 0x000fe200078e0a0a */
[----:B------:R-:W-:Y:S01]  /*4f90*/  STL [R1+0xa4], R11 ;  /* 0x0000a40b01007387 */ /* 0x000fe20000100800 */
[----:B------:R-:W-:Y:S01]  /*4fa0*/  IMAD.HI.U32 R7, R25, R9, RZ ;  /* 0x0000000919077227 */ /* 0x000fe200078e00ff */
[----:B------:R-:W-:Y:S02]  /*4fb0*/  IADD3 R2, R26, 0x4c, RZ ;  /* 0x0000004c1a027810 */ /* 0x000fe40007ffe0ff */
[----:B------:R0:W-:Y:S01]  /*4fc0*/  STL [R1+0xb0], R10 ;  /* 0x0000b00a01007387 */ /* 0x0001e20000100800 */
[--C-:B------:R-:W-:Y:S01]  /*4fd0*/  @!P1 IMAD.IADD R0, R0, 0x1, -R23.reuse ;  /* 0x0000000100009824 */ /* 0x100fe200078e0a17 */
[----:B------:R-:W-:Y:S01]  /*4fe0*/  IABS R6, R2 ;  /* 0x0000000200067213 */ /* 0x000fe20000000000 */
[----:B------:R-:W-:Y:S02]  /*4ff0*/  IMAD.MOV R8, RZ, RZ, -R8 ;  /* 0x000000ffff087224 */ /* 0x000fe400078e0a08 */
[----:B------:R-:W-:Y:S01]  /*5000*/  @!P5 IMAD.IADD R4, R4, 0x1, -R23 ;  /* 0x000000010404d824 */ /* 0x000fe200078e0a17 */
[----:B------:R-:W-:Y:S01]  /*5010*/  ISETP.GT.U32.AND P1, PT, R23, R0, PT ;  /* 0x000000001700720c */ /* 0x000fe20003f24070 */
[----:B------:R-:W-:Y:S01]  /*5020*/  IMAD.MOV R7, RZ, RZ, -R7 ;  /* 0x000000ffff077224 */ /* 0x000fe200078e0a07 */
[----:B------:R-:W-:Y:S01]  /*5030*/  ISETP.GE.AND P5, PT, R3, RZ, PT ;  /* 0x000000ff0300720c */ /* 0x000fe20003fa6270 */
[----:B------:R-:W-:Y:S01]  /*5040*/  IMAD R5, R23, R8, R5 ;  /* 0x0000000817057224 */ /* 0x000fe200078e0205 */
[----:B------:R-:W-:Y:S01]  /*5050*/  IADD3 R8, R26, 0x4a, RZ ;  /* 0x0000004a1a087810 */ /* 0x000fe20007ffe0ff */
[----:B0-----:R-:W-:-:S02]  /*5060*/  IMAD.MOV.U32 R10, RZ, RZ, R4 ;  /* 0x000000ffff0a7224 */ /* 0x001fc400078e0004 */
[C---:B------:R-:W-:Y:S01]  /*5070*/  IMAD R9, R23.reuse, R7, R9 ;  /* 0x0000000717097224 */ /* 0x040fe200078e0209 */
[----:B------:R-:W-:Y:S01]  /*5080*/  IABS R7, R3 ;  /* 0x0000000300077213 */ /* 0x000fe20000000000 */
[----:B------:R-:W-:Y:S01]  /*5090*/  @!P0 IMAD.MOV R10, RZ, RZ, -R10 ;  /* 0x000000ffff0a8224 */ /* 0x000fe200078e0a0a */
[C---:B------:R-:W-:Y:S02]  /*50a0*/  ISETP.GT.U32.AND P0, PT, R23.reuse, R5, PT ;  /* 0x000000051700720c */ /* 0x040fe40003f04070 */
[----:B------:R-:W-:Y:S01]  /*50b0*/  ISETP.GT.U32.AND P4, PT, R23, R9, PT ;  /* 0x000000091700720c */ /* 0x000fe20003f84070 */
[----:B------:R-:W-:Y:S01]  /*50c0*/  @!P1 IMAD.IADD R0, R0, 0x1, -R23 ;  /* 0x0000000100009824 */ /* 0x000fe200078e0a17 */
[----:B------:R0:W-:Y:S01]  /*50d0*/  STL [R1+0xa8], R10 ;  /* 0x0000a80a01007387 */ /* 0x0001e20000100800 */
[----:B------:R-:W-:Y:S01]  /*50e0*/  IMAD.HI.U32 R3, R25, R7, RZ ;  /* 0x0000000719037227 */ /* 0x000fe200078e00ff */
[----:B------:R-:W-:Y:S02]  /*50f0*/  IABS R4, R8 ;  /* 0x0000000800047213 */ /* 0x000fe40000000000 */
[----:B------:R-:W-:Y:S01]  /*5100*/  ISETP.GE.AND P1, PT, R2, RZ, PT ;  /* 0x000000ff0200720c */ /* 0x000fe20003f26270 */
[----:B------:R-:W-:-:S02]  /*5110*/  IMAD.MOV R3, RZ, RZ, -R3 ;  /* 0x000000ffff037224 */ /* 0x000fc400078e0a03 */
[----:B------:R-:W-:-:S04]  /*5120*/  IMAD.HI.U32 R2, R25, R6, RZ ;  /* 0x0000000619027227 */ /* 0x000fc800078e00ff */
[----:B0-----:R-:W-:Y:S01]  /*5130*/  IMAD.MOV.U32 R10, RZ, RZ, R0 ;  /* 0x000000ffff0a7224 */ /* 0x001fe200078e0000 */
[----:B------:R-:W-:Y:S01]  /*5140*/  IADD3 R0, R26, 0x48, RZ ;  /* 0x000000481a007810 */ /* 0x000fe20007ffe0ff */
[--C-:B------:R-:W-:Y:S02]  /*5150*/  @!P0 IMAD.IADD R5, R5, 0x1, -R23.reuse ;  /* 0x0000000105058824 */ /* 0x100fe400078e0a17 */
[----:B------:R-:W-:Y:S01]  /*5160*/  @!P6 IMAD.MOV R10, RZ, RZ, -R10 ;  /* 0x000000ffff0ae224 */ /* 0x000fe200078e0a0a */
[----:B------:R-:W-:Y:S01]  /*5170*/  IABS R16, R0 ;  /* 0x0000000000107213 */ /* 0x000fe20000000000 */
[----:B------:R-:W-:Y:S01]  /*5180*/  @!P4 IMAD.IADD R9, R9, 0x1, -R23 ;  /* 0x000000010909c824 */ /* 0x000fe200078e0a17 */
[C---:B------:R-:W-:Y:S01]  /*5190*/  ISETP.GT.U32.AND P0, PT, R23.reuse, R5, PT ;  /* 0x000000051700720c */ /* 0x040fe20003f04070 */
[C---:B------:R-:W-:Y:S01]  /*51a0*/  IMAD R7, R23.reuse, R3, R7 ;  /* 0x0000000317077224 */ /* 0x040fe200078e0207 */
[----:B------:R0:W-:Y:S01]  /*51b0*/  STL [R1+0xac], R10 ;  /* 0x0000ac0a01007387 */ /* 0x0001e20000100800 */
[----:B------:R-:W-:Y:S01]  /*51c0*/  IMAD.MOV R2, RZ, RZ, -R2 ;  /* 0x000000ffff027224 */ /* 0x000fe200078e0a02 */
[----:B------:R-:W-:-:S02]  /*51d0*/  ISETP.GT.U32.AND P4, PT, R23, R9, PT ;  /* 0x000000091700720c */ /* 0x000fc40003f84070 */
[C---:B------:R-:W-:Y:S01]  /*51e0*/  ISETP.GT.U32.AND P6, PT, R23.reuse, R7, PT ;  /* 0x000000071700720c */ /* 0x040fe20003fc4070 */
[----:B------:R-:W-:Y:S01]  /*51f0*/  IMAD R6, R23, R2, R6 ;  /* 0x0000000217067224 */ /* 0x000fe200078e0206 */
[C---:B------:R-:W-:Y:S02]  /*5200*/  IADD3 R3, R26.reuse, 0x46, RZ ;  /* 0x000000461a037810 */ /* 0x040fe40007ffe0ff */
[----:B------:R-:W-:Y:S01]  /*5210*/  IADD3 R2, R26, 0x44, RZ ;  /* 0x000000441a027810 */ /* 0x000fe20007ffe0ff */
[----:B0-----:R-:W-:Y:S01]  /*5220*/  IMAD.HI.U32 R10, R25, R4, RZ ;  /* 0x00000004190a7227 */ /* 0x001fe200078e00ff */
[----:B------:R-:W-:Y:S02]  /*5230*/  IABS R13, R3 ;  /* 0x00000003000d7213 */ /* 0x000fe40000000000 */
[----:B------:R-:W-:Y:S01]  /*5240*/  IABS R11, R2 ;  /* 0x00000002000b7213 */ /* 0x000fe20000000000 */
[----:B------:R-:W-:Y:S02]  /*5250*/  IMAD.MOV R10, RZ, RZ, -R10 ;  /* 0x000000ffff0a7224 */ /* 0x000fe400078e0a0a */
[----:B------:R-:W-:-:S02]  /*5260*/  @!P0 IMAD.IADD R5, R5, 0x1, -R23 ;  /* 0x0000000105058824 */ /* 0x000fc400078e0a17 */
[----:B------:R-:W-:Y:S02]  /*5270*/  IMAD R4, R23, R10, R4 ;  /* 0x0000000a17047224 */ /* 0x000fe400078e0204 */
[--C-:B------:R-:W-:Y:S01]  /*5280*/  @!P4 IMAD.IADD R9, R9, 0x1, -R23.reuse ;  /* 0x000000010909c824 */ /* 0x100fe200078e0a17 */
[----:B------:R-:W-:Y:S01]  /*5290*/  ISETP.GT.U32.AND P4, PT, R23, R6, PT ;  /* 0x000000061700720c */ /* 0x000fe20003f84070 */
[----:B------:R-:W-:Y:S01]  /*52a0*/  @!P6 IMAD.IADD R7, R7, 0x1, -R23 ;  /* 0x000000010707e824 */ /* 0x000fe200078e0a17 */
[----:B------:R-:W-:Y:S01]  /*52b0*/  ISETP.GT.U32.AND P0, PT, R23, R4, PT ;  /* 0x000000041700720c */ /* 0x000fe20003f04070 */
[----:B------:R-:W-:-:S03]  /*52c0*/  IMAD.HI.U32 R10, R25, R16, RZ ;  /* 0x00000010190a7227 */ /* 0x000fc600078e00ff */
[C---:B------:R-:W-:Y:S01]  /*52d0*/  ISETP.GT.U32.AND P6, PT, R23.reuse, R7, PT ;  /* 0x000000071700720c */ /* 0x040fe20003fc4070 */
[----:B------:R-:W-:Y:S02]  /*52e0*/  IMAD.MOV.U32 R12, RZ, RZ, R9 ;  /* 0x000000ffff0c7224 */ /* 0x000fe400078e0009 */
[----:B------:R-:W-:Y:S02]  /*52f0*/  IMAD.MOV R10, RZ, RZ, -R10 ;  /* 0x000000ffff0a7224 */ /* 0x000fe400078e0a0a */
[----:B------:R-:W-:Y:S02]  /*5300*/  @!P3 IMAD.MOV R12, RZ, RZ, -R12 ;  /* 0x000000ffff0cb224 */ /* 0x000fe400078e0a0c */
[--C-:B------:R-:W-:Y:S01]  /*5310*/  @!P4 IMAD.IADD R6, R6, 0x1, -R23.reuse ;  /* 0x000000010606c824 */ /* 0x100fe200078e0a17 */
[----:B------:R-:W-:Y:S01]  /*5320*/  ISETP.GE.AND P4, PT, R8, RZ, PT ;  /* 0x000000ff0800720c */ /* 0x000fe20003f86270 */
[----:B------:R-:W-:Y:S01]  /*5330*/  @!P0 IMAD.IADD R4, R4, 0x1, -R23 ;  /* 0x0000000104048824 */ /* 0x000fe200078e0a17 */
[----:B------:R-:W-:Y:S01]  /*5340*/  STL [R1+0xa0], R12 ;  /* 0x0000a00c01007387 */ /* 0x000fe20000100800 */
[C---:B------:R-:W-:Y:S01]  /*5350*/  IMAD R16, R23.reuse, R10, R16 ;  /* 0x0000000a17107224 */ /* 0x040fe200078e0210 */
[C---:B------:R-:W-:Y:S01]  /*5360*/  ISETP.GT.U32.AND P3, PT, R23.reuse, R6, PT ;  /* 0x000000061700720c */ /* 0x040fe20003f64070 */
[----:B------:R-:W-:Y:S01]  /*5370*/  @!P2 IMAD.MOV R5, RZ, RZ, -R5 ;  /* 0x000000ffff05a224 */ /* 0x000fe200078e0a05 */
[----:B------:R-:W-:Y:S01]  /*5380*/  ISETP.GT.U32.AND P0, PT, R23, R4, PT ;  /* 0x000000041700720c */ /* 0x000fe20003f04070 */
[----:B------:R-:W-:Y:S01]  /*5390*/  IMAD.HI.U32 R8, R25, R13, RZ ;  /* 0x0000000d19087227 */ /* 0x000fe200078e00ff */
[----:B------:R-:W-:-:S02]  /*53a0*/  ISETP.GE.AND P2, PT, R0, RZ, PT ;  /* 0x000000ff0000720c */ /* 0x000fc40003f46270 */
[----:B------:R0:W-:Y:S01]  /*53b0*/  STL [R1+0x5c], R5 ;  /* 0x00005c0501007387 */ /* 0x0001e20000100800 */
[----:B------:R-:W-:Y:S01]  /*53c0*/  @!P6 IMAD.IADD R7, R7, 0x1, -R23 ;  /* 0x000000010707e824 */ /* 0x000fe200078e0a17 */
[C---:B------:R-:W-:Y:S01]  /*53d0*/  ISETP.GT.U32.AND P6, PT, R23.reuse, R16, PT ;  /* 0x000000101700720c */ /* 0x040fe20003fc4070 */
[----:B------:R-:W-:Y:S01]  /*53e0*/  IMAD.MOV R8, RZ, RZ, -R8 ;  /* 0x000000ffff087224 */ /* 0x000fe200078e0a08 */
[C---:B------:R-:W-:Y:S01]  /*53f0*/  IADD3 R0, R26.reuse, 0x40, RZ ;  /* 0x000000401a007810 */ /* 0x040fe20007ffe0ff */
[----:B------:R-:W-:Y:S02]  /*5400*/  @!P5 IMAD.MOV R7, RZ, RZ, -R7 ;  /* 0x000000ffff07d224 */ /* 0x000fe400078e0a07 */
[----:B------:R-:W-:Y:S01]  /*5410*/  IMAD R13, R23, R8, R13 ;  /* 0x00000008170d7224 */ /* 0x000fe200078e020d */
[----:B------:R-:W-:Y:S01]  /*5420*/  IADD3 R8, R26, 0x3e, RZ ;  /* 0x0000003e1a087810 */ /* 0x000fe20007ffe0ff */
[----:B------:R-:W-:Y:S01]  /*5430*/  @!P0 IMAD.IADD R4, R4, 0x1, -R23 ;  /* 0x0000000104048824 */ /* 0x000fe200078e0a17 */
[----:B------:R-:W-:Y:S01]  /*5440*/  STL [R1+0x58], R7 ;  /* 0x0000580701007387 */ /* 0x000fe20000100800 */
[----:B0-----:R-:W-:Y:S01]  /*5450*/  IMAD.HI.U32 R5, R25, R11, RZ ;  /* 0x0000000b19057227 */ /* 0x001fe200078e00ff */
[----:B------:R-:W-:-:S03]  /*5460*/  ISETP.GT.U32.AND P0, PT, R23, R13, PT ;  /* 0x0000000d1700720c */ /* 0x000fc60003f04070 */
[----:B------:R-:W-:Y:S02]  /*5470*/  IMAD.MOV R5, RZ, RZ, -R5 ;  /* 0x000000ffff057224 */ /* 0x000fe400078e0a05 */
[----:B------:R-:W-:Y:S02]  /*5480*/  @!P6 IMAD.IADD R16, R16, 0x1, -R23 ;  /* 0x000000011010e824 */ /* 0x000fe400078e0a17 */
[C---:B------:R-:W-:Y:S01]  /*5490*/  IMAD R11, R23.reuse, R5, R11 ;  /* 0x00000005170b7224 */ /* 0x040fe200078e020b */
[----:B------:R-:W-:Y:S01]  /*54a0*/  IABS R5, R0 ;  /* 0x0000000000057213 */ /* 0x000fe20000000000 */
[--C-:B------:R-:W-:Y:S01]  /*54b0*/  @!P3 IMAD.IADD R6, R6, 0x1, -R23.reuse ;  /* 0x000000010606b824 */ /* 0x100fe200078e0a17 */
[C---:B------:R-:W-:Y:S01]  /*54c0*/  ISETP.GT.U32.AND P6, PT, R23.reuse, R16, PT ;  /* 0x000000101700720c */ /* 0x040fe20003fc4070 */
[----:B------:R-:W-:Y:S01]  /*54d0*/  IMAD.MOV.U32 R9, RZ, RZ, R4 ;  /* 0x000000ffff097224 */ /* 0x000fe200078e0004 */
[----:B------:R-:W-:Y:S01]  /*54e0*/  ISETP.GT.U32.AND P5, PT, R23, R11, PT ;  /* 0x0000000b1700720c */ /* 0x000fe20003fa4070 */
[----:B------:R-:W-:Y:S01]  /*54f0*/  @!P0 IMAD.IADD R13, R13, 0x1, -R23 ;  /* 0x000000010d0d8824 */ /* 0x000fe200078e0a17 */
[----:B------:R-:W-:Y:S01]  /*5500*/  ISETP.GE.AND P3, PT, R3, RZ, PT ;  /* 0x000000ff0300720c */ /* 0x000fe20003f66270 */
[----:B------:R-:W-:Y:S01]  /*5510*/  IMAD.MOV.U32 R12, RZ, RZ, R6 ;  /* 0x000000ffff0c7224 */ /* 0x000fe200078e0006 */
[----:B------:R-:W-:Y:S01]  /*5520*/  IADD3 R3, R26, 0x42, RZ ;  /* 0x000000421a037810 */ /* 0x000fe20007ffe0ff */
[----:B------:R-:W-:Y:S01]  /*5530*/  @!P4 IMAD.MOV R9, RZ, RZ, -R9 ;  /* 0x000000ffff09c224 */ /* 0x000fe200078e0a09 */
[----:B------:R-:W-:Y:S01]  /*5540*/  ISETP.GT.U32.AND P0, PT, R23, R13, PT ;  /* 0x0000000d1700720c */ /* 0x000fe20003f04070 */
[----:B------:R-:W-:Y:S01]  /*5550*/  @!P1 IMAD.MOV R12, RZ, RZ, -R12 ;  /* 0x000000ffff0c9224 */ /* 0x000fe200078e0a0c */
[----:B------:R-:W-:-:S02]  /*5560*/  IABS R10, R3 ;  /* 0x00000003000a7213 */ /* 0x000fc40000000000 */
[----:B------:R-:W-:Y:S01]  /*5570*/  ISETP.GE.AND P4, PT, R3, RZ, PT ;  /* 0x000000ff0300720c */ /* 0x000fe20003f86270 */
[--C-:B------:R-:W-:Y:S01]  /*5580*/  @!P6 IMAD.IADD R16, R16, 0x1, -R23.reuse ;  /* 0x000000011010e824 */ /* 0x100fe200078e0a17 */
[----:B------:R-:W-:Y:S01]  /*5590*/  ISETP.GE.AND P1, PT, R2, RZ, PT ;  /* 0x000000ff0200720c */ /* 0x000fe20003f26270 */
[----:B------:R-:W-:Y:S01]  /*55a0*/  @!P5 IMAD.IADD R11, R11, 0x1, -R23 ;  /* 0x000000010b0bd824 */ /* 0x000fe200078e0a17 */
[----:B------:R-:W-:Y:S01]  /*55b0*/  ISETP.GE.AND P6, PT, R0, RZ, PT ;  /* 0x000000ff0000720c */ /* 0x000fe20003fc6270 */
[----:B------:R-:W-:Y:S01]  /*55c0*/  IMAD.HI.U32 R3, R25, R10, RZ ;  /* 0x0000000a19037227 */ /* 0x000fe200078e00ff */
[----:B------:R-:W-:Y:S01]  /*55d0*/  IABS R4, R8 ;  /* 0x0000000800047213 */ /* 0x000fe20000000000 */
[----:B------:R-:W-:Y:S01]  /*55e0*/  STL [R1+0x50], R12 ;  /* 0x0000500c01007387 */ /* 0x000fe20000100800 */
[----:B------:R-:W-:Y:S01]  /*55f0*/  ISETP.GT.U32.AND P5, PT, R23, R11, PT ;  /* 0x0000000b1700720c */ /* 0x000fe20003fa4070 */
[----:B------:R-:W-:Y:S02]  /*5600*/  IMAD.HI.U32 R2, R25, R5, RZ ;  /* 0x0000000519027227 */ /* 0x000fe400078e00ff */
[----:B------:R0:W-:Y:S02]  /*5610*/  STL [R1+0x4c], R9 ;  /* 0x00004c0901007387 */ /* 0x0001e40000100800 */
[----:B------:R-:W-:-:S02]  /*5620*/  IMAD.MOV R0, RZ, RZ, -R3 ;  /* 0x000000ffff007224 */ /* 0x000fc400078e0a03 */
[----:B------:R-:W-:Y:S02]  /*5630*/  IMAD.MOV R2, RZ, RZ, -R2 ;  /* 0x000000ffff027224 */ /* 0x000fe400078e0a02 */
[C---:B------:R-:W-:Y:S01]  /*5640*/  IMAD R10, R23.reuse, R0, R10 ;  /* 0x00000000170a7224 */ /* 0x040fe200078e020a */
[C---:B------:R-:W-:Y:S01]  /*5650*/  IADD3 R0, R26.reuse, 0x3c, RZ ;  /* 0x0000003c1a007810 */ /* 0x040fe20007ffe0ff */
[----:B------:R-:W-:Y:S01]  /*5660*/  IMAD R5, R23, R2, R5 ;  /* 0x0000000217057224 */ /* 0x000fe200078e0205 */
[C---:B------:R-:W-:Y:S01]  /*5670*/  IADD3 R2, R26.reuse, 0x38, RZ ;  /* 0x000000381a027810 */ /* 0x040fe20007ffe0ff */
[--C-:B------:R-:W-:Y:S01]  /*5680*/  @!P0 IMAD.IADD R13, R13, 0x1, -R23.reuse ;  /* 0x000000010d0d8824 */ /* 0x100fe200078e0a17 */
[----:B------:R-:W-:Y:S01]  /*5690*/  ISETP.GT.U32.AND P0, PT, R23, R10, PT ;  /* 0x0000000a1700720c */ /* 0x000fe20003f04070 */
[----:B------:R-:W-:Y:S01]  /*56a0*/  @!P5 IMAD.IADD R11, R11, 0x1, -R23 ;  /* 0x000000010b0bd824 */ /* 0x000fe200078e0a17 */
[----:B------:R-:W-:Y:S01]  /*56b0*/  ISETP.GT.U32.AND P5, PT, R23, R5, PT ;  /* 0x000000051700720c */ /* 0x000fe20003fa4070 */
[----:B------:R-:W-:Y:S01]  /*56c0*/  IMAD.HI.U32 R3, R25, R4, RZ ;  /* 0x0000000419037227 */ /* 0x000fe200078e00ff */
[----:B0-----:R-:W-:-:S02]  /*56d0*/  IADD3 R9, R26, 0x3a, RZ ;  /* 0x0000003a1a097810 */ /* 0x001fc40007ffe0ff */
[----:B------:R-:W-:Y:S01]  /*56e0*/  IABS R12, R0 ;  /* 0x00000000000c7213 */ /* 0x000fe20000000000 */
[----:B------:R-:W-:Y:S01]  /*56f0*/  IMAD.MOV R3, RZ, RZ, -R3 ;  /* 0x000000ffff037224 */ /* 0x000fe200078e0a03 */
[----:B------:R-:W-:Y:S01]  /*5700*/  IABS R7, R9 ;  /* 0x0000000900077213 */ /* 0x000fe20000000000 */
[----:B------:R-:W-:Y:S01]  /*5710*/  IMAD.MOV.U32 R17, RZ, RZ, R16 ;  /* 0x000000ffff117224 */ /* 0x000fe200078e0010 */
[----:B------:R-:W-:Y:S01]  /*5720*/  IABS R6, R2 ;  /* 0x0000000200067213 */ /* 0x000fe20000000000 */
[----:B------:R-:W-:Y:S01]  /*5730*/  IMAD R4, R23, R3, R4 ;  /* 0x0000000317047224 */ /* 0x000fe200078e0204 */
[----:B------:R-:W-:Y:S01]  /*5740*/  IADD3 R3, R26, 0x36, RZ ;  /* 0x000000361a037810 */ /* 0x000fe20007ffe0ff */
[--C-:B------:R-:W-:Y:S02]  /*5750*/  @!P0 IMAD.IADD R10, R10, 0x1, -R23.reuse ;  /* 0x000000010a0a8824 */ /* 0x100fe400078e0a17 */
[----:B------:R-:W-:Y:S01]  /*5760*/  @!P5 IMAD.IADD R5, R5, 0x1, -R23 ;  /* 0x000000010505d824 */ /* 0x000fe200078e0a17 */
[----:B------:R-:W-:Y:S01]  /*5770*/  ISETP.GT.U32.AND P0, PT, R23, R4, PT ;  /* 0x000000041700720c */ /* 0x000fe20003f04070 */
[----:B------:R-:W-:Y:S01]  /*5780*/  IMAD.HI.U32 R14, R25, R12, RZ ;  /* 0x0000000c190e7227 */ /* 0x000fe200078e00ff */
[----:B------:R-:W-:-:S03]  /*5790*/  ISETP.GT.U32.AND P5, PT, R23, R10, PT ;  /* 0x0000000a1700720c */ /* 0x000fc60003fa4070 */
[----:B------:R-:W-:-:S04]  /*57a0*/  IMAD.HI.U32 R15, R25, R7, RZ ;  /* 0x00000007190f7227 */ /* 0x000fc800078e00ff */
[----:B------:R-:W-:Y:S02]  /*57b0*/  IMAD.MOV R14, RZ, RZ, -R14 ;  /* 0x000000ffff0e7224 */ /* 0x000fe400078e0a0e */
[----:B------:R-:W-:Y:S01]  /*57c0*/  @!P2 IMAD.MOV R17, RZ, RZ, -R17 ;  /* 0x000000ffff11a224 */ /* 0x000fe200078e0a11 */
[----:B------:R-:W-:Y:S01]  /*57d0*/  ISETP.GE.AND P2, PT, R8, RZ, PT ;  /* 0x000000ff0800720c */ /* 0x000fe20003f46270 */
[----:B------:R-:W-:Y:S02]  /*57e0*/  IMAD.MOV R15, RZ, RZ, -R15 ;  /* 0x000000ffff0f7224 */ /* 0x000fe400078e0a0f */
[C---:B------:R-:W-:Y:S01]  /*57f0*/  IMAD R8, R23.reuse, R14, R12 ;  /* 0x0000000e17087224 */ /* 0x040fe200078e020c */
[----:B------:R-:W-:Y:S01]  /*5800*/  IABS R14, R3 ;  /* 0x00000003000e7213 */ /* 0x000fe20000000000 */
[----:B------:R-:W-:Y:S01]  /*5810*/  @!P3 IMAD.MOV R13, RZ, RZ, -R13 ;  /* 0x000000ffff0db224 */ /* 0x000fe200078e0a0d */
[----:B------:R-:W-:Y:S01]  /*5820*/  ISETP.GT.U32.AND P3, PT, R23, R5, PT ;  /* 0x000000051700720c */ /* 0x000fe20003f64070 */
[----:B------:R-:W-:Y:S01]  /*5830*/  IMAD.HI.U32 R12, R25, R6, RZ ;  /* 0x00000006190c7227 */ /* 0x000fe200078e00ff */
[----:B------:R-:W-:Y:S03]  /*5840*/  STL [R1+0x48], R17 ;  /* 0x0000481101007387 */ /* 0x000fe60000100800 */
[C---:B------:R-:W-:Y:S01]  /*5850*/  IMAD R7, R23.reuse, R15, R7 ;  /* 0x0000000f17077224 */ /* 0x040fe200078e0207 */
[----:B------:R0:W-:Y:S01]  /*5860*/  STL [R1+0x44], R13 ;  /* 0x0000440d01007387 */ /* 0x0001e20000100800 */
[--C-:B------:R-:W-:Y:S01]  /*5870*/  @!P5 IMAD.IADD R10, R10, 0x1, -R23.reuse ;  /* 0x000000010a0ad824 */ /* 0x100fe200078e0a17 */
[----:B------:R-:W-:Y:S01]  /*5880*/  ISETP.GT.U32.AND P5, PT, R23, R8, PT ;  /* 0x000000081700720c */ /* 0x000fe20003fa4070 */
[----:B------:R-:W-:-:S02]  /*5890*/  @!P0 IMAD.IADD R4, R4, 0x1, -R23 ;  /* 0x0000000104048824 */ /* 0x000fc400078e0a17 */
[----:B------:R-:W-:Y:S02]  /*58a0*/  IMAD.MOV R12, RZ, RZ, -R12 ;  /* 0x000000ffff0c7224 */ /* 0x000fe400078e0a0c */
[----:B------:R-:W-:Y:S01]  /*58b0*/  @!P1 IMAD.MOV R11, RZ, RZ, -R11 ;  /* 0x000000ffff0b9224 */ /* 0x000fe200078e0a0b */
[C---:B------:R-:W-:Y:S01]  /*58c0*/  ISETP.GT.U32.AND P1, PT, R23.reuse, R7, PT ;  /* 0x000000071700720c */ /* 0x040fe20003f24070 */
[C---:B------:R-:W-:Y:S01]  /*58d0*/  IMAD R6, R23.reuse, R12, R6 ;  /* 0x0000000c17067224 */ /* 0x040fe200078e0206 */
[----:B------:R-:W-:Y:S01]  /*58e0*/  ISETP.GT.U32.AND P0, PT, R23, R4, PT ;  /* 0x000000041700720c */ /* 0x000fe20003f04070 */
[----:B0-----:R-:W-:Y:S01]  /*58f0*/  IMAD.MOV.U32 R13, RZ, RZ, R10 ;  /* 0x000000ffff0d7224 */ /* 0x001fe200078e000a */
[----:B------:R0:W-:Y:S01]  /*5900*/  STL [R1+0x40], R11 ;  /* 0x0000400b01007387 */ /* 0x0001e20000100800 */
[----:B------:R-:W-:Y:S01]  /*5910*/  @!P3 IMAD.IADD R5, R5, 0x1, -R23 ;  /* 0x000000010505b824 */ /* 0x000fe200078e0a17 */
[----:B------:R-:W-:Y:S01]  /*5920*/  ISETP.GT.U32.AND P3, PT, R23, R6, PT ;  /* 0x000000061700720c */ /* 0x000fe20003f64070 */
[----:B------:R-:W-:-:S04]  /*5930*/  IMAD.HI.U32 R10, R25, R14, RZ ;  /* 0x0000000e190a7227 */ /* 0x000fc800078e00ff */
[--C-:B------:R-:W-:Y:S01]  /*5940*/  @!P5 IMAD.IADD R8, R8, 0x1, -R23.reuse ;  /* 0x000000010808d824 */ /* 0x100fe200078e0a17 */
[----:B------:R-:W-:Y:S01]  /*5950*/  ISETP.GE.AND P5, PT, R2, RZ, PT ;  /* 0x000000ff0200720c */ /* 0x000fe20003fa6270 */
[----:B------:R-:W-:Y:S01]  /*5960*/  IMAD.MOV R10, RZ, RZ, -R10 ;  /* 0x000000ffff0a7224 */ /* 0x000fe200078e0a0a */
[----:B------:R-:W-:Y:S01]  /*5970*/  IADD3 R2, R26, 0x32, RZ ;  /* 0x000000321a027810 */ /* 0x000fe20007ffe0ff */
[----:B------:R-:W-:Y:S01]  /*5980*/  @!P1 IMAD.IADD R7, R7, 0x1, -R23 ;  /* 0x0000000107079824 */ /* 0x000fe200078e0a17 */
[C---:B------:R-:W-:Y:S01]  /*5990*/  ISETP.GT.U32.AND P1, PT, R23.reuse, R8, PT ;  /* 0x000000081700720c */ /* 0x040fe20003f24070 */
[----:B------:R-:W-:Y:S01]  /*59a0*/  @!P4 IMAD.MOV R13, RZ, RZ, -R13 ;  /* 0x000000ffff0dc224 */ /* 0x000fe200078e0a0d */
[----:B------:R-:W-:Y:S01]  /*59b0*/  ISETP.GE.AND P4, PT, R0, RZ, PT ;  /* 0x000000ff0000720c */ /* 0x000fe20003f86270 */
[----:B------:R-:W-:Y:S01]  /*59c0*/  @!P0 IMAD.IADD R4, R4, 0x1, -R23 ;  /* 0x0000000104048824 */ /* 0x000fe200078e0a17 */
[----:B------:R-:W-:Y:S01]  /*59d0*/  IADD3 R0, R26, 0x34, RZ ;  /* 0x000000341a007810 */ /* 0x000fe20007ffe0ff */
[C---:B------:R-:W-:Y:S01]  /*59e0*/  IMAD R14, R23.reuse, R10, R14 ;  /* 0x0000000a170e7224 */ /* 0x040fe200078e020e */
[----:B------:R-:W-:Y:S01]  /*59f0*/  IABS R17, R2 ;  /* 0x0000000200117213 */ /* 0x000fe20000000000 */
[----:B0-----:R-:W-:Y:S01]  /*5a00*/  IMAD.MOV.U32 R11, RZ, RZ, R5 ;  /* 0x000000ffff0b7224 */ /* 0x001fe200078e0005 */
[----:B------:R-:W-:Y:S01]  /*5a10*/  IABS R16, R0 ;  /* 0x0000000000107213 */ /* 0x000fe20000000000 */
[----:B------:R-:W-:Y:S01]  /*5a20*/  @!P2 IMAD.MOV R4, RZ, RZ, -R4 ;  /* 0x000000ffff04a224 */ /* 0x000fe200078e0a04 */
[C---:B------:R-:W-:Y:S01]  /*5a30*/  ISETP.GT.U32.AND P2, PT, R23.reuse, R14, PT ;  /* 0x0000000e1700720c */ /* 0x040fe20003f44070 */
[----:B------:R-:W-:Y:S01]  /*5a40*/  @!P3 IMAD.IADD R6, R6, 0x1, -R23 ;  /* 0x000000010606b824 */ /* 0x000fe200078e0a17 */
[----:B------:R-:W-:Y:S01]  /*5a50*/  STL [R1+0x2c], R13 ;  /* 0x00002c0d01007387 */ /* 0x000fe20000100800 */
[----:B------:R-:W-:Y:S01]  /*5a60*/  @!P6 IMAD.MOV R11, RZ, RZ, -R11 ;  /* 0x000000ffff0be224 */ /* 0x000fe200078e0a0b */
[----:B------:R-:W-:Y:S01]  /*5a70*/  ISETP.GT.U32.AND P6, PT, R23, R7, PT ;  /* 0x000000071700720c */ /* 0x000fe20003fc4070 */
[----:B------:R-:W-:Y:S01]  /*5a80*/  IMAD.HI.U32 R5, R25, R16, RZ ;  /* 0x0000001019057227 */ /* 0x000fe200078e00ff */
[----:B------:R-:W-:-:S02]  /*5a90*/  ISETP.GT.U32.AND P3, PT, R23, R6, PT ;  /* 0x000000061700720c */ /* 0x000fc40003f64070 */
[----:B------:R-:W-:Y:S01]  /*5aa0*/  STL [R1+0x28], R11 ;  /* 0x0000280b01007387 */ /* 0x000fe20000100800 */
[----:B------:R-:W-:Y:S01]  /*5ab0*/  @!P1 IMAD.IADD R8, R8, 0x1, -R23 ;  /* 0x0000000108089824 */ /* 0x000fe200078e0a17 */
[----:B------:R-:W-:Y:S01]  /*5ac0*/  ISETP.GE.AND P0, PT, R9, RZ, PT ;  /* 0x000000ff0900720c */ /* 0x000fe20003f06270 */
[----:B------:R-:W-:Y:S01]  /*5ad0*/  IMAD.MOV R5, RZ, RZ, -R5 ;  /* 0x000000ffff057224 */ /* 0x000fe200078e0a05 */
[----:B------:R0:W-:Y:S01]  /*5ae0*/  STL [R1+0x24], R4 ;  /* 0x0000240401007387 */ /* 0x0001e20000100800 */
[----:B------:R-:W-:Y:S01]  /*5af0*/  ISETP.GE.AND P1, PT, R3, RZ, PT ;  /* 0x000000ff0300720c */ /* 0x000fe20003f26270 */
[--C-:B------:R-:W-:Y:S01]  /*5b00*/  @!P2 IMAD.IADD R14, R14, 0x1, -R23.reuse ;  /* 0x000000010e0ea824 */ /* 0x100fe200078e0a17 */
[----:B------:R-:W-:Y:S01]  /*5b10*/  IADD3 R3, R26, 0x30, RZ ;  /* 0x000000301a037810 */ /* 0x000fe20007ffe0ff */
[----:B------:R-:W-:Y:S01]  /*5b20*/  IMAD.MOV.U32 R10, RZ, RZ, R8 ;  /* 0x000000ffff0a7224 */ /* 0x000fe200078e0008 */
[----:B------:R-:W-:Y:S01]  /*5b30*/  ISETP.GE.AND P2, PT, R2, RZ, PT ;  /* 0x000000ff0200720c */ /* 0x000fe20003f46270 */
[----:B------:R-:W-:Y:S01]  /*5b40*/  IMAD R16, R23, R5, R16 ;  /* 0x0000000517107224 */ /* 0x000fe200078e0210 */
[----:B------:R-:W-:Y:S01]  /*5b50*/  IABS R19, R3 ;  /* 0x0000000300137213 */ /* 0x000fe20000000000 */
[----:B------:R-:W-:Y:S01]  /*5b60*/  @!P6 IMAD.IADD R7, R7, 0x1, -R23 ;  /* 0x000000010707e824 */ /* 0x000fe200078e0a17 */
[C---:B------:R-:W-:Y:S01]  /*5b70*/  IADD3 R2, R26.reuse, 0x2e, RZ ;  /* 0x0000002e1a027810 */ /* 0x040fe20007ffe0ff */
[----:B0-----:R-:W-:Y:S01]  /*5b80*/  IMAD.HI.U32 R4, R25, R17, RZ ;  /* 0x0000001119047227 */ /* 0x001fe200078e00ff */
[----:B------:R-:W-:-:S02]  /*5b90*/  IADD3 R5, R26, 0x2c, RZ ;  /* 0x0000002c1a057810 */ /* 0x000fc40007ffe0ff */
[----:B------:R-:W-:Y:S01]  /*5ba0*/  IABS R20, R2 ;  /* 0x0000000200147213 */ /* 0x000fe20000000000 */
[----:B------:R-:W-:Y:S01]  /*5bb0*/  IMAD.MOV R4, RZ, RZ, -R4 ;  /* 0x000000ffff047224 */ /* 0x000fe200078e0a04 */
[----:B------:R-:W-:Y:S01]  /*5bc0*/  IABS R22, R5 ;  /* 0x0000000500167213 */ /* 0x000fe20000000000 */
[----:B------:R-:W-:Y:S01]  /*5bd0*/  @!P4 IMAD.MOV R10, RZ, RZ, -R10 ;  /* 0x000000ffff0ac224 */ /* 0x000fe200078e0a0a */
[C---:B------:R-:W-:Y:S01]  /*5be0*/  ISETP.GT.U32.AND P4, PT, R23.reuse, R14, PT ;  /* 0x0000000e1700720c */ /* 0x040fe20003f84070 */
[----:B------:R-:W-:Y:S01]  /*5bf0*/  @!P3 IMAD.IADD R6, R6, 0x1, -R23 ;  /* 0x000000010606b824 */ /* 0x000fe200078e0a17 */
[C---:B------:R-:W-:Y:S01]  /*5c00*/  ISETP.GT.U32.AND P3, PT, R23.reuse, R16, PT ;  /* 0x000000101700720c */ /* 0x040fe20003f64070 */
[----:B------:R-:W-:Y:S01]  /*5c10*/  IMAD R17, R23, R4, R17 ;  /* 0x0000000417117224 */ /* 0x000fe200078e0211 */
[----:B------:R0:W-:Y:S01]  /*5c20*/  STL [R1+0x20], R10 ;  /* 0x0000200a01007387 */ /* 0x0001e20000100800 */
[----:B------:R-:W-:Y:S01]  /*5c30*/  IMAD.MOV.U32 R9, RZ, RZ, R7 ;  /* 0x000000ffff097224 */ /* 0x000fe200078e0007 */
[----:B------:R-:W-:Y:S01]  /*5c40*/  ISETP.GE.AND P6, PT, R0, RZ, PT ;  /* 0x000000ff0000720c */ /* 0x000fe20003fc6270 */
[----:B------:R-:W-:Y:S01]  /*5c50*/  IMAD.HI.U32 R4, R25, R19, RZ ;  /* 0x0000001319047227 */ /* 0x000fe200078e00ff */
[----:B------:R-:W-:-:S02]  /*5c60*/  IADD3 R0, R26, 0x2a, RZ ;  /* 0x0000002a1a007810 */ /* 0x000fc40007ffe0ff */
[----:B------:R-:W-:Y:S01]  /*5c70*/  IADD3 R7, R26, 0x26, RZ ;  /* 0x000000261a077810 */ /* 0x000fe20007ffe0ff */
[----:B------:R-:W-:Y:S01]  /*5c80*/  @!P0 IMAD.MOV R9, RZ, RZ, -R9 ;  /* 0x000000ffff098224 */ /* 0x000fe200078e0a09 */
[C---:B------:R-:W-:Y:S01]  /*5c90*/  ISETP.GT.U32.AND P0, PT, R23.reuse, R17, PT ;  /* 0x000000111700720c */ /* 0x040fe20003f04070 */
[----:B------:R-:W-:Y:S01]  /*5ca0*/  IMAD.MOV R4, RZ, RZ, -R4 ;  /* 0x000000ffff047224 */ /* 0x000fe200078e0a04 */
[----:B------:R-:W-:Y:S01]  /*5cb0*/  IABS R11, R0 ;  /* 0x00000000000b7213 */ /* 0x000fe20000000000 */
[----:B------:R-:W-:Y:S01]  /*5cc0*/  @!P4 IMAD.IADD R14, R14, 0x1, -R23 ;  /* 0x000000010e0ec824 */ /* 0x000fe200078e0a17 */
[----:B------:R-:W-:Y:S01]  /*5cd0*/  STL [R1+0x1c], R9 ;  /* 0x00001c0901007387 */ /* 0x000fe20000100800 */
[C---:B------:R-:W-:Y:S01]  /*5ce0*/  IMAD R19, R23.reuse, R4, R19 ;  /* 0x0000000417137224 */ /* 0x040fe200078e0213 */
[----:B0-----:R-:W-:Y:S01]  /*5cf0*/  IADD3 R10, R26, 0x22, RZ ;  /* 0x000000221a0a7810 */ /* 0x001fe20007ffe0ff */
[----:B------:R-:W-:Y:S02]  /*5d00*/  @!P3 IMAD.IADD R16, R16, 0x1, -R23 ;  /* 0x000000011010b824 */ /* 0x000fe400078e0a17 */
[----:B------:R-:W-:Y:S01]  /*5d10*/  @!P5 IMAD.MOV R6, RZ, RZ, -R6 ;  /* 0x000000ffff06d224 */ /* 0x000fe200078e0a06 */
[----:B------:R-:W-:Y:S01]  /*5d20*/  ISETP.GT.U32.AND P4, PT, R23, R19, PT ;  /* 0x000000131700720c */ /* 0x000fe20003f84070 */
[----:B------:R-:W-:Y:S01]  /*5d30*/  IMAD.HI.U32 R4, R25, R11, RZ ;  /* 0x0000000b19047227 */ /* 0x000fe200078e00ff */
[----:B------:R-:W-:-:S02]  /*5d40*/  ISETP.GT.U32.AND P3, PT, R23, R16, PT ;  /* 0x000000101700720c */ /* 0x000fc40003f64070 */
[----:B------:R0:W-:Y:S01]  /*5d50*/  STL [R1], R6 ;  /* 0x0000000601007387 */ /* 0x0001e20000100800 */
[----:B------:R-:W-:Y:S01]  /*5d60*/  @!P0 IMAD.IADD R17, R17, 0x1, -R23 ;  /* 0x0000000111118824 */ /* 0x000fe200078e0a17 */
[----:B------:R-:W-:Y:S01]  /*5d70*/  ISETP.GE.AND P5, PT, R3, RZ, PT ;  /* 0x000000ff0300720c */ /* 0x000fe20003fa6270 */
[----:B------:R-:W-:-:S03]  /*5d80*/  IMAD.HI.U32 R3, R25, R22, RZ ;  /* 0x0000001619037227 */ /* 0x000fc600078e00ff */
[----:B------:R-:W-:Y:S01]  /*5d90*/  ISETP.GT.U32.AND P0, PT, R23, R17, PT ;  /* 0x000000111700720c */ /* 0x000fe20003f04070 */
[----:B------:R-:W-:Y:S02]  /*5da0*/  IMAD.MOV R3, RZ, RZ, -R3 ;  /* 0x000000ffff037224 */ /* 0x000fe400078e0a03 */
[----:B------:R-:W-:Y:S02]  /*5db0*/  @!P4 IMAD.IADD R19, R19, 0x1, -R23 ;  /* 0x000000011313c824 */ /* 0x000fe400078e0a17 */
[----:B0-----:R-:W-:-:S03]  /*5dc0*/  IMAD.HI.U32 R6, R25, R20, RZ ;  /* 0x0000001419067227 */ /* 0x001fc600078e00ff */
[C---:B------:R-:W-:Y:S01]  /*5dd0*/  ISETP.GT.U32.AND P4, PT, R23.reuse, R19, PT ;  /* 0x000000131700720c */ /* 0x040fe20003f84070 */
[----:B------:R-:W-:Y:S02]  /*5de0*/  IMAD.MOV R6, RZ, RZ, -R6 ;  /* 0x000000ffff067224 */ /* 0x000fe400078e0a06 */
[--C-:B------:R-:W-:Y:S01]  /*5df0*/  @!P3 IMAD.IADD R16, R16, 0x1, -R23.reuse ;  /* 0x000000011010b824 */ /* 0x100fe200078e0a17 */
[----:B------:R-:W-:Y:S01]  /*5e00*/  ISETP.GE.AND P3, PT, R2, RZ, PT ;  /* 0x000000ff0200720c */ /* 0x000fe20003f66270 */
[C---:B------:R-:W-:Y:S01]  /*5e10*/  IMAD R20, R23.reuse, R6, R20 ;  /* 0x0000000617147224 */ /* 0x040fe200078e0214 */
[----:B------:R-:W-:Y:S01]  /*5e20*/  IADD3 R2, R26, 0x28, RZ ;  /* 0x000000281a027810 */ /* 0x000fe20007ffe0ff */
[C---:B------:R-:W-:Y:S02]  /*5e30*/  IMAD R22, R23.reuse, R3, R22 ;  /* 0x0000000317167224 */ /* 0x040fe400078e0216 */
[----:B------:R-:W-:Y:S01]  /*5e40*/  @!P1 IMAD.MOV R14, RZ, RZ, -R14 ;  /* 0x000000ffff0e9224 */ /* 0x000fe200078e0a0e */
[----:B------:R-:W-:Y:S01]  /*5e50*/  ISETP.GT.U32.AND P1, PT, R23, R20, PT ;  /* 0x000000141700720c */ /* 0x000fe20003f24070 */
[--C-:B------:R-:W-:Y:S01]  /*5e60*/  @!P0 IMAD.IADD R17, R17, 0x1, -R23.reuse ;  /* 0x0000000111118824 */ /* 0x100fe200078e0a17 */
[----:B------:R-:W-:Y:S01]  /*5e70*/  ISETP.GT.U32.AND P0, PT, R23, R22, PT ;  /* 0x000000161700720c */ /* 0x000fe20003f04070 */
[----:B------:R-:W-:Y:S01]  /*5e80*/  IMAD.MOV R4, RZ, RZ, -R4 ;  /* 0x000000ffff047224 */ /* 0x000fe200078e0a04 */
[----:B------:R-:W-:Y:S01]  /*5e90*/  IABS R3, R2 ;  /* 0x0000000200037213 */ /* 0x000fe20000000000 */
[----:B------:R-:W-:Y:S01]  /*5ea0*/  @!P4 IMAD.IADD R19, R19, 0x1, -R23 ;  /* 0x000000011313c824 */ /* 0x000fe200078e0a17 */
[----:B------:R-:W-:Y:S01]  /*5eb0*/  ISETP.GE.AND P4, PT, R0, RZ, PT ;  /* 0x000000ff0000720c */ /* 0x000fe20003f86270 */
[----:B------:R-:W-:Y:S01]  /*5ec0*/  IMAD R11, R23, R4, R11 ;  /* 0x00000004170b7224 */ /* 0x000fe200078e020b */
[----:B------:R-:W-:Y:S01]  /*5ed0*/  IABS R0, R7 ;  /* 0x0000000700007213 */ /* 0x000fe20000000000 */
[----:B------:R-:W-:Y:S01]  /*5ee0*/  IMAD.HI.U32 R4, R25, R3, RZ ;  /* 0x0000000319047227 */ /* 0x000fe200078e00ff */
[----:B------:R0:W-:Y:S03]  /*5ef0*/  STL [R1+0x648], R14 ;  /* 0x0006480e01007387 */ /* 0x0001e60000100800 */
[----:B------:R-:W-:-:S02]  /*5f00*/  IMAD.MOV R4, RZ, RZ, -R4 ;  /* 0x000000ffff047224 */ /* 0x000fc400078e0a04 */
[--C-:B------:R-:W-:Y:S01]  /*5f10*/  @!P1 IMAD.IADD R20, R20, 0x1, -R23.reuse ;  /* 0x0000000114149824 */ /* 0x100fe200078e0a17 */
[----:B------:R-:W-:Y:S01]  /*5f20*/  ISETP.GE.AND P1, PT, R2, RZ, PT ;  /* 0x000000ff0200720c */ /* 0x000fe20003f26270 */
[----:B------:R-:W-:Y:S02]  /*5f30*/  @!P0 IMAD.IADD R22, R22, 0x1, -R23 ;  /* 0x0000000116168824 */ /* 0x000fe400078e0a17 */
[C---:B------:R-:W-:Y:S01]  /*5f40*/  IMAD R2, R23.reuse, R4, R3 ;  /* 0x0000000417027224 */ /* 0x040fe200078e0203 */
[C---:B------:R-:W-:Y:S01]  /*5f50*/  ISETP.GT.U32.AND P0, PT, R23.reuse, R20, PT ;  /* 0x000000141700720c */ /* 0x040fe20003f04070 */
[----:B------:R-:W-:Y:S01]  /*5f60*/  IMAD.MOV.U32 R3, RZ, RZ, R0 ;  /* 0x000000ffff037224 */ /* 0x000fe200078e0000 */
[C---:B------:R-:W-:Y:S01]  /*5f70*/  IADD3 R0, R26.reuse, 0x24, RZ ;  /* 0x000000241a007810 */ /* 0x040fe20007ffe0ff */
[----:B------:R-:W-:Y:S01]  /*5f80*/  @!P2 IMAD.MOV R17, RZ, RZ, -R17 ;  /* 0x000000ffff11a224 */ /* 0x000fe200078e0a11 */
[C---:B------:R-:W-:Y:S01]  /*5f90*/  ISETP.GT.U32.AND P2, PT, R23.reuse, R11, PT ;  /* 0x0000000b1700720c */ /* 0x040fe20003f44070 */
[----:B------:R-:W-:Y:S01]  /*5fa0*/  @!P5 IMAD.MOV R19, RZ, RZ, -R19 ;  /* 0x000000ffff13d224 */ /* 0x000fe200078e0a13 */
[----:B------:R-:W-:Y:S01]  /*5fb0*/  ISETP.GT.U32.AND P5, PT, R23, R22, PT ;  /* 0x000000161700720c */ /* 0x000fe20003fa4070 */
[----:B------:R-:W-:Y:S01]  /*5fc0*/  IMAD.HI.U32 R6, R25, R3, RZ ;  /* 0x0000000319067227 */ /* 0x000fe200078e00ff */
[----:B------:R-:W-:-:S02]  /*5fd0*/  IADD3 R4, R26, 0x20, RZ ;  /* 0x000000201a047810 */ /* 0x000fc40007ffe0ff */
[----:B0-----:R-:W-:Y:S01]  /*5fe0*/  IADD3 R14, R26, 0xc, RZ ;  /* 0x0000000c1a0e7810 */ /* 0x001fe20007ffe0ff */
[----:B------:R-:W-:Y:S01]  /*5ff0*/  IMAD.MOV R6, RZ, RZ, -R6 ;  /* 0x000000ffff067224 */ /* 0x000fe200078e0a06 */
[----:B------:R-:W-:Y:S01]  /*6000*/  IABS R8, R4 ;  /* 0x0000000400087213 */ /* 0x000fe20000000000 */
[----:B------:R-:W-:Y:S01]  /*6010*/  @!P0 IMAD.IADD R20, R20, 0x1, -R23 ;  /* 0x0000000114148824 */ /* 0x000fe200078e0a17 */
[C---:B------:R-:W-:Y:S01]  /*6020*/  ISETP.GT.U32.AND P0, PT, R23.reuse, R2, PT ;  /* 0x000000021700720c */ /* 0x040fe20003f04070 */
[----:B------:R-:W-:Y:S01]  /*6030*/  IMAD R3, R23, R6, R3 ;  /* 0x0000000617037224 */ /* 0x000fe200078e0203 */
[----:B------:R-:W-:Y:S01]  /*6040*/  IABS R6, R10 ;  /* 0x0000000a00067213 */ /* 0x000fe20000000000 */
[--C-:B------:R-:W-:Y:S01]  /*6050*/  @!P2 IMAD.IADD R11, R11, 0x1, -R23.reuse ;  /* 0x000000010b0ba824 */ /* 0x100fe200078e0a17 */
[----:B------:R-:W-:Y:S01]  /*6060*/  IABS R27, R14 ;  /* 0x0000000e001b7213 */ /* 0x000fe20000000000 */
[----:B------:R-:W-:Y:S01]  /*6070*/  @!P5 IMAD.IADD R22, R22, 0x1, -R23 ;  /* 0x000000011616d824 */ /* 0x000fe200078e0a17 */
[C---:B------:R-:W-:Y:S01]  /*6080*/  ISETP.GT.U32.AND P5, PT, R23.reuse, R3, PT ;  /* 0x000000031700720c */ /* 0x040fe20003fa4070 */
[----:B------:R-:W-:Y:S01]  /*6090*/  @!P6 IMAD.MOV R16, RZ, RZ, -R16 ;  /* 0x000000ffff10e224 */ /* 0x000fe200078e0a10 */
[----:B------:R-:W-:Y:S01]  /*60a0*/  ISETP.GT.U32.AND P2, PT, R23, R11, PT ;  /* 0x0000000b1700720c */ /* 0x000fe20003f44070 */
[----:B------:R-:W-:Y:S01]  /*60b0*/  @!P3 IMAD.MOV R20, RZ, RZ, -R20 ;  /* 0x000000ffff14b224 */ /* 0x000fe200078e0a14 */
[----:B------:R-:W-:-:S02]  /*60c0*/  ISETP.GE.AND P6, PT, R5, RZ, PT ;  /* 0x000000ff0500720c */ /* 0x000fc40003fc6270 */
[----:B------:R-:W-:Y:S01]  /*60d0*/  IABS R5, R0 ;  /* 0x0000000000057213 */ /* 0x000fe20000000000 */
[--C-:B------:R-:W-:Y:S01]  /*60e0*/  @!P0 IMAD.IADD R2, R2, 0x1, -R23.reuse ;  /* 0x0000000102028824 */ /* 0x100fe200078e0a17 */
[----:B------:R-:W-:Y:S01]  /*60f0*/  ISETP.GE.AND P0, PT, R0, RZ, PT ;  /* 0x000000ff0000720c */ /* 0x000fe20003f06270 */
[----:B------:R-:W-:Y:S01]  /*6100*/  IMAD.HI.U32 R0, R25, R8, RZ ;  /* 0x0000000819007227 */ /* 0x000fe200078e00ff */
[----:B------:R0:W-:Y:S02]  /*6110*/  STL [R1+0x64c], R16 ;  /* 0x00064c1001007387 */ /* 0x0001e40000100800 */
[----:B------:R-:W-:Y:S01]  /*6120*/  ISETP.GT.U32.AND P3, PT, R23, R2, PT ;  /* 0x000000021700720c */ /* 0x000fe20003f64070 */
[----:B------:R-:W-:Y:S01]  /*6130*/  @!P5 IMAD.IADD R3, R3, 0x1, -R23 ;  /* 0x000000010303d824 */ /* 0x000fe200078e0a17 */
[----:B------:R1:W-:Y:S01]  /*6140*/  STL [R1+0x650], R17 ;  /* 0x0006501101007387 */ /* 0x0003e20000100800 */
[----:B------:R-:W-:-:S03]  /*6150*/  IMAD.HI.U32 R9, R25, R5, RZ ;  /* 0x0000000519097227 */ /* 0x000fc600078e00ff */
[----:B------:R-:W-:Y:S01]  /*6160*/  ISETP.GT.U32.AND P5, PT, R23, R3, PT ;  /* 0x000000031700720c */ /* 0x000fe20003fa4070 */
[----:B------:R-:W-:Y:S01]  /*6170*/  @!P2 IMAD.IADD R11, R11, 0x1, -R23 ;  /* 0x000000010b0ba824 */ /* 0x000fe200078e0a17 */
[----:B------:R-:W-:Y:S01]  /*6180*/  ISETP.GE.AND P2, PT, R7, RZ, PT ;  /* 0x000000ff0700720c */ /* 0x000fe20003f46270 */
[----:B------:R-:W-:Y:S01]  /*6190*/  IMAD.MOV R9, RZ, RZ, -R9 ;  /* 0x000000ffff097224 */ /* 0x000fe200078e0a09 */
[----:B------:R2:W-:Y:S01]  /*61a0*/  STL [R1+0x654], R19 ;  /* 0x0006541301007387 */ /* 0x0005e20000100800 */
[----:B------:R-:W-:Y:S01]  /*61b0*/  IMAD.HI.U32 R7, R25, R6, RZ ;  /* 0x0000000619077227 */ /* 0x000fe200078e00ff */
[C---:B0-----:R-:W-:Y:S02]  /*61c0*/  IADD3 R16, R26.reuse, 0xa, RZ ;  /* 0x0000000a1a107810 */ /* 0x041fe40007ffe0ff */
[----:B------:R-:W-:Y:S01]  /*61d0*/  STL [R1+0x658], R20 ;  /* 0x0006581401007387 */ /* 0x000fe20000100800 */
[C---:B------:R-:W-:Y:S01]  /*61e0*/  IMAD R5, R23.reuse, R9, R5 ;  /* 0x0000000917057224 */ /* 0x040fe200078e0205 */
[----:B------:R-:W-:Y:S01]  /*61f0*/  IABS R29, R16 ;  /* 0x00000010001d7213 */ /* 0x000fe20000000000 */
[----:B------:R-:W-:Y:S01]  /*6200*/  IMAD.MOV R7, RZ, RZ, -R7 ;  /* 0x000000ffff077224 */ /* 0x000fe200078e0a07 */
[C---:B-1----:R-:W-:Y:S01]  /*6210*/  IADD3 R17, R26.reuse, 0xe, RZ ;  /* 0x0000000e1a117810 */ /* 0x042fe20007ffe0ff */
[----:B------:R-:W-:Y:S01]  /*6220*/  IMAD.MOV R0, RZ, RZ, -R0 ;  /* 0x000000ffff007224 */ /* 0x000fe200078e0a00 */
[C---:B--2---:R-:W-:Y:S01]  /*6230*/  IADD3 R19, R26.reuse, 0x10, RZ ;  /* 0x000000101a137810 */ /* 0x044fe20007ffe0ff */
[C---:B------:R-:W-:Y:S01]  /*6240*/  IMAD R6, R23.reuse, R7, R6 ;  /* 0x0000000717067224 */ /* 0x040fe200078e0206 */
[C---:B------:R-:W-:Y:S01]  /*6250*/  IADD3 R7, R26.reuse, 0x1e, RZ ;  /* 0x0000001e1a077810 */ /* 0x040fe20007ffe0ff */
[----:B------:R-:W-:Y:S01]  /*6260*/  @!P6 IMAD.MOV R22, RZ, RZ, -R22 ;  /* 0x000000ffff16e224 */ /* 0x000fe200078e0a16 */
[C---:B------:R-:W-:Y:S01]  /*6270*/  ISETP.GT.U32.AND P6, PT, R23.reuse, R5, PT ;  /* 0x000000051700720c */ /* 0x040fe20003fc4070 */
[C---:B------:R-:W-:Y:S01]  /*6280*/  IMAD R8, R23.reuse, R0, R8 ;  /* 0x0000000017087224 */ /* 0x040fe200078e0208 */
[----:B------:R-:W-:Y:S01]  /*6290*/  IADD3 R0, R26, 0x1c, RZ ;  /* 0x0000001c1a007810 */ /* 0x000fe20007ffe0ff */
[----:B------:R-:W-:Y:S01]  /*62a0*/  @!P4 IMAD.MOV R11, RZ, RZ, -R11 ;  /* 0x000000ffff0bc224 */ /* 0x000fe200078e0a0b */
[----:B------:R-:W-:Y:S01]  /*62b0*/  ISETP.GT.U32.AND P4, PT, R23, R6, PT ;  /* 0x000000061700720c */ /* 0x000fe20003f84070 */
[--C-:B------:R-:W-:Y:S01]  /*62c0*/  @!P5 IMAD.IADD R3, R3, 0x1, -R23.reuse ;  /* 0x000000010303d824 */ /* 0x100fe200078e0a17 */
[----:B------:R-:W-:Y:S01]  /*62d0*/  ISETP.GT.U32.AND P5, PT, R23, R8, PT ;  /* 0x000000081700720c */ /* 0x000fe20003fa4070 */
[----:B------:R-:W-:Y:S01]  /*62e0*/  @!P3 IMAD.IADD R2, R2, 0x1, -R23 ;  /* 0x000000010202b824 */ /* 0x000fe200078e0a17 */
[----:B------:R-:W-:Y:S01]  /*62f0*/  IABS R9, R7 ;  /* 0x0000000700097213 */ /* 0x000fe20000000000 */
[----:B------:R-:W-:Y:S01]  /*6300*/  @!P2 IMAD.MOV R3, RZ, RZ, -R3 ;  /* 0x000000ffff03a224 */ /* 0x000fe200078e0a03 */
[----:B------:R-:W-:Y:S01]  /*6310*/  IABS R12, R0 ;  /* 0x00000000000c7213 */ /* 0x000fe20000000000 */
[----:B------:R-:W-:Y:S01]  /*6320*/  @!P1 IMAD.MOV R2, RZ, RZ, -R2 ;  /* 0x000000ffff029224 */ /* 0x000fe200078e0a02 */
[----:B------:R-:W-:Y:S01]  /*6330*/  ISETP.GE.AND P3, PT, R10, RZ, PT ;  /* 0x000000ff0a00720c */ /* 0x000fe20003f66270 */
[----:B------:R-:W-:Y:S01]  /*6340*/  @!P6 IMAD.IADD R5, R5, 0x1, -R23 ;  /* 0x000000010505e824 */ /* 0x000fe200078e0a17 */
[----:B------:R-:W-:Y:S01]  /*6350*/  ISETP.GE.AND P6, PT, R4, RZ, PT ;  /* 0x000000ff0400720c */ /* 0x000fe20003fc6270 */
[----:B------:R-:W-:Y:S01]  /*6360*/  IMAD.HI.U32 R13, R25, R9, RZ ;  /* 0x00000009190d7227 */ /* 0x000fe200078e00ff */
[----:B------:R0:W-:Y:S01]  /*6370*/  STL [R1+0x65c], R22 ;  /* 0x00065c1601007387 */ /* 0x0001e20000100800 */
[----:B------:R-:W-:-:S02]  /*6380*/  IADD3 R10, R26, 0x1a, RZ ;  /* 0x0000001a1a0a7810 */ /* 0x000fc40007ffe0ff */
[--C-:B------:R-:W-:Y:S01]  /*6390*/  @!P4 IMAD.IADD R6, R6, 0x1, -R23.reuse ;  /* 0x000000010606c824 */ /* 0x100fe200078e0a17 */
[----:B------:R-:W-:Y:S01]  /*63a0*/  ISETP.GT.U32.AND P4, PT, R23, R5, PT ;  /* 0x000000051700720c */ /* 0x000fe20003f84070 */
[----:B------:R-:W-:Y:S01]  /*63b0*/  @!P5 IMAD.IADD R8, R8, 0x1, -R23 ;  /* 0x000000010808d824 */ /* 0x000fe200078e0a17 */
[----:B------:R-:W-:Y:S01]  /*63c0*/  ISETP.GE.AND P5, PT, R7, RZ, PT ;  /* 0x000000ff0700720c */ /* 0x000fe20003fa6270 */
[----:B------:R-:W-:Y:S01]  /*63d0*/  IMAD.MOV R13, RZ, RZ, -R13 ;  /* 0x000000ffff0d7224 */ /* 0x000fe200078e0a0d */
[----:B------:R-:W-:Y:S01]  /*63e0*/  ISETP.GT.U32.AND P1, PT, R23, R6, PT ;  /* 0x000000061700720c */ /* 0x000fe20003f24070 */
[----:B------:R-:W-:Y:S01]  /*63f0*/  IMAD.HI.U32 R4, R25, R12, RZ ;  /* 0x0000000c19047227 */ /* 0x000fe200078e00ff */
[C---:B------:R-:W-:Y:S01]  /*6400*/  ISETP.GT.U32.AND P2, PT, R23.reuse, R8, PT ;  /* 0x000000081700720c */ /* 0x040fe20003f44070 */
[----:B------:R-:W-:Y:S01]  /*6410*/  STL [R1+0x660], R11 ;  /* 0x0006600b01007387 */ /* 0x000fe20000100800 */
[----:B------:R-:W-:Y:S01]  /*6420*/  IADD3 R7, R26, 0x18, RZ ;  /* 0x000000181a077810 */ /* 0x000fe20007ffe0ff */
[----:B------:R-:W-:Y:S01]  /*6430*/  IMAD R9, R23, R13, R9 ;  /* 0x0000000d17097224 */ /* 0x000fe200078e0209 */
[----:B------:R-:W-:Y:S01]  /*6440*/  IABS R13, R10 ;  /* 0x0000000a000d7213 */ /* 0x000fe20000000000 */
[----:B------:R-:W-:Y:S01]  /*6450*/  IMAD.MOV R4, RZ, RZ, -R4 ;  /* 0x000000ffff047224 */ /* 0x000fe200078e0a04 */
[----:B------:R-:W-:Y:S01]  /*6460*/  STL [R1+0x664], R2 ;  /* 0x0006640201007387 */ /* 0x000fe20000100800 */
[--C-:B------:R-:W-:Y:S01]  /*6470*/  @!P4 IMAD.IADD R5, R5, 0x1, -R23.reuse ;  /* 0x000000010505c824 */ /* 0x100fe200078e0a17 */
[C---:B------:R-:W-:Y:S01]  /*6480*/  ISETP.GT.U32.AND P4, PT, R23.reuse, R9, PT ;  /* 0x000000091700720c */ /* 0x040fe20003f84070 */
[C---:B------:R-:W-:Y:S01]  /*6490*/  IMAD R12, R23.reuse, R4, R12 ;  /* 0x00000004170c7224 */ /* 0x040fe200078e020c */
[----:B------:R-:W-:Y:S01]  /*64a0*/  STL [R1+0x668], R3 ;  /* 0x0006680301007387 */ /* 0x000fe20000100800 */
[--C-:B------:R-:W-:Y:S01]  /*64b0*/  @!P1 IMAD.IADD R6, R6, 0x1, -R23.reuse ;  /* 0x0000000106069824 */ /* 0x100fe200078e0a17 */
[----:B------:R-:W-:Y:S01]  /*64c0*/  ISETP.GE.AND P1, PT, R0, RZ, PT ;  /* 0x000000ff0000720c */ /* 0x000fe20003f26270 */
[----:B------:R-:W-:Y:S01]  /*64d0*/  @!P2 IMAD.IADD R8, R8, 0x1, -R23 ;  /* 0x000000010808a824 */ /* 0x000fe200078e0a17 */
[----:B------:R-:W-:Y:S01]  /*64e0*/  ISETP.GT.U32.AND P2, PT, R23, R12, PT ;  /* 0x0000000c1700720c */ /* 0x000fe20003f44070 */
[----:B------:R-:W-:Y:S01]  /*64f0*/  @!P0 IMAD.MOV R5, RZ, RZ, -R5 ;  /* 0x000000ffff058224 */ /* 0x000fe200078e0a05 */
[----:B------:R1:W-:Y:S01]  /*6500*/  STL [R1+0x18], R21 ;  /* 0x0000181501007387 */ /* 0x0003e20000100800 */
[----:B------:R-:W-:Y:S01]  /*6510*/  @!P3 IMAD.MOV R6, RZ, RZ, -R6 ;  /* 0x000000ffff06b224 */ /* 0x000fe200078e0a06 */
[----:B------:R-:W-:Y:S01]  /*6520*/  IADD3 R0, R26, 0x16, RZ ;  /* 0x000000161a007810 */ /* 0x000fe20007ffe0ff */
[----:B------:R-:W-:Y:S01]  /*6530*/  @!P6 IMAD.MOV R8, RZ, RZ, -R8 ;  /* 0x000000ffff08e224 */ /* 0x000fe200078e0a08 */
[----:B------:R-:W-:Y:S01]  /*6540*/  STL [R1+0x66c], R5 ;  /* 0x00066c0501007387 */ /* 0x000fe20000100800 */
[----:B------:R-:W-:Y:S01]  /*6550*/  @!P4 IMAD.IADD R9, R9, 0x1, -R23 ;  /* 0x000000010909c824 */ /* 0x000fe200078e0a17 */
[----:B------:R-:W-:Y:S01]  /*6560*/  IABS R15, R7 ;  /* 0x00000007000f7213 */ /* 0x000fe20000000000 */
[----:B------:R-:W-:Y:S01]  /*6570*/  IMAD.HI.U32 R4, R25, R13, RZ ;  /* 0x0000000d19047227 */ /* 0x000fe200078e00ff */
[----:B------:R-:W-:Y:S01]  /*6580*/  STL [R1+0x670], R6 ;  /* 0x0006700601007387 */ /* 0x000fe20000100800 */
[----:B------:R-:W-:-:S02]  /*6590*/  IABS R18, R0 ;  /* 0x0000000000127213 */ /* 0x000fc40000000000 */
[----:B------:R-:W-:Y:S01]  /*65a0*/  @!P2 IMAD.IADD R12, R12, 0x1, -R23 ;  /* 0x000000010c0ca824 */ /* 0x000fe200078e0a17 */
[----:B------:R-:W-:Y:S01]  /*65b0*/  ISETP.GT.U32.AND P2, PT, R23, R9, PT ;  /* 0x000000091700720c */ /* 0x000fe20003f44070 */
[----:B------:R-:W-:Y:S01]  /*65c0*/  STL [R1+0x674], R8 ;  /* 0x0006740801007387 */ /* 0x000fe20000100800 */
[----:B------:R-:W-:Y:S01]  /*65d0*/  IMAD.MOV R4, RZ, RZ, -R4 ;  /* 0x000000ffff047224 */ /* 0x000fe200078e0a04 */
[----:B------:R-:W-:Y:S01]  /*65e0*/  ISETP.GE.AND P4, PT, R10, RZ, PT ;  /* 0x000000ff0a00720c */ /* 0x000fe20003f86270 */
[----:B------:R-:W-:Y:S01]  /*65f0*/  IMAD.HI.U32 R10, R25, R15, RZ ;  /* 0x0000000f190a7227 */ /* 0x000fe200078e00ff */
[C---:B------:R-:W-:Y:S02]  /*6600*/  ISETP.GT.U32.AND P0, PT, R23.reuse, R12, PT ;  /* 0x0000000c1700720c */ /* 0x040fe40003f04070 */
[----:B0-----:R-:W-:Y:S01]  /*6610*/  IADD3 R22, R26, 0x12, RZ ;  /* 0x000000121a167810 */ /* 0x001fe20007ffe0ff */
[----:B------:R-:W-:Y:S01]  /*6620*/  IMAD R13, R23, R4, R13 ;  /* 0x00000004170d7224 */ /* 0x000fe200078e020d */
[----:B-1----:R-:W-:Y:S01]  /*6630*/  IABS R21, R21 ;  /* 0x0000001500157213 */ /* 0x002fe20000000000 */
[----:B------:R-:W-:Y:S01]  /*6640*/  IMAD.HI.U32 R4, R25, R18, RZ ;  /* 0x0000001219047227 */ /* 0x000fe200078e00ff */
[----:B------:R-:W-:-:S02]  /*6650*/  ISETP.GE.AND P6, PT, R7, RZ, PT ;  /* 0x000000ff0700720c */ /* 0x000fc40003fc6270 */
[----:B------:R-:W-:Y:S01]  /*6660*/  ISETP.GT.U32.AND P3, PT, R23, R13, PT ;  /* 0x0000000d1700720c */ /* 0x000fe20003f64070 */
[----:B------:R-:W-:Y:S02]  /*6670*/  @!P2 IMAD.IADD R9, R9, 0x1, -R23 ;  /* 0x000000010909a824 */ /* 0x000fe400078e0a17 */
[----:B------:R-:W-:Y:S02]  /*6680*/  IMAD.MOV R10, RZ, RZ, -R10 ;  /* 0x000000ffff0a7224 */ /* 0x000fe400078e0a0a */
[----:B------:R-:W-:Y:S02]  /*6690*/  @!P5 IMAD.MOV R9, RZ, RZ, -R9 ;  /* 0x000000ffff09d224 */ /* 0x000fe400078e0a09 */
[C---:B------:R-:W-:Y:S02]  /*66a0*/  IMAD R15, R23.reuse, R10, R15 ;  /* 0x0000000a170f7224 */ /* 0x040fe400078e020f */
[----:B------:R-:W-:Y:S01]  /*66b0*/  IMAD.MOV R4, RZ, RZ, -R4 ;  /* 0x000000ffff047224 */ /* 0x000fe200078e0a04 */
[----:B------:R0:W-:Y:S01]  /*66c0*/  STL [R1+0x678], R9 ;  /* 0x0006780901007387 */ /* 0x0001e20000100800 */
[--C-:B------:R-:W-:Y:S01]  /*66d0*/  @!P0 IMAD.IADD R12, R12, 0x1, -R23.reuse ;  /* 0x000000010c0c8824 */ /* 0x100fe200078e0a17 */
[----:B------:R-:W-:Y:S01]  /*66e0*/  ISETP.GT.U32.AND P2, PT, R23, R15, PT ;  /* 0x0000000f1700720c */ /* 0x000fe20003f44070 */
[----:B------:R-:W-:Y:S01]  /*66f0*/  @!P3 IMAD.IADD R13, R13, 0x1, -R23 ;  /* 0x000000010d0db824 */ /* 0x000fe200078e0a17 */
[----:B------:R-:W-:Y:S01]  /*6700*/  ISETP.GE.AND P0, PT, R0, RZ, PT ;  /* 0x000000ff0000720c */ /* 0x000fe20003f06270 */
[----:B------:R-:W-:Y:S01]  /*6710*/  IMAD R18, R23, R4, R18 ;  /* 0x0000000417127224 */ /* 0x000fe200078e0212 */
[----:B------:R-:W-:Y:S01]  /*6720*/  IABS R0, R22 ;  /* 0x0000001600007213 */ /* 0x000fe20000000000 */
[----:B------:R-:W-:Y:S01]  /*6730*/  IMAD.HI.U32 R7, R25, R21, RZ ;  /* 0x0000001519077227 */ /* 0x000fe200078e00ff */
[----:B------:R-:W-:Y:S01]  /*6740*/  ISETP.GT.U32.AND P3, PT, R23, R13, PT ;  /* 0x0000000d1700720c */ /* 0x000fe20003f64070 */
[----:B0-----:R-:W2:Y:S02]  /*6750*/  LDL.LU R9, [R1+0x18] ;  /* 0x0000180001097983 */ /* 0x001ea40000300800 */
[----:B------:R-:W-:Y:S01]  /*6760*/  IMAD.HI.U32 R10, R25, R0, RZ ;  /* 0x00000000190a7227 */ /* 0x000fe200078e00ff */
[----:B------:R-:W-:-:S03]  /*6770*/  IABS R4, R19 ;  /* 0x0000001300047213 */ /* 0x000fc60000000000 */
[----:B------:R-:W-:Y:S02]  /*6780*/  @!P2 IMAD.IADD R15, R15, 0x1, -R23 ;  /* 0x000000010f0fa824 */ /* 0x000fe400078e0a17 */
[----:B------:R-:W-:Y:S02]  /*6790*/  IMAD.MOV R10, RZ, RZ, -R10 ;  /* 0x000000ffff0a7224 */ /* 0x000fe400078e0a0a */
[----:B------:R-:W-:Y:S01]  /*67a0*/  IMAD.MOV R7, RZ, RZ, -R7 ;  /* 0x000000ffff077224 */ /* 0x000fe200078e0a07 */
[----:B------:R-:W-:Y:S01]  /*67b0*/  ISETP.GT.U32.AND P2, PT, R23, R15, PT ;  /* 0x0000000f1700720c */ /* 0x000fe20003f44070 */
[----:B------:R-:W-:Y:S01]  /*67c0*/  @!P3 IMAD.IADD R13, R13, 0x1, -R23 ;  /* 0x000000010d0db824 */ /* 0x000fe200078e0a17 */
[C---:B------:R-:W-:Y:S01]  /*67d0*/  ISETP.GT.U32.AND P3, PT, R23.reuse, R18, PT ;  /* 0x000000121700720c */ /* 0x040fe20003f64070 */
[----:B------:R-:W-:Y:S02]  /*67e0*/  IMAD R0, R23, R10, R0 ;  /* 0x0000000a17007224 */ /* 0x000fe400078e0200 */
[----:B------:R-:W-:-:S04]  /*67f0*/  IMAD.HI.U32 R10, R25, R4, RZ ;  /* 0x00000004190a7227 */ /* 0x000fc800078e00ff */
[----:B------:R-:W-:Y:S01]  /*6800*/  IMAD R21, R23, R7, R21 ;  /* 0x0000000717157224 */ /* 0x000fe200078e0215 */
[----:B------:R-:W-:Y:S01]  /*6810*/  IABS R7, R17 ;  /* 0x0000001100077213 */ /* 0x000fe20000000000 */
[----:B------:R-:W-:Y:S02]  /*6820*/  IMAD.MOV R10, RZ, RZ, -R10 ;  /* 0x000000ffff0a7224 */ /* 0x000fe400078e0a0a */
[--C-:B------:R-:W-:Y:S01]  /*6830*/  @!P2 IMAD.IADD R15, R15, 0x1, -R23.reuse ;  /* 0x000000010f0fa824 */ /* 0x100fe200078e0a17 */
[C---:B------:R-:W-:Y:S01]  /*6840*/  ISETP.GT.U32.AND P2, PT, R23.reuse, R21, PT ;  /* 0x000000151700720c */ /* 0x040fe20003f44070 */
[----:B------:R-:W-:Y:S01]  /*6850*/  @!P3 IMAD.IADD R18, R18, 0x1, -R23 ;  /* 0x000000011212b824 */ /* 0x000fe200078e0a17 */
[C---:B------:R-:W-:Y:S01]  /*6860*/  ISETP.GT.U32.AND P3, PT, R23.reuse, R0, PT ;  /* 0x000000001700720c */ /* 0x040fe20003f64070 */
[C---:B------:R-:W-:Y:S02]  /*6870*/  IMAD R4, R23.reuse, R10, R4 ;  /* 0x0000000a17047224 */ /* 0x040fe400078e0204 */
[----:B------:R-:W-:Y:S01]  /*6880*/  IMAD.MOV.U32 R2, RZ, RZ, R29 ;  /* 0x000000ffff027224 */ /* 0x000fe200078e001d */
[----:B------:R-:W-:Y:S01]  /*6890*/  ISETP.GT.U32.AND P5, PT, R23, R18, PT ;  /* 0x000000121700720c */ /* 0x000fe20003fa4070 */
[----:B------:R-:W-:-:S04]  /*68a0*/  IMAD.HI.U32 R28, R25, R7, RZ ;  /* 0x00000007191c7227 */ /* 0x000fc800078e00ff */
[----:B------:R-:W-:-:S04]  /*68b0*/  IMAD.HI.U32 R29, R25, R2, RZ ;  /* 0x00000002191d7227 */ /* 0x000fc800078e00ff */
[----:B------:R-:W-:Y:S02]  /*68c0*/  IMAD.MOV R29, RZ, RZ, -R29 ;  /* 0x000000ffff1d7224 */ /* 0x000fe400078e0a1d */
[--C-:B------:R-:W-:Y:S02]  /*68d0*/  @!P2 IMAD.IADD R21, R21, 0x1, -R23.reuse ;  /* 0x000000011515a824 */ /* 0x100fe400078e0a17 */
[--C-:B------:R-:W-:Y:S01]  /*68e0*/  @!P5 IMAD.IADD R18, R18, 0x1, -R23.reuse ;  /* 0x000000011212d824 */ /* 0x100fe200078e0a17 */
[C---:B------:R-:W-:Y:S01]  /*68f0*/  ISETP.GT.U32.AND P5, PT, R23.reuse, R4, PT ;  /* 0x000000041700720c */ /* 0x040fe20003fa4070 */
[C---:B------:R-:W-:Y:S01]  /*6900*/  IMAD R29, R23.reuse, R29, R2 ;  /* 0x0000001d171d7224 */ /* 0x040fe200078e0202 */
[----:B------:R-:W-:Y:S01]  /*6910*/  ISETP.GT.U32.AND P2, PT, R23, R21, PT ;  /* 0x000000151700720c */ /* 0x000fe20003f44070 */
[----:B------:R-:W-:Y:S02]  /*6920*/  @!P3 IMAD.IADD R0, R0, 0x1, -R23 ;  /* 0x000000010000b824 */ /* 0x000fe400078e0a17 */
[----:B------:R-:W-:-:S02]  /*6930*/  IMAD.MOV R28, RZ, RZ, -R28 ;  /* 0x000000ffff1c7224 */ /* 0x000fc400078e0a1c */
[----:B------:R-:W-:-:S06]  /*6940*/  IMAD.HI.U32 R3, R25, R27, RZ ;  /* 0x0000001b19037227 */ /* 0x000fcc00078e00ff */
[----:B------:R-:W-:Y:S01]  /*6950*/  @!P5 IMAD.IADD R4, R4, 0x1, -R23 ;  /* 0x000000010404d824 */ /* 0x000fe200078e0a17 */
[C---:B------:R-:W-:Y:S01]  /*6960*/  ISETP.GT.U32.AND P5, PT, R23.reuse, R29, PT ;  /* 0x0000001d1700720c */ /* 0x040fe20003fa4070 */
[C---:B------:R-:W-:Y:S01]  /*6970*/  IMAD R7, R23.reuse, R28, R7 ;  /* 0x0000001c17077224 */ /* 0x040fe200078e0207 */
[----:B------:R-:W-:Y:S01]  /*6980*/  ISETP.GT.U32.AND P3, PT, R23, R0, PT ;  /* 0x000000001700720c */ /* 0x000fe20003f64070 */
[----:B------:R-:W-:Y:S02]  /*6990*/  IMAD.MOV R10, RZ, RZ, -R3 ;  /* 0x000000ffff0a7224 */ /* 0x000fe400078e0a03 */
[----:B------:R-:W-:Y:S01]  /*69a0*/  @!P2 IMAD.IADD R21, R21, 0x1, -R23 ;  /* 0x000000011515a824 */ /* 0x000fe200078e0a17 */
[C---:B------:R-:W-:Y:S01]  /*69b0*/  ISETP.GT.U32.AND P2, PT, R23.reuse, R7, PT ;  /* 0x000000071700720c */ /* 0x040fe20003f44070 */
[----:B------:R-:W-:-:S06]  /*69c0*/  IMAD R10, R23, R10, R27 ;  /* 0x0000000a170a7224 */ /* 0x000fcc00078e021b */
[--C-:B------:R-:W-:Y:S02]  /*69d0*/  @!P5 IMAD.IADD R29, R29, 0x1, -R23.reuse ;  /* 0x000000011d1dd824 */ /* 0x100fe400078e0a17 */
[--C-:B------:R-:W-:Y:S01]  /*69e0*/  @!P3 IMAD.IADD R0, R0, 0x1, -R23.reuse ;  /* 0x000000010000b824 */ /* 0x100fe200078e0a17 */
[C---:B------:R-:W-:Y:S02]  /*69f0*/  ISETP.GT.U32.AND P3, PT, R23.reuse, R10, PT ;  /* 0x0000000a1700720c */ /* 0x040fe40003f64070 */
[----:B------:R-:W-:Y:S02]  /*6a00*/  ISETP.GT.U32.AND P5, PT, R23, R29, PT ;  /* 0x0000001d1700720c */ /* 0x000fe40003fa4070 */
[----:B------:R-:W-:Y:S01]  /*6a10*/  IADD3 R6, R26, 0x6, RZ ;  /* 0x000000061a067810 */ /* 0x000fe20007ffe0ff */
[----:B------:R-:W-:-:S03]  /*6a20*/  @!P2 IMAD.IADD R7, R7, 0x1, -R23 ;  /* 0x000000010707a824 */ /* 0x000fc600078e0a17 */
[----:B------:R-:W-:Y:S01]  /*6a30*/  IABS R27, R6 ;  /* 0x00000006001b7213 */ /* 0x000fe20000000000 */
[----:B------:R-:W-:-:S04]  /*6a40*/  @!P4 IMAD.MOV R13, RZ, RZ, -R13 ;  /* 0x000000ffff0dc224 */ /* 0x000fc800078e0a0d */
[----:B------:R-:W-:Y:S01]  /*6a50*/  IMAD.HI.U32 R20, R25, R27, RZ ;  /* 0x0000001b19147227 */ /* 0x000fe200078e00ff */
[----:B------:R-:W-:-:S03]  /*6a60*/  ISETP.GT.U32.AND P4, PT, R23, R7, PT ;  /* 0x000000071700720c */ /* 0x000fc60003f84070 */
[--C-:B------:R-:W-:Y:S01]  /*6a70*/  @!P5 IMAD.IADD R29, R29, 0x1, -R23.reuse ;  /* 0x000000011d1dd824 */ /* 0x100fe200078e0a17 */
[----:B------:R-:W-:Y:S01]  /*6a80*/  ISETP.GE.AND P5, PT, R14, RZ, PT ;  /* 0x000000ff0e00720c */ /* 0x000fe20003fa6270 */
[----:B------:R-:W-:Y:S01]  /*6a90*/  @!P3 IMAD.IADD R10, R10, 0x1, -R23 ;  /* 0x000000010a0ab824 */ /* 0x000fe200078e0a17 */
[----:B------:R-:W-:Y:S01]  /*6aa0*/  ISETP.GE.AND P3, PT, R22, RZ, PT ;  /* 0x000000ff1600720c */ /* 0x000fe20003f66270 */
[----:B------:R-:W-:Y:S01]  /*6ab0*/  IMAD.MOV R20, RZ, RZ, -R20 ;  /* 0x000000ffff147224 */ /* 0x000fe200078e0a14 */
[----:B------:R-:W0:Y:S03]  /*6ac0*/  S2R R14, SR_TID.X ;  /* 0x00000000000e7919 */ /* 0x000e260000002100 */
[C---:B------:R-:W-:Y:S01]  /*6ad0*/  IMAD R27, R23.reuse, R20, R27 ;  /* 0x00000014171b7224 */ /* 0x040fe200078e021b */
[C---:B------:R-:W-:Y:S01]  /*6ae0*/  IADD3 R2, R26.reuse, 0x8, RZ ;  /* 0x000000081a027810 */ /* 0x040fe20007ffe0ff */
[----:B------:R-:W-:Y:S01]  /*6af0*/  @!P1 IMAD.MOV R12, RZ, RZ, -R12 ;  /* 0x000000ffff0c9224 */ /* 0x000fe200078e0a0c */
[----:B------:R-:W-:Y:S01]  /*6b00*/  ISETP.GT.U32.AND P1, PT, R23, R4, PT ;  /* 0x000000041700720c */ /* 0x000fe20003f24070 */
[----:B------:R-:W-:Y:S01]  /*6b10*/  @!P4 IMAD.IADD R7, R7, 0x1, -R23 ;  /* 0x000000010707c824 */ /* 0x000fe200078e0a17 */
[----:B------:R-:W-:-:S02]  /*6b20*/  IADD3 R5, R26, 0x4, RZ ;  /* 0x000000041a057810 */ /* 0x000fc40007ffe0ff */
[----:B------:R-:W-:Y:S01]  /*6b30*/  IADD3 R3, R26, 0x2, RZ ;  /* 0x000000021a037810 */ /* 0x000fe20007ffe0ff */
[----:B------:R-:W-:Y:S01]  /*6b40*/  @!P3 IMAD.MOV R0, RZ, RZ, -R0 ;  /* 0x000000ffff00b224 */ /* 0x000fe200078e0a00 */
[----:B------:R-:W-:Y:S02]  /*6b50*/  IABS R28, R2 ;  /* 0x00000002001c7213 */ /* 0x000fe40000000000 */
[----:B------:R-:W-:Y:S02]  /*6b60*/  ISETP.GE.AND P3, PT, R19, RZ, PT ;  /* 0x000000ff1300720c */ /* 0x000fe40003f66270 */
[----:B------:R-:W-:Y:S01]  /*6b70*/  ISETP.GE.AND P4, PT, R17, RZ, PT ;  /* 0x000000ff1100720c */ /* 0x000fe20003f86270 */
[----:B------:R-:W-:Y:S01]  /*6b80*/  IMAD.HI.U32 R24, R25, R28, RZ ;  /* 0x0000001c19187227 */ /* 0x000fe200078e00ff */
[----:B------:R-:W-:Y:S02]  /*6b90*/  IABS R26, R5 ;  /* 0x00000005001a7213 */ /* 0x000fe40000000000 */
[----:B------:R-:W-:Y:S01]  /*6ba0*/  IABS R8, R3 ;  /* 0x0000000300087213 */ /* 0x000fe20000000000 */
[----:B------:R-:W-:-:S02]  /*6bb0*/  @!P6 IMAD.MOV R15, RZ, RZ, -R15 ;  /* 0x000000ffff0fe224 */ /* 0x000fc400078e0a0f */
[----:B------:R-:W-:-:S04]  /*6bc0*/  IMAD.HI.U32 R11, R25, R26, RZ ;  /* 0x0000001a190b7227 */ /* 0x000fc800078e00ff */
[----:B------:R-:W-:Y:S02]  /*6bd0*/  @!P1 IMAD.IADD R4, R4, 0x1, -R23 ;  /* 0x0000000104049824 */ /* 0x000fe400078e0a17 */
[----:B------:R-:W-:Y:S02]  /*6be0*/  @!P0 IMAD.MOV R18, RZ, RZ, -R18 ;  /* 0x000000ffff128224 */ /* 0x000fe400078e0a12 */
[----:B------:R-:W-:Y:S02]  /*6bf0*/  @!P3 IMAD.MOV R4, RZ, RZ, -R4 ;  /* 0x000000ffff04b224 */ /* 0x000fe400078e0a04 */
[----:B------:R-:W-:Y:S02]  /*6c00*/  @!P4 IMAD.MOV R7, RZ, RZ, -R7 ;  /* 0x000000ffff07c224 */ /* 0x000fe400078e0a07 */
[----:B------:R-:W-:-:S04]  /*6c10*/  IMAD.MOV R11, RZ, RZ, -R11 ;  /* 0x000000ffff0b7224 */ /* 0x000fc800078e0a0b */
[----:B------:R-:W-:Y:S01]  /*6c20*/  IMAD R26, R23, R11, R26 ;  /* 0x0000000b171a7224 */ /* 0x000fe200078e021a */
[----:B--2---:R-:W-:-:S13]  /*6c30*/  ISETP.GE.AND P2, PT, R9, RZ, PT ;  /* 0x000000ff0900720c */ /* 0x004fda0003f46270 */
[----:B------:R-:W-:Y:S01]  /*6c40*/  @!P2 IMAD.MOV R21, RZ, RZ, -R21 ;  /* 0x000000ffff15a224 */ /* 0x000fe200078e0a15 */
[----:B------:R-:W-:Y:S01]  /*6c50*/  ISETP.GT.U32.AND P2, PT, R23, R27, PT ;  /* 0x0000001b1700720c */ /* 0x000fe20003f44070 */
[----:B------:R-:W-:-:S04]  /*6c60*/  IMAD.HI.U32 R9, R25, R8, RZ ;  /* 0x0000000819097227 */ /* 0x000fc800078e00ff */
[----:B------:R-:W-:Y:S02]  /*6c70*/  IMAD.MOV R25, RZ, RZ, -R24 ;  /* 0x000000ffff197224 */ /* 0x000fe400078e0a18 */
[----:B------:R-:W2:Y:S06]  /*6c80*/  LDL.LU R24, [R1+0x6d8] ;  /* 0x0006d80001187983 */ /* 0x000eac0000300800 */
[----:B------:R-:W-:Y:S01]  /*6c90*/  @!P2 IMAD.IADD R27, R27, 0x1, -R23 ;  /* 0x000000011b1ba824 */ /* 0x000fe200078e0a17 */
[----:B------:R-:W-:Y:S01]  /*6ca0*/  ISETP.GE.AND P2, PT, R2, RZ, PT ;  /* 0x000000ff0200720c */ /* 0x000fe20003f46270 */
[----:B0-----:R-:W-:Y:S01]  /*6cb0*/  IMAD.SHL.U32 R2, R14, 0x20, RZ ;  /* 0x000000200e027824 */ /* 0x001fe200078e00ff */
[----:B------:R-:W-:Y:S04]  /*6cc0*/  STL [R1+0x67c], R12 ;  /* 0x00067c0c01007387 */ /* 0x000fe80000100800 */
[----:B------:R-:W-:Y:S01]  /*6cd0*/  STL [R1+0x680], R13 ;  /* 0x0006800d01007387 */ /* 0x000fe20000100800 */
[----:B------:R-:W-:-:S03]  /*6ce0*/  LOP3.LUT R2, R2, 0x60, RZ, 0xc0, !PT ;  /* 0x0000006002027812 */ /* 0x000fc600078ec0ff */
[----:B------:R-:W-:Y:S04]  /*6cf0*/  STL [R1+0x684], R15 ;  /* 0x0006840f01007387 */ /* 0x000fe80000100800 */
[----:B------:R-:W-:Y:S04]  /*6d00*/  STL [R1+0x688], R18 ;  /* 0x0006881201007387 */ /* 0x000fe80000100800 */
[----:B------:R-:W-:Y:S04]  /*6d10*/  STL [R1+0x68c], R21 ;  /* 0x00068c1501007387 */ /* 0x000fe80000100800 */
[----:B------:R0:W-:Y:S04]  /*6d20*/  STL [R1+0x690], R0 ;  /* 0x0006900001007387 */ /* 0x0001e80000100800 */
[----:B------:R1:W-:Y:S04]  /*6d30*/  STL [R1+0x694], R4 ;  /* 0x0006940401007387 */ /* 0x0003e80000100800 */
[----:B------:R3:W-:Y:S04]  /*6d40*/  STL [R1+0x698], R7 ;  /* 0x0006980701007387 */ /* 0x0007e80000100800 */
[----:B------:R4:W-:Y:S04]  /*6d50*/  STL [R1+0x524], R2 ;  /* 0x0005240201007387 */ /* 0x0009e80000100800 */
[----:B------:R-:W2:Y:S04]  /*6d60*/  LDL.LU R11, [R1+0xd8] ;  /* 0x0000d800010b7983 */ /* 0x000ea80000300800 */
[----:B------:R-:W2:Y:S04]  /*6d70*/  LDL.LU R22, [R1+0xcc] ;  /* 0x0000cc0001167983 */ /* 0x000ea80000300800 */
[----:B------:R-:W2:Y:S04]  /*6d80*/  LDL.LU R20, [R1+0xc8] ;  /* 0x0000c80001147983 */ /* 0x000ea80000300800 */
[----:B------:R-:W2:Y:S04]  /*6d90*/  LDL.LU R19, [R1+0xc0] ;  /* 0x0000c00001137983 */ /* 0x000ea80000300800 */
[----:B------:R-:W2:Y:S01]  /*6da0*/  LDL.LU R17, [R1+0x1a8] ;  /* 0x0001a80001117983 */ /* 0x000ea20000300800 */
[C---:B------:R-:W-:Y:S01]  /*6db0*/  ISETP.GT.U32.AND P6, PT, R23.reuse, R10, PT ;  /* 0x0000000a1700720c */ /* 0x040fe20003fc4070 */
[----:B------:R-:W-:-:S02]  /*6dc0*/  IMAD R28, R23, R25, R28 ;  /* 0x00000019171c7224 */ /* 0x000fc400078e021c */
[----:B------:R-:W-:Y:S01]  /*6dd0*/  IMAD.MOV R25, RZ, RZ, -R9 ;  /* 0x000000ffff197224 */ /* 0x000fe200078e0a09 */
[C---:B------:R-:W-:Y:S02]  /*6de0*/  ISETP.GT.U32.AND P1, PT, R23.reuse, R26, PT ;  /* 0x0000001a1700720c */ /* 0x040fe40003f24070 */
[C---:B------:R-:W-:Y:S01]  /*6df0*/  ISETP.GT.U32.AND P0, PT, R23.reuse, R28, PT ;  /* 0x0000001c1700720c */ /* 0x040fe20003f04070 */
[----:B------:R-:W-:-:S06]  /*6e00*/  IMAD R25, R23, R25, R8 ;  /* 0x0000001917197224 */ /* 0x000fcc00078e0208 */
[----:B------:R-:W-:Y:S01]  /*6e10*/  @!P6 IMAD.IADD R10, R10, 0x1, -R23 ;  /* 0x000000010a0ae824 */ /* 0x000fe200078e0a17 */
[----:B------:R-:W-:-:S03]  /*6e20*/  ISETP.GT.U32.AND P6, PT, R23, R25, PT ;  /* 0x000000191700720c */ /* 0x000fc60003fc4070 */
[--C-:B------:R-:W-:Y:S02]  /*6e30*/  @!P1 IMAD.IADD R26, R26, 0x1, -R23.reuse ;  /* 0x000000011a1a9824 */ /* 0x100fe400078e0a17 */
[----:B------:R-:W-:Y:S01]  /*6e40*/  @!P0 IMAD.IADD R28, R28, 0x1, -R23 ;  /* 0x000000011c1c8824 */ /* 0x000fe200078e0a17 */
[----:B------:R-:W-:-:S04]  /*6e50*/  ISETP.GT.U32.AND P3, PT, R23, R27, PT ;  /* 0x0000001b1700720c */ /* 0x000fc80003f64070 */
[----:B------:R-:W-:-:S03]  /*6e60*/  ISETP.GT.U32.AND P1, PT, R23, R28, PT ;  /* 0x0000001c1700720c */ /* 0x000fc60003f24070 */
[--C-:B------:R-:W-:Y:S01]  /*6e70*/  @!P6 IMAD.IADD R25, R25, 0x1, -R23.reuse ;  /* 0x000000011919e824 */ /* 0x100fe200078e0a17 */
[C---:B------:R-:W-:Y:S02]  /*6e80*/  ISETP.GT.U32.AND P6, PT, R23.reuse, R26, PT ;  /* 0x0000001a1700720c */ /* 0x040fe40003fc4070 */
[----:B0-----:R-:W-:Y:S01]  /*6e90*/  SHF.R.S32.HI R0, RZ, 0x2, R14 ;  /* 0x00000002ff007819 */ /* 0x001fe2000001140e */
[----:B-1----:R-:W-:Y:S01]  /*6ea0*/  IMAD.SHL.U32 R4, R14, 0x2, RZ ;  /* 0x000000020e047824 */ /* 0x002fe200078e00ff */
[----:B------:R-:W-:Y:S02]  /*6eb0*/  ISETP.GE.AND P0, PT, R16, RZ, PT ;  /* 0x000000ff1000720c */ /* 0x000fe40003f06270 */
[----:B---3--:R-:W-:Y:S01]  /*6ec0*/  SGXT R7, R0, 0x1 ;  /* 0x000000010007781a */ /* 0x008fe20000000200 */
[----:B------:R-:W-:Y:S01]  /*6ed0*/  IMAD.SHL.U32 R0, R14, 0x10, RZ ;  /* 0x000000100e007824 */ /* 0x000fe200078e00ff */
[----:B------:R-:W-:Y:S01]  /*6ee0*/  ISETP.GT.U32.AND P4, PT, R23, R25, PT ;  /* 0x000000191700720c */ /* 0x000fe20003f84070 */
[----:B------:R-:W-:Y:S01]  /*6ef0*/  @!P1 IMAD.IADD R28, R28, 0x1, -R23 ;  /* 0x000000011c1c9824 */ /* 0x000fe200078e0a17 */
[----:B----4-:R-:W-:Y:S01]  /*6f00*/  LOP3.LUT R2, R2, 0x90, R7, 0xf8, !PT ;  /* 0x0000009002027812 */ /* 0x010fe200078ef807 */
[--C-:B------:R-:W-:Y:S01]  /*6f10*/  @!P3 IMAD.IADD R27, R27, 0x1, -R23.reuse ;  /* 0x000000011b1bb824 */ /* 0x100fe200078e0a17 */
[----:B------:R-:W-:Y:S01]  /*6f20*/  ISETP.GE.AND P1, PT, R6, RZ, PT ;  /* 0x000000ff0600720c */ /* 0x000fe20003f26270 */
[----:B------:R-:W-:Y:S01]  /*6f30*/  @!P6 IMAD.IADD R26, R26, 0x1, -R23 ;  /* 0x000000011a1ae824 */ /* 0x000fe200078e0a17 */
[----:B------:R-:W-:Y:S01]  /*6f40*/  ISETP.GE.AND P3, PT, R5, RZ, PT ;  /* 0x000000ff0500720c */ /* 0x000fe20003f66270 */
[----:B------:R-:W-:Y:S01]  /*6f50*/  @!P5 IMAD.MOV R10, RZ, RZ, -R10 ;  /* 0x000000ffff0ad224 */ /* 0x000fe200078e0a0a */
[----:B------:R-:W-:Y:S01]  /*6f60*/  ISETP.GE.AND P6, PT, R3, RZ, PT ;  /* 0x000000ff0300720c */ /* 0x000fe20003fc6270 */
[----:B------:R-:W3:Y:S01]  /*6f70*/  LDL.LU R16, [R1+0x1ac] ;  /* 0x0001ac0001107983 */ /* 0x000ee20000300800 */
[----:B------:R-:W-:-:S02]  /*6f80*/  LOP3.LUT R0, R0, 0x100, RZ, 0xc0, !PT ;  /* 0x0000010000007812 */ /* 0x000fc400078ec0ff */
[----:B------:R-:W-:Y:S01]  /*6f90*/  LOP3.LUT R2, R2, 0x10, R4, 0x78, !PT ;  /* 0x0000001002027812 */ /* 0x000fe200078e7804 */
[----:B------:R-:W-:Y:S01]  /*6fa0*/  @!P4 IMAD.IADD R25, R25, 0x1, -R23 ;  /* 0x000000011919c824 */ /* 0x000fe200078e0a17 */
[----:B------:R-:W-:Y:S01]  /*6fb0*/  ISETP.NE.AND P4, PT, RZ, c[0x0][0x17c], PT ;  /* 0x00005f00ff007a0c */ /* 0x000fe20003f85270 */
[----:B------:R-:W-:Y:S01]  /*6fc0*/  @!P0 IMAD.MOV R29, RZ, RZ, -R29 ;  /* 0x000000ffff1d8224 */ /* 0x000fe200078e0a1d */
[----:B------:R-:W4:Y:S01]  /*6fd0*/  LDL.LU R14, [R1+0x1b0] ;  /* 0x0001b000010e7983 */ /* 0x000f220000300800 */
[----:B------:R-:W-:Y:S01]  /*6fe0*/  IMAD.IADD R0, R0, 0x1, R2 ;  /* 0x0000000100007824 */ /* 0x000fe200078e0202 */
[----:B------:R-:W-:Y:S01]  /*6ff0*/  LOP3.LUT R23, RZ, c[0x0][0x17c], RZ, 0x33, !PT ;  /* 0x00005f00ff177a12 */ /* 0x000fe200078e33ff */
[----:B------:R-:W-:Y:S02]  /*7000*/  @!P2 IMAD.MOV R28, RZ, RZ, -R28 ;  /* 0x000000ffff1ca224 */ /* 0x000fe400078e0a1c */
[----:B------:R-:W-:Y:S01]  /*7010*/  @!P1 IMAD.MOV R27, RZ, RZ, -R27 ;  /* 0x000000ffff1b9224 */ /* 0x000fe200078e0a1b */
[----:B------:R0:W-:Y:S01]  /*7020*/  STL [R1+0x510], R0 ;  /* 0x0005100001007387 */ /* 0x0001e20000100800 */
[----:B------:R-:W-:-:S02]  /*7030*/  @!P3 IMAD.MOV R26, RZ, RZ, -R26 ;  /* 0x000000ffff1ab224 */ /* 0x000fc400078e0a1a */
[----:B------:R-:W-:Y:S01]  /*7040*/  @!P6 IMAD.MOV R25, RZ, RZ, -R25 ;  /* 0x000000ffff19e224 */ /* 0x000fe200078e0a19 */
[----:B------:R-:W-:Y:S04]  /*7050*/  STL [R1+0x69c], R10 ;  /* 0x00069c0a01007387 */ /* 0x000fe80000100800 */
[----:B------:R-:W-:Y:S04]  /*7060*/  STL [R1+0x6a0], R29 ;  /* 0x0006a01d01007387 */ /* 0x000fe80000100800 */
[----:B------:R-:W-:Y:S04]  /*7070*/  STL [R1+0x6a4], R28 ;  /* 0x0006a41c01007387 */ /* 0x000fe80000100800 */
[----:B------:R-:W-:Y:S04]  /*7080*/  STL [R1+0x6a8], R27 ;  /* 0x0006a81b01007387 */ /* 0x000fe80000100800 */
[----:B------:R-:W-:Y:S04]  /*7090*/  STL [R1+0x6ac], R26 ;  /* 0x0006ac1a01007387 */ /* 0x000fe80000100800 */
[----:B------:R-:W-:Y:S01]  /*70a0*/  STL [R1+0x6b0], R25 ;  /* 0x0006b01901007387 */ /* 0x000fe20000100800 */
[----:B--2---:R-:W-:-:S05]  /*70b0*/  SEL R2, R23, R24, !P4 ;  /* 0x0000001817027207 */ /* 0x004fca0006000000 */
[----:B------:R1:W-:Y:S01]  /*70c0*/  STL [R1+0x23c], R2 ;  /* 0x00023c0201007387 */ /* 0x0003e20000100800 */
[C---:B0-----:R-:W-:Y:S02]  /*70d0*/  SEL R0, R23.reuse, R11, !P4 ;  /* 0x0000000b17007207 */ /* 0x041fe40006000000 */
[----:B------:R-:W-:-:S03]  /*70e0*/  SEL R3, R23, R22, !P4 ;  /* 0x0000001617037207 */ /* 0x000fc60006000000 */
[----:B------:R0:W-:Y:S01]  /*70f0*/  STL [R1+0x238], R0 ;  /* 0x0002380001007387 */ /* 0x0001e20000100800 */
[----:B-1----:R-:W-:-:S03]  /*7100*/  SEL R2, R23, R20, !P4 ;  /* 0x0000001417027207 */ /* 0x002fc60006000000 */
[----:B------:R1:W-:Y:S01]  /*7110*/  STL [R1+0x234], R3 ;  /* 0x0002340301007387 */ /* 0x0003e20000100800 */
[----:B0-----:R-:W-:-:S03]  /*7120*/  SEL R0, R23, R19, !P4 ;  /* 0x0000001317007207 */ /* 0x001fc60006000000 */
[----:B------:R3:W-:Y:S01]  /*7130*/  STL [R1+0x230], R2 ;  /* 0x0002300201007387 */ /* 0x0007e20000100800 */
[----:B-1----:R-:W-:-:S03]  /*7140*/  SEL R3, R23, R17, !P4 ;  /* 0x0000001117037207 */ /* 0x002fc60006000000 */
[----:B------:R4:W-:Y:S04]  /*7150*/  STL [R1+0x22c], R0 ;  /* 0x00022c0001007387 */ /* 0x0009e80000100800 */
[----:B------:R-:W-:Y:S04]  /*7160*/  STL [R1+0x244], R3 ;  /* 0x0002440301007387 */ /* 0x000fe80000100800 */
[----:B------:R-:W2:Y:S01]  /*7170*/  LDL.LU R24, [R1+0x1cc] ;  /* 0x0001cc0001187983 */ /* 0x000ea20000300800 */
[C---:B---3--:R-:W-:Y:S02]  /*7180*/  SEL R2, R23.reuse, R16, !P4 ;  /* 0x0000001017027207 */ /* 0x048fe40006000000 */
[----:B----4-:R-:W-:-:S03]  /*7190*/  SEL R0, R23, R14, !P4 ;  /* 0x0000000e17007207 */ /* 0x010fc60006000000 */
[----:B------:R-:W-:Y:S04]  /*71a0*/  STL [R1+0x248], R2 ;  /* 0x0002480201007387 */ /* 0x000fe80000100800 */
[----:B--2---:R0:W-:Y:S04]  /*71b0*/  STL [R1+0x6cc], R24 ;  /* 0x0006cc1801007387 */ /* 0x0041e80000100800 */
[----:B------:R-:W-:Y:S04]  /*71c0*/  STL [R1+0x25c], R0 ;  /* 0x00025c0001007387 */ /* 0x000fe80000100800 */
[----:B0-----:R-:W2:Y:S04]  /*71d0*/  LDL.LU R24, [R1+0x1c8] ;  /* 0x0001c80001187983 */ /* 0x001ea80000300800 */
[----:B--2---:R0:W-:Y:S04]  /*71e0*/  STL [R1+0x6d0], R24 ;  /* 0x0006d01801007387 */ /* 0x0041e80000100800 */
[----:B0-----:R-:W2:Y:S04]  /*71f0*/  LDL.LU R24, [R1+0x1c4] ;  /* 0x0001c40001187983 */ /* 0x001ea80000300800 */
[----:B--2---:R0:W-:Y:S04]  /*7200*/  STL [R1+0x6d4], R24 ;  /* 0x0006d41801007387 */ /* 0x0041e80000100800 */
[----:B0-----:R-:W2:Y:S04]  /*7210*/  LDL.LU R24, [R1+0x1bc] ;  /* 0x0001bc0001187983 */ /* 0x001ea80000300800 */
[----:B------:R-:W3:Y:S04]  /*7220*/  LDL.LU R25, [R1+0x1c0] ;  /* 0x0001c00001197983 */ /* 0x000ee80000300800 */
[----:B------:R-:W4:Y:S04]  /*7230*/  LDL.LU R26, [R1+0x1b8] ;  /* 0x0001b800011a7983 */ /* 0x000f280000300800 */
[----:B------:R-:W3:Y:S04]  /*7240*/  LDL.LU R27, [R1+0x1b4] ;  /* 0x0001b400011b7983 */ /* 0x000ee80000300800 */
        /* <DEDUP_REMOVED lines=23> */
[----:B------:R-:W3:Y:S01]  /*73c0*/  LDL.LU R14, [R1+0x168] ;  /* 0x00016800010e7983 */ /* 0x000ee20000300800 */
[----:B--2---:R-:W-:-:S05]  /*73d0*/  SEL R24, R23, R24, !P4 ;  /* 0x0000001817187207 */ /* 0x004fca0006000000 */
[----:B------:R0:W-:Y:S04]  /*73e0*/  STL [R1+0x258], R24 ;  /* 0x0002581801007387 */ /* 0x0001e80000100800 */
[----:B0-----:R-:W2:Y:S02]  /*73f0*/  LDL.LU R24, [R1+0x6d4] ;  /* 0x0006d40001187983 */ /* 0x001ea40000300800 */
[----:B--2---:R-:W-:-:S05]  /*7400*/  SEL R24, R23, R24, !P4 ;  /* 0x0000001817187207 */ /* 0x004fca0006000000 */
[----:B------:R0:W-:Y:S04]  /*7410*/  STL [R1+0x254], R24 ;  /* 0x0002541801007387 */ /* 0x0001e80000100800 */
[----:B0-----:R-:W2:Y:S02]  /*7420*/  LDL.LU R24, [R1+0x6d0] ;  /* 0x0006d00001187983 */ /* 0x001ea40000300800 */
[----:B--2---:R-:W-:-:S05]  /*7430*/  SEL R24, R23, R24, !P4 ;  /* 0x0000001817187207 */ /* 0x004fca0006000000 */
[----:B------:R0:W-:Y:S04]  /*7440*/  STL [R1+0x268], R24 ;  /* 0x0002681801007387 */ /* 0x0001e80000100800 */
[----:B0-----:R-:W2:Y:S01]  /*7450*/  LDL.LU R24, [R1+0x6cc] ;  /* 0x0006cc0001187983 */ /* 0x001ea20000300800 */
[C---:B---3--:R-:W-:Y:S02]  /*7460*/  SEL R25, R23.reuse, R25, !P4 ;  /* 0x0000001917197207 */ /* 0x048fe40006000000 */
[C---:B------:R-:W-:Y:S02]  /*7470*/  SEL R10, R23.reuse, R10, !P4 ;  /* 0x0000000a170a7207 */ /* 0x040fe40006000000 */
[C---:B------:R-:W-:Y:S02]  /*7480*/  SEL R7, R23.reuse, R7, !P4 ;  /* 0x0000000717077207 */ /* 0x040fe40006000000 */
[----:B------:R-:W-:-:S02]  /*7490*/  SEL R4, R23, R4, !P4 ;  /* 0x0000000417047207 */ /* 0x000fc40006000000 */
[C---:B------:R-:W-:Y:S02]  /*74a0*/  SEL R0, R23.reuse, R0, !P4 ;  /* 0x0000000017007207 */ /* 0x040fe40006000000 */
[C---:B------:R-:W-:Y:S02]  /*74b0*/  SEL R3, R23.reuse, R3, !P4 ;  /* 0x0000000317037207 */ /* 0x040fe40006000000 */
[C---:B------:R-:W-:Y:S02]  /*74c0*/  SEL R2, R23.reuse, R2, !P4 ;  /* 0x0000000217027207 */ /* 0x040fe40006000000 */
[----:B--2---:R-:W-:-:S05]  /*74d0*/  SEL R24, R23, R24, !P4 ;  /* 0x0000001817187207 */ /* 0x004fca0006000000 */
[----:B------:R4:W-:Y:S04]  /*74e0*/  STL [R1+0x264], R24 ;  /* 0x0002641801007387 */ /* 0x0009e80000100800 */
[----:B------:R0:W-:Y:S01]  /*74f0*/  STL [R1+0x260], R25 ;  /* 0x0002601901007387 */ /* 0x0001e20000100800 */
[C---:B----4-:R-:W-:Y:S02]  /*7500*/  SEL R24, R23.reuse, R26, !P4 ;  /* 0x0000001a17187207 */ /* 0x050fe40006000000 */
[C---:B------:R-:W-:Y:S02]  /*7510*/  SEL R26, R23.reuse, R27, !P4 ;  /* 0x0000001b171a7207 */ /* 0x040fe40006000000 */
[C---:B0-----:R-:W-:Y:S01]  /*7520*/  SEL R25, R23.reuse, R28, !P4 ;  /* 0x0000001c17197207 */ /* 0x041fe20006000000 */
[----:B------:R0:W-:Y:S04]  /*7530*/  STL [R1+0x250], R24 ;  /* 0x0002501801007387 */ /* 0x0001e80000100800 */
[----:B------:R-:W-:Y:S01]  /*7540*/  STL [R1+0x24c], R26 ;  /* 0x00024c1a01007387 */ /* 0x000fe20000100800 */
[----:B0-----:R-:W-:-:S03]  /*7550*/  SEL R24, R23, R29, !P4 ;  /* 0x0000001d17187207 */ /* 0x001fc60006000000 */
[----:B------:R-:W-:Y:S04]  /*7560*/  STL [R1+0x240], R25 ;  /* 0x0002401901007387 */ /* 0x000fe80000100800 */
[----:B------:R-:W-:Y:S04]  /*7570*/  STL [R1+0x228], R24 ;  /* 0x0002281801007387 */ /* 0x000fe80000100800 */
[----:B------:R-:W-:Y:S04]  /*7580*/  STL [R1+0x224], R10 ;  /* 0x0002240a01007387 */ /* 0x000fe80000100800 */
[----:B------:R0:W-:Y:S04]  /*7590*/  STL [R1+0x220], R7 ;  /* 0x0002200701007387 */ /* 0x0001e80000100800 */
[----:B------:R1:W-:Y:S04]  /*75a0*/  STL [R1+0x21c], R4 ;  /* 0x00021c0401007387 */ /* 0x0003e80000100800 */
[----:B------:R2:W-:Y:S01]  /*75b0*/  STL [R1+0x218], R0 ;  /* 0x0002180001007387 */ /* 0x0005e20000100800 */
[----:B0-----:R-:W-:-:S02]  /*75c0*/  SEL R7, R23, R21, !P4 ;  /* 0x0000001517077207 */ /* 0x001fc40006000000 */
[----:B-1----:R-:W-:-:S03]  /*75d0*/  SEL R4, R23, R18, !P4 ;  /* 0x0000001217047207 */ /* 0x002fc60006000000 */
[----:B------:R0:W-:Y:S01]  /*75e0*/  STL [R1+0x214], R7 ;  /* 0x0002140701007387 */ /* 0x0001e20000100800 */
[----:B--2---:R-:W-:-:S03]  /*75f0*/  SEL R0, R23, R15, !P4 ;  /* 0x0000000f17007207 */ /* 0x004fc60006000000 */
[----:B------:R1:W-:Y:S04]  /*7600*/  STL [R1+0x210], R4 ;  /* 0x0002100401007387 */ /* 0x0003e80000100800 */
[----:B------:R2:W-:Y:S01]  /*7610*/  STL [R1+0x20c], R0 ;  /* 0x00020c0001007387 */ /* 0x0005e20000100800 */
[C---:B0-----:R-:W-:Y:S02]  /*7620*/  SEL R7, R23.reuse, R13, !P4 ;  /* 0x0000000d17077207 */ /* 0x041fe40006000000 */
[----:B-1----:R-:W-:-:S03]  /*7630*/  SEL R4, R23, R12, !P4 ;  /* 0x0000000c17047207 */ /* 0x002fc60006000000 */
[----:B------:R0:W-:Y:S01]  /*7640*/  STL [R1+0x208], R7 ;  /* 0x0002080701007387 */ /* 0x0001e20000100800 */
[----:B--2---:R-:W-:-:S03]  /*7650*/  SEL R0, R23, R9, !P4 ;  /* 0x0000000917007207 */ /* 0x004fc60006000000 */
[----:B------:R1:W-:Y:S04]  /*7660*/  STL [R1+0x204], R4 ;  /* 0x0002040401007387 */ /* 0x0003e80000100800 */
[----:B------:R2:W-:Y:S01]  /*7670*/  STL [R1+0x200], R0 ;  /* 0x0002000001007387 */ /* 0x0005e20000100800 */
[C---:B0-----:R-:W-:Y:S02]  /*7680*/  SEL R7, R23.reuse, R8, !P4 ;  /* 0x0000000817077207 */ /* 0x041fe40006000000 */
[----:B-1----:R-:W-:-:S03]  /*7690*/  SEL R4, R23, R6, !P4 ;  /* 0x0000000617047207 */ /* 0x002fc60006000000 */
[----:B------:R-:W-:Y:S01]  /*76a0*/  STL [R1+0x1fc], R7 ;  /* 0x0001fc0701007387 */ /* 0x000fe20000100800 */
[----:B--2---:R-:W-:-:S03]  /*76b0*/  SEL R0, R23, R5, !P4 ;  /* 0x0000000517007207 */ /* 0x004fc60006000000 */
[----:B------:R-:W-:Y:S04]  /*76c0*/  STL [R1+0x1f8], R4 ;  /* 0x0001f80401007387 */ /* 0x000fe80000100800 */
[----:B------:R0:W-:Y:S04]  /*76d0*/  STL [R1+0x1f4], R0 ;  /* 0x0001f40001007387 */ /* 0x0001e80000100800 */
[----:B------:R1:W-:Y:S01]  /*76e0*/  STL [R1+0x1f0], R3 ;  /* 0x0001f00301007387 */ /* 0x0003e20000100800 */
[----:B0-----:R-:W-:-:S03]  /*76f0*/  SEL R0, R23, R11, !P4 ;  /* 0x0000000b17007207 */ /* 0x001fc60006000000 */
[----:B------:R0:W-:Y:S01]  /*7700*/  STL [R1+0x1ec], R2 ;  /* 0x0001ec0201007387 */ /* 0x0001e20000100800 */
[----:B-1----:R-:W-:-:S03]  /*7710*/  SEL R3, R23, R22, !P4 ;  /* 0x0000001617037207 */ /* 0x002fc60006000000 */
[----:B------:R1:W-:Y:S04]  /*7720*/  STL [R1+0x1e8], R0 ;  /* 0x0001e80001007387 */ /* 0x0003e80000100800 */
[----:B------:R2:W-:Y:S01]  /*7730*/  STL [R1+0x1e4], R3 ;  /* 0x0001e40301007387 */ /* 0x0005e20000100800 */
[C---:B0-----:R-:W-:Y:S02]  /*7740*/  SEL R2, R23.reuse, R20, !P4 ;  /* 0x0000001417027207 */ /* 0x041fe40006000000 */
[----:B-1----:R-:W-:-:S03]  /*7750*/  SEL R0, R23, R19, !P4 ;  /* 0x0000001317007207 */ /* 0x002fc60006000000 */
[----:B------:R0:W-:Y:S01]  /*7760*/  STL [R1+0x1e0], R2 ;  /* 0x0001e00201007387 */ /* 0x0001e20000100800 */
[----:B--2---:R-:W-:-:S03]  /*7770*/  SEL R3, R23, R17, !P4 ;  /* 0x0000001117037207 */ /* 0x004fc60006000000 */
[----:B------:R1:W-:Y:S04]  /*7780*/  STL [R1+0x1dc], R0 ;  /* 0x0001dc0001007387 */ /* 0x0003e80000100800 */
[----:B------:R-:W-:Y:S04]  /*7790*/  STL [R1+0x1d8], R3 ;  /* 0x0001d80301007387 */ /* 0x000fe80000100800 */
[----:B------:R-:W2:Y:S01]  /*77a0*/  LDL.LU R24, [R1+0x158] ;  /* 0x0001580001187983 */ /* 0x000ea20000300800 */
[C---:B0-----:R-:W-:Y:S02]  /*77b0*/  SEL R2, R23.reuse, R16, !P4 ;  /* 0x0000001017027207 */ /* 0x041fe40006000000 */
[----:B-1----:R-:W-:-:S03]  /*77c0*/  SEL R0, R23, R14, !P4 ;  /* 0x0000000e17007207 */ /* 0x002fc60006000000 */
        /* <DEDUP_REMOVED lines=133> */
[----:B------:R-:W3:Y:S01]  /*8020*/  LDL.LU R24, [R1] ;  /* 0x0000000001187983 */ /* 0x000ee20000300800 */
        /* <DEDUP_REMOVED lines=10> */
[C---:B----4-:R-:W-:Y:S02]  /*80d0*/  SEL R27, R23.reuse, R27, !P4 ;  /* 0x0000001b171b7207 */ /* 0x050fe40006000000 */
[C---:B------:R-:W-:Y:S02]  /*80e0*/  SEL R28, R23.reuse, R28, !P4 ;  /* 0x0000001c171c7207 */ /* 0x040fe40006000000 */
[----:B------:R-:W-:-:S02]  /*80f0*/  SEL R29, R23, R29, !P4 ;  /* 0x0000001d171d7207 */ /* 0x000fc40006000000 */
[C---:B------:R-:W-:Y:S02]  /*8100*/  SEL R10, R23.reuse, R10, !P4 ;  /* 0x0000000a170a7207 */ /* 0x040fe40006000000 */
[C---:B------:R-:W-:Y:S02]  /*8110*/  SEL R7, R23.reuse, R7, !P4 ;  /* 0x0000000717077207 */ /* 0x040fe40006000000 */
[C---:B------:R-:W-:Y:S02]  /*8120*/  SEL R4, R23.reuse, R4, !P4 ;  /* 0x0000000417047207 */ /* 0x040fe40006000000 */
[C---:B------:R-:W-:Y:S02]  /*8130*/  SEL R0, R23.reuse, R0, !P4 ;  /* 0x0000000017007207 */ /* 0x040fe40006000000 */
        /* <DEDUP_REMOVED lines=18> */
[----:B--2---:R-:W-:-:S05]  /*8260*/  SEL R25, R23, R25, !P4 ;  /* 0x0000001917197207 */ /* 0x004fca0006000000 */
[----:B------:R0:W-:Y:S04]  /*8270*/  STL [R1+0x144], R25 ;  /* 0x0001441901007387 */ /* 0x0001e80000100800 */
[----:B0-----:R-:W2:Y:S04]  /*8280*/  LDL.LU R25, [R1+0x6b0] ;  /* 0x0006b00001197983 */ /* 0x001ea80000300800 */
[----:B------:R0:W-:Y:S04]  /*8290*/  STL [R1+0x140], R26 ;  /* 0x0001401a01007387 */ /* 0x0001e80000100800 */
[----:B0-----:R-:W3:Y:S04]  /*82a0*/  LDL.LU R26, [R1+0x6ac] ;  /* 0x0006ac00011a7983 */ /* 0x001ee80000300800 */
[----:B------:R0:W-:Y:S04]  /*82b0*/  STL [R1+0x13c], R27 ;  /* 0x00013c1b01007387 */ /* 0x0001e80000100800 */
[----:B0-----:R-:W4:Y:S04]  /*82c0*/  LDL.LU R27, [R1+0x6a8] ;  /* 0x0006a800011b7983 */ /* 0x001f280000300800 */
[----:B------:R0:W-:Y:S04]  /*82d0*/  STL [R1+0x138], R28 ;  /* 0x0001381c01007387 */ /* 0x0001e80000100800 */
[----:B0-----:R-:W2:Y:S04]  /*82e0*/  LDL.LU R28, [R1+0x6a4] ;  /* 0x0006a400011c7983 */ /* 0x001ea80000300800 */
        /* <DEDUP_REMOVED lines=45> */
[----:B0-----:R-:W3:Y:S01]  /*85c0*/  LDL.LU R14, [R1+0x648] ;  /* 0x00064800010e7983 */ /* 0x001ee20000300800 */
[----:B------:R-:W-:-:S05]  /*85d0*/  SEL R24, R23, R24, !P4 ;  /* 0x0000001817187207 */ /* 0x000fca0006000000 */
[----:B------:R3:W-:Y:S01]  /*85e0*/  STL [R1+0x18], R24 ;  /* 0x0000181801007387 */ /* 0x0007e20000100800 */
[C---:B--2---:R-:W-:Y:S02]  /*85f0*/  SEL R16, R23.reuse, R16, !P4 ;  /* 0x0000001017107207 */ /* 0x044fe40006000000 */
[C---:B---3--:R-:W-:Y:S02]  /*8600*/  SEL R24, R23.reuse, R14, !P4 ;  /* 0x0000000e17187207 */ /* 0x048fe40006000000 */
[----:B------:R-:W-:-:S03]  /*8610*/  SEL R14, R23, R17, !P4 ;  /* 0x00000011170e7207 */ /* 0x000fc60006000000 */
[----:B------:R0:W-:Y:S04]  /*8620*/  STL [R1+0x14], R24 ;  /* 0x0000141801007387 */ /* 0x0001e80000100800 */
[----:B------:R-:W-:Y:S01]  /*8630*/  STL [R1+0x10], R16 ;  /* 0x0000101001007387 */ /* 0x000fe20000100800 */
[----:B0-----:R-:W-:-:S05]  /*8640*/  SEL R24, R23, R19, !P4 ;  /* 0x0000001317187207 */ /* 0x001fca0006000000 */
[----:B------:R0:W-:Y:S04]  /*8650*/  STL [R1+0x5cc], R24 ;  /* 0x0005cc1801007387 */ /* 0x0001e80000100800 */
[----:B------:R1:W-:Y:S04]  /*8660*/  STL [R1+0xc], R14 ;  /* 0x00000c0e01007387 */ /* 0x0003e80000100800 */
[----:B0-----:R-:W2:Y:S01]  /*8670*/  LDL R24, [R1+0x528] ;  /* 0x0005280001187983 */ /* 0x001ea20000100800 */
[C---:B------:R-:W-:Y:S02]  /*8680*/  SEL R20, R23.reuse, R20, !P4 ;  /* 0x0000001417147207 */ /* 0x040fe40006000000 */
[----:B------:R-:W-:-:S02]  /*8690*/  SEL R22, R23, R22, !P4 ;  /* 0x0000001617167207 */ /* 0x000fc40006000000 */
[C---:B------:R-:W-:Y:S02]  /*86a0*/  SEL R19, R23.reuse, R11, !P4 ;  /* 0x0000000b17137207 */ /* 0x040fe40006000000 */
[C---:B------:R-:W-:Y:S01]  /*86b0*/  SEL R17, R23.reuse, R2, !P4 ;  /* 0x0000000217117207 */ /* 0x040fe20006000000 */
[----:B------:R0:W-:Y:S01]  /*86c0*/  STL [R1+0x5d0], R20 ;  /* 0x0005d01401007387 */ /* 0x0001e20000100800 */
[C---:B------:R-:W-:Y:S02]  /*86d0*/  SEL R16, R23.reuse, R3, !P4 ;  /* 0x0000000317107207 */ /* 0x040fe40006000000 */
[C---:B-1----:R-:W-:Y:S01]  /*86e0*/  SEL R14, R23.reuse, R5, !P4 ;  /* 0x00000005170e7207 */ /* 0x042fe20006000000 */
[----:B------:R1:W-:Y:S01]  /*86f0*/  STL [R1+0x5d4], R22 ;  /* 0x0005d41601007387 */ /* 0x0003e20000100800 */
[C---:B------:R-:W-:Y:S02]  /*8700*/  SEL R11, R23.reuse, R6, !P4 ;  /* 0x00000006170b7207 */ /* 0x040fe40006000000 */
[C---:B------:R-:W-:Y:S01]  /*8710*/  SEL R8, R23.reuse, R8, !P4 ;  /* 0x0000000817087207 */ /* 0x040fe20006000000 */
[----:B------:R-:W-:Y:S01]  /*8720*/  STL [R1+0x5d8], R19 ;  /* 0x0005d81301007387 */ /* 0x000fe20000100800 */
[----:B------:R-:W-:-:S02]  /*8730*/  SEL R9, R23, R9, !P4 ;  /* 0x0000000917097207 */ /* 0x000fc40006000000 */
[C---:B------:R-:W-:Y:S01]  /*8740*/  SEL R12, R23.reuse, R12, !P4 ;  /* 0x0000000c170c7207 */ /* 0x040fe20006000000 */
[----:B------:R-:W-:Y:S01]  /*8750*/  STL [R1+0x5dc], R17 ;  /* 0x0005dc1101007387 */ /* 0x000fe20000100800 */
[----:B------:R-:W-:-:S03]  /*8760*/  SEL R13, R23, R13, !P4 ;  /* 0x0000000d170d7207 */ /* 0x000fc60006000000 */
[----:B------:R-:W-:Y:S01]  /*8770*/  STL [R1+0x5e0], R16 ;  /* 0x0005e01001007387 */ /* 0x000fe20000100800 */
[----:B------:R-:W-:-:S03]  /*8780*/  SEL R15, R23, R15, !P4 ;  /* 0x0000000f170f7207 */ /* 0x000fc60006000000 */
[----:B------:R-:W-:Y:S01]  /*8790*/  STL [R1+0x5e4], R14 ;  /* 0x0005e40e01007387 */ /* 0x000fe20000100800 */
[----:B------:R-:W-:-:S03]  /*87a0*/  SEL R18, R23, R18, !P4 ;  /* 0x0000001217127207 */ /* 0x000fc60006000000 */
[----:B------:R-:W-:Y:S01]  /*87b0*/  STL [R1+0x5e8], R11 ;  /* 0x0005e80b01007387 */ /* 0x000fe20000100800 */
[----:B------:R-:W-:-:S03]  /*87c0*/  SEL R21, R23, R21, !P4 ;  /* 0x0000001517157207 */ /* 0x000fc60006000000 */
[----:B0-----:R-:W1:Y:S01]  /*87d0*/  S2R R20, SR_TID.X ;  /* 0x0000000000147919 */ /* 0x001e620000002100 */
[----:B------:R-:W-:-:S03]  /*87e0*/  SEL R6, R23, R0, !P4 ;  /* 0x0000000017067207 */ /* 0x000fc60006000000 */
[----:B------:R-:W-:Y:S01]  /*87f0*/  STL [R1+0x5ec], R8 ;  /* 0x0005ec0801007387 */ /* 0x000fe20000100800 */
[----:B------:R-:W-:-:S03]  /*8800*/  SEL R5, R23, R4, !P4 ;  /* 0x0000000417057207 */ /* 0x000fc60006000000 */
[----:B------:R-:W-:Y:S01]  /*8810*/  STL [R1+0x5f0], R9 ;  /* 0x0005f00901007387 */ /* 0x000fe20000100800 */
[----:B------:R-:W-:-:S03]  /*8820*/  SEL R7, R23, R7, !P4 ;  /* 0x0000000717077207 */ /* 0x000fc60006000000 */
[----:B------:R-:W-:Y:S01]  /*8830*/  STL [R1+0x5f4], R12 ;  /* 0x0005f40c01007387 */ /* 0x000fe20000100800 */
[----:B------:R-:W-:-:S03]  /*8840*/  SEL R10, R23, R10, !P4 ;  /* 0x0000000a170a7207 */ /* 0x000fc60006000000 */
[----:B------:R0:W-:Y:S01]  /*8850*/  STL [R1+0x5f8], R13 ;  /* 0x0005f80d01007387 */ /* 0x0001e20000100800 */
[----:B------:R-:W-:-:S03]  /*8860*/  SEL R29, R23, R29, !P4 ;  /* 0x0000001d171d7207 */ /* 0x000fc60006000000 */
[----:B------:R3:W-:Y:S01]  /*8870*/  STL [R1+0x5fc], R15 ;  /* 0x0005fc0f01007387 */ /* 0x0007e20000100800 */
[----:B------:R-:W-:-:S03]  /*8880*/  SEL R28, R23, R28, !P4 ;  /* 0x0000001c171c7207 */ /* 0x000fc60006000000 */
[----:B------:R-:W-:Y:S01]  /*8890*/  STL [R1+0x600], R18 ;  /* 0x0006001201007387 */ /* 0x000fe20000100800 */
[----:B----4-:R-:W-:-:S03]  /*88a0*/  SEL R27, R23, R27, !P4 ;  /* 0x0000001b171b7207 */ /* 0x010fc60006000000 */
[----:B------:R-:W-:Y:S01]  /*88b0*/  STL [R1+0x604], R21 ;  /* 0x0006041501007387 */ /* 0x000fe20000100800 */
[----:B------:R-:W-:-:S03]  /*88c0*/  SEL R26, R23, R26, !P4 ;  /* 0x0000001a171a7207 */ /* 0x000fc60006000000 */
[----:B------:R-:W-:Y:S01]  /*88d0*/  STL [R1+0x608], R6 ;  /* 0x0006080601007387 */ /* 0x000fe20000100800 */
[----:B------:R-:W-:-:S03]  /*88e0*/  SEL R23, R23, R25, !P4 ;  /* 0x0000001917177207 */ /* 0x000fc60006000000 */
[----:B------:R4:W-:Y:S04]  /*88f0*/  STL [R1+0x60c], R5 ;  /* 0x00060c0501007387 */ /* 0x0009e80000100800 */
[----:B------:R-:W-:Y:S04]  /*8900*/  STL [R1+0x610], R7 ;  /* 0x0006100701007387 */ /* 0x000fe80000100800 */
[----:B------:R-:W-:Y:S04]  /*8910*/  STL [R1+0x614], R10 ;  /* 0x0006140a01007387 */ /* 0x000fe80000100800 */
[----:B------:R-:W-:Y:S04]  /*8920*/  STL [R1+0x618], R29 ;  /* 0x0006181d01007387 */ /* 0x000fe80000100800 */
[----:B------:R-:W-:Y:S04]  /*8930*/  STL [R1+0x61c], R28 ;  /* 0x00061c1c01007387 */ /* 0x000fe80000100800 */
[----:B------:R-:W-:Y:S04]  /*8940*/  STL [R1+0x620], R27 ;  /* 0x0006201b01007387 */ /* 0x000fe80000100800 */
[----:B------:R-:W-:Y:S04]  /*8950*/  STL [R1+0x624], R26 ;  /* 0x0006241a01007387 */ /* 0x000fe80000100800 */
[----:B------:R-:W-:Y:S04]  /*8960*/  STL [R1+0x628], R23 ;  /* 0x0006281701007387 */ /* 0x000fe80000100800 */
[----:B------:R-:W-:Y:S04]  /*8970*/  STL [R1+0x110], RZ ;  /* 0x000110ff01007387 */ /* 0x000fe80000100800 */
[----:B------:R-:W-:Y:S04]  /*8980*/  STL [R1+0x114], RZ ;  /* 0x000114ff01007387 */ /* 0x000fe80000100800 */
[----:B------:R-:W-:Y:S04]  /*8990*/  STL [R1+0x118], RZ ;  /* 0x000118ff01007387 */ /* 0x000fe80000100800 */
[----:B------:R-:W-:Y:S01]  /*89a0*/  STL [R1+0x11c], RZ ;  /* 0x00011cff01007387 */ /* 0x000fe20000100800 */
[----:B-1----:R-:W-:-:S03]  /*89b0*/  LOP3.LUT R22, R20, 0x1f, RZ, 0xc0, !PT ;  /* 0x0000001f14167812 */ /* 0x002fc600078ec0ff */
[----:B------:R-:W-:Y:S04]  /*89c0*/  STL [R1+0x100], RZ ;  /* 0x000100ff01007387 */ /* 0x000fe80000100800 */
[----:B------:R-:W-:Y:S04]  /*89d0*/  STL [R1+0x104], RZ ;  /* 0x000104ff01007387 */ /* 0x000fe80000100800 */
[----:B------:R-:W-:Y:S04]  /*89e0*/  STL [R1+0x108], RZ ;  /* 0x000108ff01007387 */ /* 0x000fe80000100800 */
[----:B------:R-:W-:Y:S04]  /*89f0*/  STL [R1+0x10c], RZ ;  /* 0x00010cff01007387 */ /* 0x000fe80000100800 */
[----:B------:R-:W-:Y:S04]  /*8a00*/  STL [R1+0xf0], RZ ;  /* 0x0000f0ff01007387 */ /* 0x000fe80000100800 */
[----:B------:R-:W-:Y:S04]  /*8a10*/  STL [R1+0xf4], RZ ;  /* 0x0000f4ff01007387 */ /* 0x000fe80000100800 */
[----:B------:R-:W-:Y:S04]  /*8a20*/  STL [R1+0xf8], RZ ;  /* 0x0000f8ff01007387 */ /* 0x000fe80000100800 */
[----:B------:R-:W-:Y:S01]  /*8a30*/  STL [R1+0xfc], RZ ;  /* 0x0000fcff01007387 */ /* 0x000fe20000100800 */
[----:B------:R-:W-:-:S03]  /*8a40*/  IMAD R2, R22, c[0x0][0x18c], RZ ;  /* 0x0000630016027a24 */ /* 0x000fc600078e02ff */
[----:B------:R-:W-:Y:S04]  /*8a50*/  STL [R1+0xe0], RZ ;  /* 0x0000e0ff01007387 */ /* 0x000fe80000100800 */
        /* <DEDUP_REMOVED lines=11> */
[----:B0-----:R-:W4:Y:S04]  /*8b10*/  LDL.LU R13, [R1+0x26c] ;  /* 0x00026c00010d7983 */ /* 0x001f280000300800 */
        /* <DEDUP_REMOVED lines=8> */
[----:B------:R-:W4:Y:S01]  /*8ba0*/  LDL.LU R12, [R1+0x270] ;  /* 0x00027000010c7983 */ /* 0x000f220000300800 */
[----:B--2---:R-:W-:-:S02]  /*8bb0*/  ISETP.GE.AND P1, PT, R24, RZ, PT ;  /* 0x000000ff1800720c */ /* 0x004fc40003f26270 */
[--C-:B------:R-:W-:Y:S02]  /*8bc0*/  SHF.R.U32.HI R24, RZ, 0x4, R20.reuse ;  /* 0x00000004ff187819 */ /* 0x100fe40000011614 */
[----:B------:R-:W-:-:S04]  /*8bd0*/  SHF.R.U32.HI R20, RZ, 0x4, R20 ;  /* 0x00000004ff147819 */ /* 0x000fc80000011614 */
[----:B------:R-:W-:Y:S02]  /*8be0*/  SGXT.U32 R20, R20, 0x2 ;  /* 0x000000021414781a */ /* 0x000fe40000000000 */
[----:B------:R-:W-:Y:S02]  /*8bf0*/  SGXT.U32 R24, R24, 0x2 ;  /* 0x000000021818781a */ /* 0x000fe40000000000 */
[C---:B------:R-:W-:Y:S02]  /*8c00*/  LOP3.LUT R19, R20.reuse, 0x1c, RZ, 0xfc, !PT ;  /* 0x0000001c14137812 */ /* 0x040fe400078efcff */
[C---:B------:R-:W-:Y:S02]  /*8c10*/  LOP3.LUT R22, R20.reuse, 0x18, RZ, 0xfc, !PT ;  /* 0x0000001814167812 */ /* 0x040fe400078efcff */
[----:B------:R-:W-:Y:S01]  /*8c20*/  LOP3.LUT R20, R20, 0x14, RZ, 0xfc, !PT ;  /* 0x0000001414147812 */ /* 0x000fe200078efcff */
[----:B------:R-:W-:-:S04]  /*8c30*/  IMAD R0, R24, c[0x0][0x188], RZ ;  /* 0x0000620018007a24 */ /* 0x000fc800078e02ff */
[----:B------:R-:W-:Y:S01]  /*8c40*/  IMAD R0, R20, c[0x0][0x188], RZ ;  /* 0x0000620014007a24 */ /* 0x000fe200078e02ff */
[----:B------:R-:W-:Y:S01]  /*8c50*/  LOP3.LUT R20, R24, 0x8, RZ, 0xfc, !PT ;  /* 0x0000000818147812 */ /* 0x000fe200078efcff */
[----:B------:R-:W-:-:S04]  /*8c60*/  IMAD R3, R22, c[0x0][0x188], RZ ;  /* 0x0000620016037a24 */ /* 0x000fc800078e02ff */
[----:B------:R-:W-:Y:S02]  /*8c70*/  IMAD R3, R20, c[0x0][0x188], RZ ;  /* 0x0000620014037a24 */ /* 0x000fe400078e02ff */
[----:B------:R-:W-:-:S04]  /*8c80*/  IMAD R4, R19, c[0x0][0x188], RZ ;  /* 0x0000620013047a24 */ /* 0x000fc800078e02ff */
[----:B------:R-:W2:Y:S04]  /*8c90*/  LDL.LU R3, [R1+0x23c] ;  /* 0x00023c0001037983 */ /* 0x000ea80000300800 */
[----:B------:R-:W-:Y:S01]  /*8ca0*/  STL [R1+0x90], RZ ;  /* 0x000090ff01007387 */ /* 0x000fe20000100800 */
[----:B------:R-:W-:-:S03]  /*8cb0*/  LOP3.LUT R19, R24, 0x10, RZ, 0xfc, !PT ;  /* 0x0000001018137812 */ /* 0x000fc600078efcff */
[----:B------:R-:W-:Y:S01]  /*8cc0*/  STL [R1+0x94], RZ ;  /* 0x000094ff01007387 */ /* 0x000fe20000100800 */
[----:B------:R-:W-:-:S03]  /*8cd0*/  LOP3.LUT R22, R24, 0xc, RZ, 0xfc, !PT ;  /* 0x0000000c18167812 */ /* 0x000fc600078efcff */
[----:B------:R-:W-:Y:S04]  /*8ce0*/  STL [R1+0x98], RZ ;  /* 0x000098ff01007387 */ /* 0x000fe80000100800 */
[----:B------:R-:W-:Y:S01]  /*8cf0*/  STL [R1+0x9c], RZ ;  /* 0x00009cff01007387 */ /* 0x000fe20000100800 */
[----:B------:R-:W-:-:S03]  /*8d00*/  LOP3.LUT R24, R24, 0x4, RZ, 0xfc, !PT ;  /* 0x0000000418187812 */ /* 0x000fc600078efcff */
[----:B------:R-:W2:Y:S04]  /*8d10*/  LDL.LU R9, [R1+0x238] ;  /* 0x0002380001097983 */ /* 0x000ea80000300800 */
[----:B------:R-:W2:Y:S01]  /*8d20*/  LDL.LU R8, [R1+0x234] ;  /* 0x0002340001087983 */ /* 0x000ea20000300800 */
[----:B------:R-:W-:-:S03]  /*8d30*/  IMAD R0, R19, c[0x0][0x188], RZ ;  /* 0x0000620013007a24 */ /* 0x000fc600078e02ff */
[----:B------:R-:W2:Y:S01]  /*8d40*/  LDL.LU R11, [R1+0x230] ;  /* 0x00023000010b7983 */ /* 0x000ea20000300800 */
[----:B------:R-:W-:-:S03]  /*8d50*/  IMAD R4, R22, c[0x0][0x188], RZ ;  /* 0x0000620016047a24 */ /* 0x000fc600078e02ff */
[----:B------:R-:W2:Y:S04]  /*8d60*/  LDL.LU R14, [R1+0x22c] ;  /* 0x00022c00010e7983 */ /* 0x000ea80000300800 */
[----:B------:R-:W2:Y:S01]  /*8d70*/  LDL.LU R16, [R1+0x244] ;  /* 0x0002440001107983 */ /* 0x000ea20000300800 */
[----:B------:R-:W-:-:S03]  /*8d80*/  IMAD R0, R24, c[0x0][0x188], RZ ;  /* 0x0000620018007a24 */ /* 0x000fc600078e02ff */
[----:B------:R-:W2:Y:S04]  /*8d90*/  LDL.LU R17, [R1+0x248] ;  /* 0x0002480001117983 */ /* 0x000ea80000300800 */
[----:B------:R-:W2:Y:S04]  /*8da0*/  LDL.LU R19, [R1+0x25c] ;  /* 0x00025c0001137983 */ /* 0x000ea80000300800 */
[----:B------:R-:W2:Y:S04]  /*8db0*/  LDL.LU R22, [R1+0x258] ;  /* 0x0002580001167983 */ /* 0x000ea80000300800 */
[----:B------:R-:W2:Y:S04]  /*8dc0*/  LDL.LU R20, [R1+0x254] ;  /* 0x0002540001147983 */ /* 0x000ea80000300800 */
[----:B------:R-:W2:Y:S04]  /*8dd0*/  LDL.LU R24, [R1+0x268] ;  /* 0x0002680001187983 */ /* 0x000ea80000300800 */
[----:B------:R-:W-:Y:S04]  /*8de0*/  STL [R1+0x80], RZ ;  /* 0x000080ff01007387 */ /* 0x000fe80000100800 */
[----:B------:R-:W-:Y:S04]  /*8df0*/  STL [R1+0x84], RZ ;  /* 0x000084ff01007387 */ /* 0x000fe80000100800 */
[----:B------:R-:W-:Y:S04]  /*8e00*/  STL [R1+0x88], RZ ;  /* 0x000088ff01007387 */ /* 0x000fe80000100800 */
[----:B------:R-:W-:Y:S04]  /*8e10*/  STL [R1+0x8c], RZ ;  /* 0x00008cff01007387 */ /* 0x000fe80000100800 */
[----:B------:R-:W-:Y:S04]  /*8e20*/  STL [R1+0x70], RZ ;  /* 0x000070ff01007387 */ /* 0x000fe80000100800 */
[----:B------:R-:W-:Y:S04]  /*8e30*/  STL [R1+0x74], RZ ;  /* 0x000074ff01007387 */ /* 0x000fe80000100800 */
[----:B------:R-:W2:Y:S04]  /*8e40*/  LDL.LU R4, [R1+0x4] ;  /* 0x0000040001047983 */ /* 0x000ea80000300800 */
[----:B---3--:R-:W0:Y:S01]  /*8e50*/  S2R R15, SR_TID.X ;  /* 0x00000000000f7919 */ /* 0x008e220000002100 */
[----:B------:R-:W-:-:S02]  /*8e60*/  ISETP.NE.AND P0, PT, RZ, c[0x0][0x178], PT ;  /* 0x00005e00ff007a0c */ /* 0x000fc40003f05270 */
[----:B------:R-:W-:-:S04]  /*8e70*/  SHF.R.S32.HI R0, RZ, 0x1f, R2 ;  /* 0x0000001fff007819 */ /* 0x000fc80000011402 */
[C---:B------:R-:W-:Y:S01]  /*8e80*/  SHF.L.U64.HI R0, R2.reuse, 0x1, R0 ;  /* 0x0000000102007819 */ /* 0x040fe20000010200 */
[----:B------:R-:W-:Y:S02]  /*8e90*/  IMAD.SHL.U32 R2, R2, 0x2, RZ ;  /* 0x0000000202027824 */ /* 0x000fe400078e00ff */
[----:B0-----:R-:W-:-:S05]  /*8ea0*/  IMAD.SHL.U32 R15, R15, 0x2, RZ ;  /* 0x000000020f0f7824 */ /* 0x001fca00078e00ff */
[----:B----4-:R-:W-:-:S05]  /*8eb0*/  LOP3.LUT R5, R13, 0x30, R15, 0x78, !PT ;  /* 0x000000300d057812 */ /* 0x010fca00078e780f */
[----:B------:R-:W-:Y:S04]  /*8ec0*/  STL [R1], R5 ;  /* 0x0000000501007387 */ /* 0x000fe80000100800 */
[----:B------:R0:W-:Y:S04]  /*8ed0*/  STL [R1+0x568], R0 ;  /* 0x0005680001007387 */ /* 0x0001e80000100800 */
[----:B------:R1:W-:Y:S01]  /*8ee0*/  STL [R1+0x56c], R2 ;  /* 0x00056c0201007387 */ /* 0x0003e20000100800 */
[----:B0-----:R-:W-:Y:S01]  /*8ef0*/  SHF.R.S32.HI R0, RZ, 0x5, R12 ;  /* 0x00000005ff007819 */ /* 0x001fe2000001140c */
[----:B--2---:R-:W-:-:S02]  /*8f00*/  IMAD R3, R3, c[0x0][0x190], RZ ;  /* 0x0000640003037a24 */ /* 0x004fc400078e02ff */
[----:B------:R-:W-:Y:S02]  /*8f10*/  IMAD R25, R9, c[0x0][0x190], RZ ;  /* 0x0000640009197a24 */ /* 0x000fe400078e02ff */
[----:B-1----:R-:W-:Y:S02]  /*8f20*/  IMAD R2, R11, c[0x0][0x190], RZ ;  /* 0x000064000b027a24 */ /* 0x002fe400078e02ff */
[----:B------:R-:W-:Y:S01]  /*8f30*/  @!P1 IMAD.MOV R4, RZ, RZ, -R4 ;  /* 0x000000ffff049224 */ /* 0x000fe200078e0a04 */
[----:B------:R-:W-:-:S05]  /*8f40*/  @!P0 LOP3.LUT R4, RZ, c[0x0][0x178], RZ, 0x33, !PT ;  /* 0x00005e00ff048a12 */ /* 0x000fca00078e33ff */
[----:B------:R-:W-:Y:S04]  /*8f50*/  STL [R1+0x62c], R4 ;  /* 0x00062c0401007387 */ /* 0x000fe80000100800 */
[----:B------:R-:W-:Y:S04]  /*8f60*/  STL [R1+0x8], R0 ;  /* 0x0000080001007387 */ /* 0x000fe80000100800 */
[----:B------:R0:W-:Y:S04]  /*8f70*/  STL [R1+0x570], R3 ;  /* 0x0005700301007387 */ /* 0x0001e80000100800 */
[----:B------:R-:W-:Y:S01]  /*8f80*/  STL [R1+0x630], R25 ;  /* 0x0006301901007387 */ /* 0x000fe20000100800 */
[----:B0-----:R-:W-:-:S02]  /*8f90*/  IMAD R3, R8, c[0x0][0x190], RZ ;  /* 0x0000640008037a24 */ /* 0x001fc400078e02ff */
[----:B------:R-:W-:-:S03]  /*8fa0*/  IMAD R0, R14, c[0x0][0x190], RZ ;  /* 0x000064000e007a24 */ /* 0x000fc600078e02ff */
[----:B------:R0:W-:Y:S04]  /*8fb0*/  STL [R1+0x40], R3 ;  /* 0x0000400301007387 */ /* 0x0001e80000100800 */
[----:B------:R1:W-:Y:S01]  /*8fc0*/  STL [R1+0x44], R2 ;  /* 0x0000440201007387 */ /* 0x0003e20000100800 */
[----:B0-----:R-:W-:-:S03]  /*8fd0*/  IMAD R3, R16, c[0x0][0x190], RZ ;  /* 0x0000640010037a24 */ /* 0x001fc600078e02ff */
[----:B------:R0:W-:Y:S01]  /*8fe0*/  STL [R1+0x48], R0 ;  /* 0x0000480001007387 */ /* 0x0001e20000100800 */
[----:B-1----:R-:W-:-:S03]  /*8ff0*/  IMAD R2, R17, c[0x0][0x190], RZ ;  /* 0x0000640011027a24 */ /* 0x002fc600078e02ff */
[----:B------:R1:W-:Y:S01]  /*9000*/  STL [R1+0x4c], R3 ;  /* 0x00004c0301007387 */ /* 0x0003e20000100800 */
[----:B0-----:R-:W-:-:S03]  /*9010*/  IMAD R0, R19, c[0x0][0x190], RZ ;  /* 0x0000640013007a24 */ /* 0x001fc600078e02ff */
[----:B------:R0:W-:Y:S01]  /*9020*/  STL [R1+0x58], R2 ;  /* 0x0000580201007387 */ /* 0x0001e20000100800 */
[----:B-1----:R-:W-:-:S03]  /*9030*/  IMAD R3, R22, c[0x0][0x190], RZ ;  /* 0x0000640016037a24 */ /* 0x002fc600078e02ff */
[----:B------:R1:W-:Y:S04]  /*9040*/  STL [R1+0x230], R0 ;  /* 0x0002300001007387 */ /* 0x0003e80000100800 */
[----:B------:R-:W-:Y:S04]  /*9050*/  STL [R1+0x238], R3 ;  /* 0x0002380301007387 */ /* 0x000fe80000100800 */
[----:B------:R-:W2:Y:S01]  /*9060*/  LDL.LU R25, [R1+0x250] ;  /* 0x0002500001197983 */ /* 0x000ea20000300800 */
[----:B0-----:R-:W-:Y:S02]  /*9070*/  IMAD R2, R20, c[0x0][0x190], RZ ;  /* 0x0000640014027a24 */ /* 0x001fe400078e02ff */
[----:B-1----:R-:W-:-:S03]  /*9080*/  IMAD R0, R24, c[0x0][0x190], RZ ;  /* 0x0000640018007a24 */ /* 0x002fc600078e02ff */
[----:B------:R-:W-:Y:S04]  /*9090*/  STL [R1+0x23c], R2 ;  /* 0x00023c0201007387 */ /* 0x000fe80000100800 */
[----:B--2---:R0:W-:Y:S04]  /*90a0*/  STL [R1+0x640], R25 ;  /* 0x0006401901007387 */ /* 0x0041e80000100800 */
[----:B------:R-:W-:Y:S04]  /*90b0*/  STL [R1+0x244], R0 ;  /* 0x0002440001007387 */ /* 0x000fe80000100800 */
        /* <DEDUP_REMOVED lines=31> */
[----:B--2---:R-:W-:-:S05]  /*92b0*/  IMAD R25, R25, c[0x0][0x190], RZ ;  /* 0x0000640019197a24 */ /* 0x004fca00078e02ff */
[----:B------:R0:W-:Y:S04]  /*92c0*/  STL [R1+0x248], R25 ;  /* 0x0002481901007387 */ /* 0x0001e80000100800 */
[----:B0-----:R-:W2:Y:S02]  /*92d0*/  LDL.LU R25, [R1+0x644] ;  /* 0x0006440001197983 */ /* 0x001ea40000300800 */
[----:B--2---:R-:W-:-:S05]  /*92e0*/  IMAD R25, R25, c[0x0][0x190], RZ ;  /* 0x0000640019197a24 */ /* 0x004fca00078e02ff */
[----:B------:R0:W-:Y:S04]  /*92f0*/  STL [R1+0x254], R25 ;  /* 0x0002541901007387 */ /* 0x0001e80000100800 */
[----:B0-----:R-:W2:Y:S01]  /*9300*/  LDL.LU R25, [R1+0x640] ;  /* 0x0006400001197983 */ /* 0x001ea20000300800 */
[----:B---3--:R-:W-:Y:S02]  /*9310*/  IMAD R2, R2, c[0x0][0x190], RZ ;  /* 0x0000640002027a24 */ /* 0x008fe400078e02ff */
[----:B------:R-:W-:Y:S02]  /*9320*/  IMAD R0, R0, c[0x0][0x190], RZ ;  /* 0x0000640000007a24 */ /* 0x000fe400078e02ff */
[----:B--2---:R-:W-:-:S05]  /*9330*/  IMAD R25, R25, c[0x0][0x190], RZ ;  /* 0x0000640019197a24 */ /* 0x004fca00078e02ff */
[----:B------:R0:W-:Y:S02]  /*9340*/  STL [R1+0x250], R25 ;  /* 0x0002501901007387 */ /* 0x0001e40000100800 */
[----:B0-----:R-:W-:Y:S02]  /*9350*/  IMAD R25, R3, c[0x0][0x190], RZ ;  /* 0x0000640003197a24 */ /* 0x001fe400078e02ff */
[----:B----4-:R-:W-:-:S03]  /*9360*/  IMAD R3, R4, c[0x0][0x190], RZ ;  /* 0x0000640004037a24 */ /* 0x010fc600078e02ff */
[----:B------:R-:W-:Y:S04]  /*9370*/  STL [R1+0x258], R25 ;  /* 0x0002581901007387 */ /* 0x000fe80000100800 */
        /* <DEDUP_REMOVED lines=10> */
[----:B------:R2:W-:Y:S01]  /*9420*/  STL [R1+0x270], R3 ;  /* 0x0002700301007387 */ /* 0x0005e20000100800 */
[----:B0-----:R-:W-:Y:S02]  /*9430*/  IMAD R2, R29, c[0x0][0x190], RZ ;  /* 0x000064001d027a24 */ /* 0x001fe400078e02ff */
[----:B-1----:R-:W-:-:S03]  /*9440*/  IMAD R0, R10, c[0x0][0x190], RZ ;  /* 0x000064000a007a24 */ /* 0x002fc600078e02ff */
[----:B------:R0:W-:Y:S01]  /*9450*/  STL [R1+0x274], R2 ;  /* 0x0002740201007387 */ /* 0x0001e20000100800 */
[----:B--2---:R-:W-:-:S03]  /*9460*/  IMAD R3, R7, c[0x0][0x190], RZ ;  /* 0x0000640007037a24 */ /* 0x004fc600078e02ff */
        /* <DEDUP_REMOVED lines=75> */
[----:B----4-:R-:W-:Y:S02]  /*9920*/  IMAD R4, R4, c[0x0][0x190], RZ ;  /* 0x0000640004047a24 */ /* 0x010fe400078e02ff */
[----:B--2---:R-:W-:-:S05]  /*9930*/  IMAD R25, R25, c[0x0][0x190], RZ ;  /* 0x0000640019197a24 */ /* 0x004fca00078e02ff */
[----:B------:R3:W-:Y:S02]  /*9940*/  STL [R1+0x1b8], R25 ;  /* 0x0001b81901007387 */ /* 0x0007e40000100800 */
[----:B---3--:R-:W-:Y:S02]  /*9950*/  IMAD R25, R3, c[0x0][0x190], RZ ;  /* 0x0000640003197a24 */ /* 0x008fe400078e02ff */
[----:B------:R-:W-:Y:S02]  /*9960*/  IMAD R3, R2, c[0x0][0x190], RZ ;  /* 0x0000640002037a24 */ /* 0x000fe400078e02ff */
[----:B------:R-:W-:Y:S01]  /*9970*/  IMAD R2, R0, c[0x0][0x190], RZ ;  /* 0x0000640000027a24 */ /* 0x000fe200078e02ff */
[----:B------:R-:W-:Y:S01]  /*9980*/  STL [R1+0x1b4], R25 ;  /* 0x0001b41901007387 */ /* 0x000fe20000100800 */
[----:B------:R-:W-:-:S03]  /*9990*/  IMAD R0, R23, c[0x0][0x190], RZ ;  /* 0x0000640017007a24 */ /* 0x000fc600078e02ff */
        /* <DEDUP_REMOVED lines=44> */
[----:B------:R-:W-:Y:S01]  /*9c60*/  STL [R1+0x32c], R2 ;  /* 0x00032c0201007387 */ /* 0x000fe20000100800 */
[----:B--2---:R-:W-:-:S03]  /*9c70*/  IMAD R3, R20, c[0x0][0x190], RZ ;  /* 0x0000640014037a24 */ /* 0x004fc600078e02ff */
[----:B------:R0:W-:Y:S04]  /*9c80*/  STL [R1+0x330], R0 ;  /* 0x0003300001007387 */ /* 0x0001e80000100800 */
[----:B0-----:R-:W2:Y:S04]  /*9c90*/  LDL.LU R0, [R1+0x144] ;  /* 0x0001440001007983 */ /* 0x001ea80000300800 */
[----:B------:R-:W-:Y:S04]  /*9ca0*/  STL [R1+0x334], R3 ;  /* 0x0003340301007387 */ /* 0x000fe80000100800 */
[----:B------:R-:W3:Y:S01]  /*9cb0*/  LDL.LU R25, [R1+0x13c] ;  /* 0x00013c0001197983 */ /* 0x000ee20000300800 */
[----:B------:R-:W-:-:S05]  /*9cc0*/  IMAD R2, R24, c[0x0][0x190], RZ ;  /* 0x0000640018027a24 */ /* 0x000fca00078e02ff */
[----:B------:R-:W-:Y:S04]  /*9cd0*/  STL [R1+0x338], R2 ;  /* 0x0003380201007387 */ /* 0x000fe80000100800 */
[----:B---3--:R0:W-:Y:S04]  /*9ce0*/  STL [R1+0x634], R25 ;  /* 0x0006341901007387 */ /* 0x0081e80000100800 */
[----:B0-----:R-:W3:Y:S04]  /*9cf0*/  LDL.LU R25, [R1+0x140] ;  /* 0x0001400001197983 */ /* 0x001ee80000300800 */
[----:B------:R-:W4:Y:S04]  /*9d00*/  LDL.LU R4, [R1+0x138] ;  /* 0x0001380001047983 */ /* 0x000f280000300800 */
        /* <DEDUP_REMOVED lines=17> */
[----:B------:R-:W4:Y:S01]  /*9e20*/  LDL.LU R14, [R1+0x30] ;  /* 0x00003000010e7983 */ /* 0x000f220000300800 */
[----:B--2---:R-:W-:-:S03]  /*9e30*/  IMAD R0, R0, c[0x0][0x190], RZ ;  /* 0x0000640000007a24 */ /* 0x004fc600078e02ff */
[----:B------:R-:W2:Y:S04]  /*9e40*/  LDL.LU R16, [R1+0x2c] ;  /* 0x00002c0001107983 */ /* 0x000ea80000300800 */
[----:B------:R-:W2:Y:S04]  /*9e50*/  LDL.LU R17, [R1+0x28] ;  /* 0x0000280001117983 */ /* 0x000ea80000300800 */
[----:B------:R-:W2:Y:S04]  /*9e60*/  LDL.LU R19, [R1+0x24] ;  /* 0x0000240001137983 */ /* 0x000ea80000300800 */
[----:B------:R-:W2:Y:S04]  /*9e70*/  LDL.LU R22, [R1+0x20] ;  /* 0x0000200001167983 */ /* 0x000ea80000300800 */
[----:B------:R-:W2:Y:S04]  /*9e80*/  LDL.LU R20, [R1+0x1c] ;  /* 0x00001c0001147983 */ /* 0x000ea80000300800 */
[----:B------:R-:W2:Y:S04]  /*9e90*/  LDL.LU R24, [R1+0x18] ;  /* 0x0000180001187983 */ /* 0x000ea80000300800 */
[----:B------:R-:W2:Y:S04]  /*9ea0*/  LDL.LU R3, [R1+0x14] ;  /* 0x0000140001037983 */ /* 0x000ea80000300800 */
[----:B------:R-:W2:Y:S04]  /*9eb0*/  LDL.LU R2, [R1+0x10] ;  /* 0x0000100001027983 */ /* 0x000ea80000300800 */
[----:B------:R0:W-:Y:S04]  /*9ec0*/  STL [R1+0x33c], R0 ;  /* 0x00033c0001007387 */ /* 0x0001e80000100800 */
[----:B0-----:R-:W2:Y:S01]  /*9ed0*/  LDL.LU R0, [R1+0xc] ;  /* 0x00000c0001007983 */ /* 0x001ea20000300800 */
[----:B---3--:R-:W-:-:S05]  /*9ee0*/  IMAD R25, R25, c[0x0][0x190], RZ ;  /* 0x0000640019197a24 */ /* 0x008fca00078e02ff */
[----:B------:R0:W-:Y:S04]  /*9ef0*/  STL [R1+0x340], R25 ;  /* 0x0003401901007387 */ /* 0x0001e80000100800 */
[----:B0-----:R-:W3:Y:S01]  /*9f00*/  LDL.LU R25, [R1+0x634] ;  /* 0x0006340001197983 */ /* 0x001ee20000300800 */
[----:B----4-:R-:W-:Y:S02]  /*9f10*/  IMAD R4, R4, c[0x0][0x190], RZ ;  /* 0x0000640004047a24 */ /* 0x010fe400078e02ff */
[----:B------:R-:W-:Y:S02]  /*9f20*/  IMAD R23, R23, c[0x0][0x190], RZ ;  /* 0x0000640017177a24 */ /* 0x000fe400078e02ff */
[----:B------:R-:W-:Y:S02]  /*9f30*/  IMAD R26, R26, c[0x0][0x190], RZ ;  /* 0x000064001a1a7a24 */ /* 0x000fe400078e02ff */
[----:B------:R-:W-:-:S02]  /*9f40*/  IMAD R27, R27, c[0x0][0x190], RZ ;  /* 0x000064001b1b7a24 */ /* 0x000fc400078e02ff */
[----:B------:R-:W-:Y:S02]  /*9f50*/  IMAD R28, R28, c[0x0][0x190], RZ ;  /* 0x000064001c1c7a24 */ /* 0x000fe400078e02ff */
[----:B------:R-:W-:Y:S02]  /*9f60*/  IMAD R29, R29, c[0x0][0x190], RZ ;  /* 0x000064001d1d7a24 */ /* 0x000fe400078e02ff */
[----:B------:R-:W-:Y:S02]  /*9f70*/  IMAD R10, R10, c[0x0][0x190], RZ ;  /* 0x000064000a0a7a24 */ /* 0x000fe400078e02ff */
        /* <DEDUP_REMOVED lines=12> */
[----:B--2---:R-:W-:Y:S02]  /*a040*/  IMAD R16, R16, c[0x0][0x190], RZ ;  /* 0x0000640010107a24 */ /* 0x004fe400078e02ff */
[----:B------:R-:W-:Y:S02]  /*a050*/  IMAD R17, R17, c[0x0][0x190], RZ ;  /* 0x0000640011117a24 */ /* 0x000fe400078e02ff */
[----:B------:R-:W-:-:S02]  /*a060*/  IMAD R19, R19, c[0x0][0x190], RZ ;  /* 0x0000640013137a24 */ /* 0x000fc400078e02ff */
[----:B------:R-:W-:Y:S02]  /*a070*/  IMAD R22, R22, c[0x0][0x190], RZ ;  /* 0x0000640016167a24 */ /* 0x000fe400078e02ff */
[----:B------:R-:W-:Y:S02]  /*a080*/  IMAD R20, R20, c[0x0][0x190], RZ ;  /* 0x0000640014147a24 */ /* 0x000fe400078e02ff */
[----:B------:R-:W-:Y:S02]  /*a090*/  IMAD R24, R24, c[0x0][0x190], RZ ;  /* 0x0000640018187a24 */ /* 0x000fe400078e02ff */
[----:B---3--:R-:W-:-:S05]  /*a0a0*/  IMAD R25, R25, c[0x0][0x190], RZ ;  /* 0x0000640019197a24 */ /* 0x008fca00078e02ff */
        /* <DEDUP_REMOVED lines=25> */
[----:B0-----:R-:W3:Y:S04]  /*a240*/  LDL.LU R18, [R1+0x600] ;  /* 0x0006000001127983 */ /* 0x001ee80000300800 */
[----:B------:R0:W-:Y:S04]  /*a250*/  STL [R1+0x5c], R15 ;  /* 0x00005c0f01007387 */ /* 0x0001e80000100800 */
[----:B0-----:R-:W4:Y:S04]  /*a260*/  LDL.LU R15, [R1+0x5fc] ;  /* 0x0005fc00010f7983 */ /* 0x001f280000300800 */
        /* <DEDUP_REMOVED lines=23> */
[----:B0-----:R-:W4:Y:S01]  /*a3e0*/  LDL.LU R24, [R1+0x5cc] ;  /* 0x0005cc0001187983 */ /* 0x001f220000300800 */
[----:B------:R-:W-:-:S05]  /*a3f0*/  IMAD R3, R3, c[0x0][0x190], RZ ;  /* 0x0000640003037a24 */ /* 0x000fca00078e02ff */
[----:B------:R0:W-:Y:S02]  /*a400*/  STL [R1+0x398], R3 ;  /* 0x0003980301007387 */ /* 0x0001e40000100800 */
[----:B0-----:R-:W-:Y:S02]  /*a410*/  IMAD R3, R2, c[0x0][0x190], RZ ;  /* 0x0000640002037a24 */ /* 0x001fe400078e02ff */
[----:B------:R-:W-:-:S03]  /*a420*/  IMAD R2, R0, c[0x0][0x190], RZ ;  /* 0x0000640000027a24 */ /* 0x000fc600078e02ff */
[----:B------:R0:W-:Y:S04]  /*a430*/  STL [R1+0x58c], R3 ;  /* 0x00058c0301007387 */ /* 0x0001e80000100800 */
[----:B0-----:R-:W4:Y:S04]  /*a440*/  LDL.LU R3, [R1+0x4c] ;  /* 0x00004c0001037983 */ /* 0x001f280000300800 */
[----:B------:R0:W-:Y:S04]  /*a450*/  STL [R1+0x588], R2 ;  /* 0x0005880201007387 */ /* 0x0001e80000100800 */
[----:B0-----:R-:W4:Y:S01]  /*a460*/  LDL.LU R2, [R1+0x58] ;  /* 0x0000580001027983 */ /* 0x001f220000300800 */
[----:B--2---:R-:W-:-:S02]  /*a470*/  IMAD R21, R21, c[0x0][0x190], RZ ;  /* 0x0000640015157a24 */ /* 0x004fc400078e02ff */
[----:B---3--:R-:W-:Y:S02]  /*a480*/  IMAD R18, R18, c[0x0][0x190], RZ ;  /* 0x0000640012127a24 */ /* 0x008fe400078e02ff */
[----:B----4-:R-:W-:Y:S02]  /*a490*/  IMAD R15, R15, c[0x0][0x190], RZ ;  /* 0x000064000f0f7a24 */ /* 0x010fe400078e02ff */
        /* <DEDUP_REMOVED lines=10> */
[----:B------:R-:W-:-:S05]  /*a540*/  IMAD R24, R24, c[0x0][0x190], RZ ;  /* 0x0000640018187a24 */ /* 0x000fca00078e02ff */
[----:B------:R0:W-:Y:S04]  /*a550*/  STL [R1+0x584], R24 ;  /* 0x0005841801007387 */ /* 0x0001e80000100800 */
[----:B0-----:R-:W2:Y:S04]  /*a560*/  LDL.LU R24, [R1+0x48] ;  /* 0x0000480001187983 */ /* 0x001ea80000300800 */
[----:B------:R0:W-:Y:S04]  /*a570*/  STL [R1+0x580], R20 ;  /* 0x0005801401007387 */ /* 0x0001e80000100800 */
[----:B0-----:R-:W3:Y:S04]  /*a580*/  LDL.LU R20, [R1+0x238] ;  /* 0x0002380001147983 */ /* 0x001ee80000300800 */
[----:B------:R0:W-:Y:S04]  /*a590*/  STL [R1+0x57c], R22 ;  /* 0x00057c1601007387 */ /* 0x0001e80000100800 */
[----:B0-----:R-:W4:Y:S04]  /*a5a0*/  LDL.LU R22, [R1+0x44] ;  /* 0x0000440001167983 */ /* 0x001f280000300800 */
[----:B------:R0:W-:Y:S04]  /*a5b0*/  STL [R1+0x578], R19 ;  /* 0x0005781301007387 */ /* 0x0001e80000100800 */
[----:B0-----:R-:W2:Y:S01]  /*a5c0*/  LDL.LU R19, [R1+0x40] ;  /* 0x0000400001137983 */ /* 0x001ea20000300800 */
[----:B------:R-:W-:-:S05]  /*a5d0*/  IMAD R17, R17, c[0x0][0x190], RZ ;  /* 0x0000640011117a24 */ /* 0x000fca00078e02ff */
[----:B------:R-:W-:Y:S04]  /*a5e0*/  STL [R1+0x574], R17 ;  /* 0x0005741101007387 */ /* 0x000fe80000100800 */
[----:B------:R-:W-:Y:S04]  /*a5f0*/  STL [R1+0x590], R16 ;  /* 0x0005901001007387 */ /* 0x000fe80000100800 */
[----:B------:R-:W-:Y:S04]  /*a600*/  STL [R1+0x594], R14 ;  /* 0x0005940e01007387 */ /* 0x000fe80000100800 */
[----:B------:R-:W-:Y:S04]  /*a610*/  STL [R1+0x598], R11 ;  /* 0x0005980b01007387 */ /* 0x000fe80000100800 */
[----:B------:R-:W-:Y:S04]  /*a620*/  STL [R1+0x59c], R8 ;  /* 0x00059c0801007387 */ /* 0x000fe80000100800 */
[----:B------:R0:W-:Y:S04]  /*a630*/  STL [R1+0x5a0], R9 ;  /* 0x0005a00901007387 */ /* 0x0001e80000100800 */
[----:B0-----:R-:W3:Y:S04]  /*a640*/  LDL.LU R9, [R1+0x250] ;  /* 0x0002500001097983 */ /* 0x001ee80000300800 */
        /* <DEDUP_REMOVED lines=9> */
[----:B0-----:R-:W3:Y:S01]  /*a6e0*/  LDL.LU R21, [R1+0x230] ;  /* 0x0002300001157983 */ /* 0x001ee20000300800 */
[----:B------:R-:W-:-:S02]  /*a6f0*/  IMAD R6, R6, c[0x0][0x190], RZ ;  /* 0x0000640006067a24 */ /* 0x000fc400078e02ff */
[----:B------:R-:W-:Y:S02]  /*a700*/  IMAD R0, R5, c[0x0][0x190], RZ ;  /* 0x0000640005007a24 */ /* 0x000fe400078e02ff */
[----:B------:R-:W-:Y:S02]  /*a710*/  IMAD R7, R7, c[0x0][0x190], RZ ;  /* 0x0000640007077a24 */ /* 0x000fe400078e02ff */
[----:B------:R-:W-:Y:S01]  /*a720*/  IMAD R10, R10, c[0x0][0x190], RZ ;  /* 0x000064000a0a7a24 */ /* 0x000fe200078e02ff */
[----:B------:R0:W-:Y:S01]  /*a730*/  STL [R1+0x5b8], R6 ;  /* 0x0005b80601007387 */ /* 0x0001e20000100800 */
[----:B------:R-:W-:-:S03]  /*a740*/  IMAD R29, R29, c[0x0][0x190], RZ ;  /* 0x000064001d1d7a24 */ /* 0x000fc600078e02ff */
[----:B------:R-:W-:Y:S04]  /*a750*/  STL [R1+0x5bc], R0 ;  /* 0x0005bc0001007387 */ /* 0x000fe80000100800 */
[----:B------:R-:W-:Y:S04]  /*a760*/  STL [R1+0x5c0], R7 ;  /* 0x0005c00701007387 */ /* 0x000fe80000100800 */
[----:B------:R-:W-:Y:S04]  /*a770*/  STL [R1+0x5c4], R10 ;  /* 0x0005c40a01007387 */ /* 0x000fe80000100800 */
[----:B------:R-:W-:Y:S04]  /*a780*/  STL [R1+0x5c8], R29 ;  /* 0x0005c81d01007387 */ /* 0x000fe80000100800 */
[----:B------:R-:W3:Y:S01]  /*a790*/  LDL.LU R8, [R1+0x258] ;  /* 0x0002580001087983 */ /* 0x000ee20000300800 */
[----:B0-----:R-:W-:-:S05]  /*a7a0*/  LEA R6, P3, R25, c[0x0][0x168], 0x1 ;  /* 0x00005a0019067a11 */ /* 0x001fca00078608ff */
[----:B------:R4:W-:Y:S04]  /*a7b0*/  STL [R1+0x504], R6 ;  /* 0x0005040601007387 */ /* 0x0009e80000100800 */
[----:B------:R-:W3:Y:S01]  /*a7c0*/  LDL.LU R11, [R1+0x240] ;  /* 0x00024000010b7983 */ /* 0x000ee20000300800 */
[----:B------:R-:W-:-:S05]  /*a7d0*/  IMAD R5, R4, c[0x0][0x184], RZ ;  /* 0x0000610004057a24 */ /* 0x000fca00078e02ff */
[----:B------:R-:W-:-:S04]  /*a7e0*/  LEA R4, P2, R5, c[0x0][0x160], 0x1 ;  /* 0x0000580005047a11 */ /* 0x000fc800078408ff */
[----:B------:R-:W-:Y:S02]  /*a7f0*/  LEA.HI.X.SX32 R5, R5, c[0x0][0x164], 0x1, P2 ;  /* 0x0000590005057a11 */ /* 0x000fe400010f0eff */
[----:B----4-:R-:W-:Y:S02]  /*a800*/  LEA R6, P5, R22, c[0x0][0x168], 0x1 ;  /* 0x00005a0016067a11 */ /* 0x010fe400078a08ff */
[----:B--2---:R-:W-:-:S05]  /*a810*/  LEA R0, P4, R19, c[0x0][0x168], 0x1 ;  /* 0x00005a0013007a11 */ /* 0x004fca00078808ff */
[----:B------:R0:W-:Y:S04]  /*a820*/  STL [R1+0x400], R0 ;  /* 0x0004000001007387 */ /* 0x0001e80000100800 */
[----:B------:R1:W-:Y:S04]  /*a830*/  STL [R1+0x508], R6 ;  /* 0x0005080601007387 */ /* 0x0003e80000100800 */
[----:B------:R-:W2:Y:S01]  /*a840*/  LDL.LU R14, [R1+0x25c] ;  /* 0x00025c00010e7983 */ /* 0x000ea20000300800 */
[----:B0-----:R-:W-:Y:S02]  /*a850*/  LEA R0, P6, R24, c[0x0][0x168], 0x1 ;  /* 0x00005a0018007a11 */ /* 0x001fe400078c08ff */
[----:B-1----:R-:W-:-:S03]  /*a860*/  LEA R6, P0, R3, c[0x0][0x168], 0x1 ;  /* 0x00005a0003067a11 */ /* 0x002fc600078008ff */
[----:B------:R0:W-:Y:S04]  /*a870*/  STL [R1+0x404], R0 ;  /* 0x0004040001007387 */ /* 0x0001e80000100800 */
[----:B------:R1:W-:Y:S04]  /*a880*/  STL [R1+0x50c], R6 ;  /* 0x00050c0601007387 */ /* 0x0003e80000100800 */
[----:B------:R-:W4:Y:S01]  /*a890*/  LDL.LU R16, [R1+0x260] ;  /* 0x0002600001107983 */ /* 0x000f220000300800 */
[----:B0-----:R-:W-:-:S05]  /*a8a0*/  LEA R0, P1, R2, c[0x0][0x168], 0x1 ;  /* 0x00005a0002007a11 */ /* 0x001fca00078208ff */
[----:B------:R3:W-:Y:S04]  /*a8b0*/  STL [R1+0x408], R0 ;  /* 0x0004080001007387 */ /* 0x0007e80000100800 */
[----:B------:R-:W4:Y:S01]  /*a8c0*/  LDL.LU R17, [R1+0x264] ;  /* 0x0002640001117983 */ /* 0x000f220000300800 */
[----:B-1----:R-:W-:Y:S02]  /*a8d0*/  LEA.HI.X.SX32 R6, R25, c[0x0][0x16c], 0x1, P3 ;  /* 0x00005b0019067a11 */ /* 0x002fe400018f0eff */
[----:B---3--:R-:W-:-:S05]  /*a8e0*/  LEA R0, P2, R21, c[0x0][0x168], 0x1 ;  /* 0x00005a0015007a11 */ /* 0x008fca00078408ff */
[----:B------:R0:W-:Y:S04]  /*a8f0*/  STL [R1+0x40c], R0 ;  /* 0x00040c0001007387 */ /* 0x0001e80000100800 */
[----:B------:R1:W-:Y:S01]  /*a900*/  STL [R1+0x20c], R6 ;  /* 0x00020c0601007387 */ /* 0x0003e20000100800 */
[----:B0-----:R-:W-:Y:S02]  /*a910*/  LEA R0, P3, R20, c[0x0][0x168], 0x1 ;  /* 0x00005a0014007a11 */ /* 0x001fe400078608ff */
[----:B-1----:R-:W-:Y:S02]  /*a920*/  LEA.HI.X.SX32 R6, R19, c[0x0][0x16c], 0x1, P4 ;  /* 0x00005b0013067a11 */ /* 0x002fe400020f0eff */
[----:B------:R-:W3:Y:S04]  /*a930*/  LDL.LU R19, [R1+0x268] ;  /* 0x0002680001137983 */ /* 0x000ee80000300800 */
[----:B------:R0:W-:Y:S04]  /*a940*/  STL [R1+0x21c], R0 ;  /* 0x00021c0001007387 */ /* 0x0001e80000100800 */
[----:B------:R1:W-:Y:S01]  /*a950*/  STL [R1+0xc], R6 ;  /* 0x00000c0601007387 */ /* 0x0003e20000100800 */
[----:B0-----:R-:W-:-:S02]  /*a960*/  LEA R0, P4, R18, c[0x0][0x168], 0x1 ;  /* 0x00005a0012007a11 */ /* 0x001fc400078808ff */
[----:B-1----:R-:W-:Y:S02]  /*a970*/  LEA.HI.X.SX32 R6, R22, c[0x0][0x16c], 0x1, P5 ;  /* 0x00005b0016067a11 */ /* 0x002fe400028f0eff */
[----:B------:R-:W3:Y:S04]  /*a980*/  LDL.LU R22, [R1+0x26c] ;  /* 0x00026c0001167983 */ /* 0x000ee80000300800 */
[----:B------:R-:W-:Y:S04]  /*a990*/  STL [R1+0x410], R0 ;  /* 0x0004100001007387 */ /* 0x000fe80000100800 */
[----:B------:R0:W-:Y:S02]  /*a9a0*/  STL [R1+0x210], R6 ;  /* 0x0002100601007387 */ /* 0x0001e40000100800 */
[----:B0-----:R-:W-:-:S02]  /*a9b0*/  LEA.HI.X.SX32 R6, R24, c[0x0][0x16c], 0x1, P6 ;  /* 0x00005b0018067a11 */ /* 0x001fc400030f0eff */
[----:B------:R-:W3:Y:S01]  /*a9c0*/  LDL.LU R24, [R1+0x270] ;  /* 0x0002700001187983 */ /* 0x000ee20000300800 */
[----:B------:R-:W-:-:S05]  /*a9d0*/  LEA R0, P5, R15, c[0x0][0x168], 0x1 ;  /* 0x00005a000f007a11 */ /* 0x000fca00078a08ff */
[----:B------:R-:W-:Y:S04]  /*a9e0*/  STL [R1+0x224], R0 ;  /* 0x0002240001007387 */ /* 0x000fe80000100800 */
[----:B------:R0:W-:Y:S02]  /*a9f0*/  STL [R1+0x10], R6 ;  /* 0x0000100601007387 */ /* 0x0001e40000100800 */
[----:B0-----:R-:W-:Y:S02]  /*aa00*/  LEA.HI.X.SX32 R6, R3, c[0x0][0x16c], 0x1, P0 ;  /* 0x00005b0003067a11 */ /* 0x001fe400000f0eff */
        /* <DEDUP_REMOVED lines=12> */
[----:B------:R0:W-:Y:S04]  /*aad0*/  STL [R1+0x418], R0 ;  /* 0x0004180001007387 */ /* 0x0001e80000100800 */
[----:B------:R1:W-:Y:S01]  /*aae0*/  STL [R1+0x218], R6 ;  /* 0x0002180601007387 */ /* 0x0003e20000100800 */
[----:B0-----:R-:W-:Y:S02]  /*aaf0*/  LEA R0, P2, R8, c[0x0][0x168], 0x1 ;  /* 0x00005a0008007a11 */ /* 0x001fe400078408ff */
        /* <DEDUP_REMOVED lines=11> */
[----:B--2---:R-:W-:-:S05]  /*abb0*/  LEA R0, P4, R14, c[0x0][0x168], 0x1 ;  /* 0x00005a000e007a11 */ /* 0x004fca00078808ff */
[----:B------:R4:W-:Y:S04]  /*abc0*/  STL [R1+0x23c], R0 ;  /* 0x00023c0001007387 */ /* 0x0009e80000100800 */
[----:B------:R0:W-:Y:S01]  /*abd0*/  STL [R1+0x1c], R6 ;  /* 0x00001c0601007387 */ /* 0x0001e20000100800 */
[----:B----4-:R-:W-:Y:S02]  /*abe0*/  LEA R0, P5, R16, c[0x0][0x168], 0x1 ;  /* 0x00005a0010007a11 */ /* 0x010fe400078a08ff */
[----:B0-----:R-:W-:Y:S02]  /*abf0*/  LEA.HI.X.SX32 R6, R13, c[0x0][0x16c], 0x1, P6 ;  /* 0x00005b000d067a11 */ /* 0x001fe400030f0eff */
[----:B------:R-:W2:Y:S04]  /*ac00*/  LDL.LU R13, [R1+0x1f8] ;  /* 0x0001f800010d7983 */ /* 0x000ea80000300800 */
[----:B------:R0:W-:Y:S04]  /*ac10*/  STL [R1+0x420], R0 ;  /* 0x0004200001007387 */ /* 0x0001e80000100800 */
[----:B------:R1:W-:Y:S01]  /*ac20*/  STL [R1+0x228], R6 ;  /* 0x0002280601007387 */ /* 0x0003e20000100800 */
[----:B0-----:R-:W-:-:S02]  /*ac30*/  LEA R0, P6, R17, c[0x0][0x168], 0x1 ;  /* 0x00005a0011007a11 */ /* 0x001fc400078c08ff */
[----:B-1----:R-:W-:Y:S02]  /*ac40*/  LEA.HI.X.SX32 R6, R12, c[0x0][0x16c], 0x1, P0 ;  /* 0x00005b000c067a11 */ /* 0x002fe400000f0eff */
[----:B------:R-:W4:Y:S04]  /*ac50*/  LDL.LU R12, [R1+0x1f4] ;  /* 0x0001f400010c7983 */ /* 0x000f280000300800 */
[----:B------:R-:W-:Y:S04]  /*ac60*/  STL [R1+0x244], R0 ;  /* 0x0002440001007387 */ /* 0x000fe80000100800 */
[----:B------:R0:W-:Y:S02]  /*ac70*/  STL [R1+0x124], R6 ;  /* 0x0001240601007387 */ /* 0x0001e40000100800 */
[----:B0-----:R-:W-:-:S02]  /*ac80*/  LEA.HI.X.SX32 R6, R9, c[0x0][0x16c], 0x1, P1 ;  /* 0x00005b0009067a11 */ /* 0x001fc400008f0eff */
[----:B------:R-:W4:Y:S01]  /*ac90*/  LDL.LU R9, [R1+0x1f0] ;  /* 0x0001f00001097983 */ /* 0x000f220000300800 */
[----:B---3--:R-:W-:-:S05]  /*aca0*/  LEA R0, P0, R19, c[0x0][0x168], 0x1 ;  /* 0x00005a0013007a11 */ /* 0x008fca00078008ff */
        /* <DEDUP_REMOVED lines=45> */
[----:B------:R-:W-:Y:S04]  /*af80*/  STL [R1+0x26c], R0 ;  /* 0x00026c0001007387 */ /* 0x000fe80000100800 */
[----:B------:R0:W-:Y:S01]  /*af90*/  STL [R1+0x138], R6 ;  /* 0x0001380601007387 */ /* 0x0001e20000100800 */
[----:B------:R-:W-:Y:S02]  /*afa0*/  LEA.HI.X.SX32 R7, R21, c[0x0][0x16c], 0x1, P5 ;  /* 0x00005b0015077a11 */ /* 0x000fe400028f0eff */
[----:B0-----:R-:W-:Y:S02]  /*afb0*/  LEA.HI.X.SX32 R6, R2, c[0x0][0x16c], 0x1, P4 ;  /* 0x00005b0002067a11 */ /* 0x001fe400020f0eff */
[----:B----4-:R-:W-:Y:S01]  /*afc0*/  LEA R0, P3, R12, c[0x0][0x168], 0x1 ;  /* 0x00005a000c007a11 */ /* 0x010fe200078608ff */
[----:B------:R-:W2:Y:S04]  /*afd0*/  LDL.LU R2, [R1+0x1c8] ;  /* 0x0001c80001027983 */ /* 0x000ea80000300800 */
[----:B------:R-:W-:Y:S04]  /*afe0*/  STL [R1+0x438], R0 ;  /* 0x0004380001007387 */ /* 0x000fe80000100800 */
[----:B------:R0:W-:Y:S04]  /*aff0*/  STL [R1+0x258], R6 ;  /* 0x0002580601007387 */ /* 0x0001e80000100800 */
[----:B0-----:R-:W4:Y:S01]  /*b000*/  LDL.LU R6, [R1+0x1c4] ;  /* 0x0001c40001067983 */ /* 0x001f220000300800 */
[----:B------:R-:W-:-:S05]  /*b010*/  LEA R0, P4, R9, c[0x0][0x168], 0x1 ;  /* 0x00005a0009007a11 */ /* 0x000fca00078808ff */
[----:B------:R-:W-:Y:S04]  /*b020*/  STL [R1+0x274], R0 ;  /* 0x0002740001007387 */ /* 0x000fe80000100800 */
[----:B------:R0:W-:Y:S02]  /*b030*/  STL [R1+0x13c], R7 ;  /* 0x00013c0701007387 */ /* 0x0001e40000100800 */
[----:B0-----:R-:W-:Y:S02]  /*b040*/  LEA.HI.X.SX32 R7, R20, c[0x0][0x16c], 0x1, P6 ;  /* 0x00005b0014077a11 */ /* 0x001fe400030f0eff */
[----:B------:R-:W4:Y:S01]  /*b050*/  LDL.LU R20, [R1+0x1c0] ;  /* 0x0001c00001147983 */ /* 0x000f220000300800 */
[----:B---3--:R-:W-:-:S05]  /*b060*/  LEA R0, P5, R8, c[0x0][0x168], 0x1 ;  /* 0x00005a0008007a11 */ /* 0x008fca00078a08ff */
[----:B------:R-:W-:Y:S04]  /*b070*/  STL [R1+0x43c], R0 ;  /* 0x00043c0001007387 */ /* 0x000fe80000100800 */
[----:B------:R0:W-:Y:S04]  /*b080*/  STL [R1+0x260], R7 ;  /* 0x0002600701007387 */ /* 0x0001e80000100800 */
[----:B------:R-:W3:Y:S01]  /*b090*/  LDL.LU R21, [R1+0x1bc] ;  /* 0x0001bc0001157983 */ /* 0x000ee20000300800 */
[----:B0-----:R-:W-:Y:S02]  /*b0a0*/  LEA.HI.X.SX32 R7, R18, c[0x0][0x16c], 0x1, P0 ;  /* 0x00005b0012077a11 */ /* 0x001fe400000f0eff */
[----:B------:R-:W-:-:S05]  /*b0b0*/  LEA R0, P6, R11, c[0x0][0x168], 0x1 ;  /* 0x00005a000b007a11 */ /* 0x000fca00078c08ff */
        /* <DEDUP_REMOVED lines=39> */
[----:B--2---:R-:W-:-:S05]  /*b330*/  LEA R0, P0, R2, c[0x0][0x168], 0x1 ;  /* 0x00005a0002007a11 */ /* 0x004fca00078008ff */
[----:B------:R4:W-:Y:S04]  /*b340*/  STL [R1+0x29c], R0 ;  /* 0x00029c0001007387 */ /* 0x0009e80000100800 */
[----:B------:R0:W-:Y:S04]  /*b350*/  STL [R1+0x150], R7 ;  /* 0x0001500701007387 */ /* 0x0001e80000100800 */
[----:B------:R-:W2:Y:S01]  /*b360*/  LDL.LU R16, [R1+0x198] ;  /* 0x0001980001107983 */ /* 0x000ea20000300800 */
[----:B----4-:R-:W-:Y:S02]  /*b370*/  LEA R0, P1, R6, c[0x0][0x168], 0x1 ;  /* 0x00005a0006007a11 */ /* 0x010fe400078208ff */
[----:B0-----:R-:W-:-:S03]  /*b380*/  LEA.HI.X.SX32 R7, R17, c[0x0][0x16c], 0x1, P2 ;  /* 0x00005b0011077a11 */ /* 0x001fc600010f0eff */
[----:B------:R-:W-:Y:S04]  /*b390*/  STL [R1+0x450], R0 ;  /* 0x0004500001007387 */ /* 0x000fe80000100800 */
[----:B------:R0:W-:Y:S04]  /*b3a0*/  STL [R1+0x288], R7 ;  /* 0x0002880701007387 */ /* 0x0001e80000100800 */
[----:B------:R-:W4:Y:S01]  /*b3b0*/  LDL.LU R17, [R1+0x194] ;  /* 0x0001940001117983 */ /* 0x000f220000300800 */
[----:B0-----:R-:W-:Y:S02]  /*b3c0*/  LEA.HI.X.SX32 R7, R19, c[0x0][0x16c], 0x1, P3 ;  /* 0x00005b0013077a11 */ /* 0x001fe400018f0eff */
[----:B------:R-:W-:-:S05]  /*b3d0*/  LEA R0, P2, R20, c[0x0][0x168], 0x1 ;  /* 0x00005a0014007a11 */ /* 0x000fca00078408ff */
[----:B------:R-:W-:Y:S04]  /*b3e0*/  STL [R1+0x2a4], R0 ;  /* 0x0002a40001007387 */ /* 0x000fe80000100800 */
[----:B------:R0:W-:Y:S04]  /*b3f0*/  STL [R1+0x154], R7 ;  /* 0x0001540701007387 */ /* 0x0001e80000100800 */
[----:B------:R-:W4:Y:S01]  /*b400*/  LDL.LU R19, [R1+0x190] ;  /* 0x0001900001137983 */ /* 0x000f220000300800 */
[----:B0-----:R-:W-:Y:S02]  /*b410*/  LEA.HI.X.SX32 R7, R22, c[0x0][0x16c], 0x1, P4 ;  /* 0x00005b0016077a11 */ /* 0x001fe400020f0eff */
[----:B---3--:R-:W-:-:S05]  /*b420*/  LEA R0, P3, R21, c[0x0][0x168], 0x1 ;  /* 0x00005a0015007a11 */ /* 0x008fca00078608ff */
[----:B------:R0:W-:Y:S04]  /*b430*/  STL [R1+0x454], R0 ;  /* 0x0004540001007387 */ /* 0x0001e80000100800 */
[----:B------:R-:W3:Y:S04]  /*b440*/  LDL.LU R22, [R1+0x18c] ;  /* 0x00018c0001167983 */ /* 0x000ee80000300800 */
[----:B------:R1:W-:Y:S01]  /*b450*/  STL [R1+0x290], R7 ;  /* 0x0002900701007387 */ /* 0x0003e20000100800 */
[----:B0-----:R-:W-:Y:S02]  /*b460*/  LEA R0, P4, R18, c[0x0][0x168], 0x1 ;  /* 0x00005a0012007a11 */ /* 0x001fe400078808ff */
[----:B-1----:R-:W-:-:S03]  /*b470*/  LEA.HI.X.SX32 R7, R24, c[0x0][0x16c], 0x1, P5 ;  /* 0x00005b0018077a11 */ /* 0x002fc600028f0eff */
        /* <DEDUP_REMOVED lines=16> */
[----:B------:R-:W-:Y:S01]  /*b580*/  STL [R1+0x2a0], R7 ;  /* 0x0002a00701007387 */ /* 0x000fe20000100800 */
[----:B0-----:R-:W-:-:S03]  /*b590*/  LEA.HI.X.SX32 R0, R20, c[0x0][0x16c], 0x1, P2 ;  /* 0x00005b0014007a11 */ /* 0x001fc600010f0eff */
[----:B------:R-:W3:Y:S01]  /*b5a0*/  LDL.LU R20, [R1+0x2e8] ;  /* 0x0002e80001147983 */ /* 0x000ee20000300800 */
[----:B------:R-:W-:-:S05]  /*b5b0*/  LEA R6, P1, R9, c[0x0][0x168], 0x1 ;  /* 0x00005a0009067a11 */ /* 0x000fca00078208ff */
[----:B------:R-:W-:Y:S04]  /*b5c0*/  STL [R1+0x2bc], R6 ;  /* 0x0002bc0601007387 */ /* 0x000fe80000100800 */
[----:B------:R0:W-:Y:S04]  /*b5d0*/  STL [R1+0x160], R0 ;  /* 0x0001600001007387 */ /* 0x0001e80000100800 */
[----:B0-----:R-:W3:Y:S01]  /*b5e0*/  LDL.LU R0, [R1+0x2f0] ;  /* 0x0002f00001007983 */ /* 0x001ee20000300800 */
[----:B------:R-:W-:Y:S02]  /*b5f0*/  LEA.HI.X.SX32 R6, R21, c[0x0][0x16c], 0x1, P3 ;  /* 0x00005b0015067a11 */ /* 0x000fe400018f0eff */
[----:B------:R-:W-:-:S05]  /*b600*/  LEA R7, P2, R8, c[0x0][0x168], 0x1 ;  /* 0x00005a0008077a11 */ /* 0x000fca00078408ff */
[----:B------:R0:W-:Y:S04]  /*b610*/  STL [R1+0x460], R7 ;  /* 0x0004600701007387 */ /* 0x0001e80000100800 */
[----:B------:R1:W-:Y:S01]  /*b620*/  STL [R1+0x2a8], R6 ;  /* 0x0002a80601007387 */ /* 0x0003e20000100800 */
[----:B0-----:R-:W-:-:S03]  /*b630*/  LEA.HI.X.SX32 R7, R18, c[0x0][0x16c], 0x1, P4 ;  /* 0x00005b0012077a11 */ /* 0x001fc600020f0eff */
[----:B-1----:R-:W3:Y:S01]  /*b640*/  LDL.LU R6, [R1+0x2f8] ;  /* 0x0002f80001067983 */ /* 0x002ee20000300800 */
        /* <DEDUP_REMOVED lines=12> */
[----:B------:R1:W-:Y:S01]  /*b710*/  STL [R1+0x168], R7 ;  /* 0x0001680701007387 */ /* 0x0003e20000100800 */
[----:B----4-:R-:W-:Y:S02]  /*b720*/  LEA R13, P6, R17, c[0x0][0x168], 0x1 ;  /* 0x00005a00110d7a11 */ /* 0x010fe400078c08ff */
[----:B0-----:R-:W-:-:S03]  /*b730*/  LEA.HI.X.SX32 R10, R12, c[0x0][0x16c], 0x1, P0 ;  /* 0x00005b000c0a7a11 */ /* 0x001fc600000f0eff */
[----:B------:R0:W-:Y:S04]  /*b740*/  STL [R1+0x468], R13 ;  /* 0x0004680d01007387 */ /* 0x0001e80000100800 */
[----:B------:R-:W2:Y:S04]  /*b750*/  LDL.LU R15, [R1+0x310] ;  /* 0x00031000010f7983 */ /* 0x000ea80000300800 */
[----:B------:R4:W-:Y:S01]  /*b760*/  STL [R1+0x2b8], R10 ;  /* 0x0002b80a01007387 */ /* 0x0009e20000100800 */
[----:B-1----:R-:W-:-:S05]  /*b770*/  LEA R7, P0, R19, c[0x0][0x168], 0x1 ;  /* 0x00005a0013077a11 */ /* 0x002fca00078008ff */
[----:B------:R3:W-:Y:S04]  /*b780*/  STL [R1+0x2d4], R7 ;  /* 0x0002d40701007387 */ /* 0x0007e80000100800 */
[----:B0-----:R-:W2:Y:S01]  /*b790*/  LDL.LU R13, [R1+0x318] ;  /* 0x00031800010d7983 */ /* 0x001ea20000300800 */
[----:B------:R-:W-:-:S05]  /*b7a0*/  LEA.HI.X.SX32 R9, R9, c[0x0][0x16c], 0x1, P1 ;  /* 0x00005b0009097a11 */ /* 0x000fca00008f0eff */
[----:B------:R-:W-:Y:S01]  /*b7b0*/  STL [R1+0x16c], R9 ;  /* 0x00016c0901007387 */ /* 0x000fe20000100800 */
[----:B------:R-:W-:Y:S02]  /*b7c0*/  LEA.HI.X.SX32 R8, R8, c[0x0][0x16c], 0x1, P2 ;  /* 0x00005b0008087a11 */ /* 0x000fe400010f0eff */
[----:B----4-:R-:W-:Y:S02]  /*b7d0*/  LEA.HI.X.SX32 R10, R14, c[0x0][0x16c], 0x1, P4 ;  /* 0x00005b000e0a7a11 */ /* 0x010fe400020f0eff */
[----:B---3--:R-:W-:-:S05]  /*b7e0*/  LEA R7, P1, R22, c[0x0][0x168], 0x1 ;  /* 0x00005a0016077a11 */ /* 0x008fca00078208ff */
[----:B------:R0:W-:Y:S04]  /*b7f0*/  STL [R1+0x46c], R7 ;  /* 0x00046c0701007387 */ /* 0x0001e80000100800 */
[----:B------:R-:W3:Y:S04]  /*b800*/  LDL.LU R12, [R1+0x320] ;  /* 0x00032000010c7983 */ /* 0x000ee80000300800 */
[----:B------:R1:W-:Y:S01]  /*b810*/  STL [R1+0x2c0], R8 ;  /* 0x0002c00801007387 */ /* 0x0003e20000100800 */
[----:B0-----:R-:W-:Y:S02]  /*b820*/  LEA R7, P2, R24, c[0x0][0x168], 0x1 ;  /* 0x00005a0018077a11 */ /* 0x001fe400078408ff */
[----:B-1----:R-:W-:-:S03]  /*b830*/  LEA.HI.X.SX32 R8, R11, c[0x0][0x16c], 0x1, P3 ;  /* 0x00005b000b087a11 */ /* 0x002fc600018f0eff */
[----:B------:R0:W-:Y:S04]  /*b840*/  STL [R1+0x2dc], R7 ;  /* 0x0002dc0701007387 */ /* 0x0001e80000100800 */
[----:B------:R-:W4:Y:S04]  /*b850*/  LDL.LU R9, [R1+0x324] ;  /* 0x0003240001097983 */ /* 0x000f280000300800 */
[----:B------:R1:W-:Y:S01]  /*b860*/  STL [R1+0x170], R8 ;  /* 0x0001700801007387 */ /* 0x0003e20000100800 */
[----:B0-----:R-:W-:-:S05]  /*b870*/  LEA R7, P3, R3, c[0x0][0x168], 0x1 ;  /* 0x00005a0003077a11 */ /* 0x001fca00078608ff */
[----:B------:R0:W-:Y:S04]  /*b880*/  STL [R1+0x470], R7 ;  /* 0x0004700701007387 */ /* 0x0001e80000100800 */
[----:B-1----:R-:W4:Y:S04]  /*b890*/  LDL.LU R8, [R1+0x328] ;  /* 0x0003280001087983 */ /* 0x002f280000300800 */
[----:B------:R1:W-:Y:S01]  /*b8a0*/  STL [R1+0x2c8], R10 ;  /* 0x0002c80a01007387 */ /* 0x0003e20000100800 */
[----:B0-----:R-:W-:-:S05]  /*b8b0*/  LEA R7, P4, R2, c[0x0][0x168], 0x1 ;  /* 0x00005a0002077a11 */ /* 0x001fca00078808ff */
[----:B------:R-:W-:Y:S04]  /*b8c0*/  STL [R1+0x2e4], R7 ;  /* 0x0002e40701007387 */ /* 0x000fe80000100800 */
[----:B------:R-:W4:Y:S01]  /*b8d0*/  LDL.LU R11, [R1+0x32c] ;  /* 0x00032c00010b7983 */ /* 0x000f220000300800 */
[----:B-1----:R-:W-:-:S05]  /*b8e0*/  LEA.HI.X.SX32 R10, R16, c[0x0][0x16c], 0x1, P5 ;  /* 0x00005b00100a7a11 */ /* 0x002fca00028f0eff */
        /* <DEDUP_REMOVED lines=8> */
[----:B------:R-:W-:-:S05]  /*b970*/  LEA R7, P6, R0, c[0x0][0x168], 0x1 ;  /* 0x00005a0000077a11 */ /* 0x000fca00078c08ff */
[----:B------:R0:W-:Y:S04]  /*b980*/  STL [R1+0x2ec], R7 ;  /* 0x0002ec0701007387 */ /* 0x0001e80000100800 */
[----:B------:R1:W-:Y:S04]  /*b990*/  STL [R1+0x178], R10 ;  /* 0x0001780a01007387 */ /* 0x0003e80000100800 */
[----:B------:R-:W4:Y:S01]  /*b9a0*/  LDL.LU R17, [R1+0x338] ;  /* 0x0003380001117983 */ /* 0x000f220000300800 */
[----:B0-----:R-:W-:Y:S02]  /*b9b0*/  LEA R7, P0, R6, c[0x0][0x168], 0x1 ;  /* 0x00005a0006077a11 */ /* 0x001fe400078008ff */
[----:B-1----:R-:W-:-:S03]  /*b9c0*/  LEA.HI.X.SX32 R10, R22, c[0x0][0x16c], 0x1, P1 ;  /* 0x00005b00160a7a11 */ /* 0x002fc600008f0eff */
[----:B------:R0:W-:Y:S04]  /*b9d0*/  STL [R1+0x478], R7 ;  /* 0x0004780701007387 */ /* 0x0001e80000100800 */
[----:B------:R-:W4:Y:S01]  /*b9e0*/  LDL.LU R22, [R1+0x33c] ;  /* 0x00033c0001167983 */ /* 0x000f220000300800 */
[----:B0-----:R-:W-:-:S03]  /*b9f0*/  LEA R7, P1, R21, c[0x0][0x168], 0x1 ;  /* 0x00005a0015077a11 */ /* 0x001fc600078208ff */
[----:B------:R0:W-:Y:S04]  /*ba00*/  STL [R1+0x2d8], R10 ;  /* 0x0002d80a01007387 */ /* 0x0001e80000100800 */
[----:B------:R1:W-:Y:S01]  /*ba10*/  STL [R1+0x2f4], R7 ;  /* 0x0002f40701007387 */ /* 0x0003e20000100800 */
[----:B0-----:R-:W-:-:S03]  /*ba20*/  LEA.HI.X.SX32 R10, R24, c[0x0][0x16c], 0x1, P2 ;  /* 0x00005b00180a7a11 */ /* 0x001fc600010f0eff */
[----:B------:R-:W4:Y:S04]  /*ba30*/  LDL.LU R24, [R1+0x340] ;  /* 0x0003400001187983 */ /* 0x000f280000300800 */
[----:B------:R0:W-:Y:S01]  /*ba40*/  STL [R1+0x17c], R10 ;  /* 0x00017c0a01007387 */ /* 0x0001e20000100800 */
[----:B-1----:R-:W-:-:S05]  /*ba50*/  LEA R7, P2, R18, c[0x0][0x168], 0x1 ;  /* 0x00005a0012077a11 */ /* 0x002fca00078408ff */
[----:B------:R-:W-:Y:S01]  /*ba60*/  STL [R1+0x47c], R7 ;  /* 0x00047c0701007387 */ /* 0x000fe20000100800 */
[----:B0-----:R-:W-:-:S03]  /*ba70*/  LEA.HI.X.SX32 R10, R3, c[0x0][0x16c], 0x1, P3 ;  /* 0x00005b00030a7a11 */ /* 0x001fc600018f0eff */
[----:B------:R-:W4:Y:S04]  /*ba80*/  LDL.LU R3, [R1+0x344] ;  /* 0x0003440001037983 */ /* 0x000f280000300800 */
[----:B------:R0:W-:Y:S02]  /*ba90*/  STL [R1+0x2e0], R10 ;  /* 0x0002e00a01007387 */ /* 0x0001e40000100800 */
[----:B0-----:R-:W-:Y:S02]  /*baa0*/  LEA.HI.X.SX32 R10, R2, c[0x0][0x16c], 0x1, P4 ;  /* 0x00005b00020a7a11 */ /* 0x001fe400020f0eff */
[----:B------:R-:W4:Y:S01]  /*bab0*/  LDL.LU R2, [R1+0x348] ;  /* 0x0003480001027983 */ /* 0x000f220000300800 */
[----:B--2---:R-:W-:-:S05]  /*bac0*/  LEA R7, P3, R15, c[0x0][0x168], 0x1 ;  /* 0x00005a000f077a11 */ /* 0x004fca00078608ff */
[----:B------:R-:W-:Y:S04]  /*bad0*/  STL [R1+0x2fc], R7 ;  /* 0x0002fc0701007387 */ /* 0x000fe80000100800 */
[----:B------:R0:W-:Y:S02]  /*bae0*/  STL [R1+0x180], R10 ;  /* 0x0001800a01007387 */ /* 0x0001e40000100800 */
[----:B0-----:R-:W-:Y:S02]  /*baf0*/  LEA.HI.X.SX32 R10, R20, c[0x0][0x16c], 0x1, P5 ;  /* 0x00005b00140a7a11 */ /* 0x001fe400028f0eff */
[----:B------:R-:W2:Y:S01]  /*bb00*/  LDL.LU R20, [R1+0x34c] ;  /* 0x00034c0001147983 */ /* 0x000ea20000300800 */
[----:B------:R-:W-:-:S05]  /*bb10*/  LEA R7, P4, R13, c[0x0][0x168], 0x1 ;  /* 0x00005a000d077a11 */ /* 0x000fca00078808ff */
[----:B------:R-:W-:Y:S04]  /*bb20*/  STL [R1+0x480], R7 ;  /* 0x0004800701007387 */ /* 0x000fe80000100800 */
[----:B------:R0:W-:Y:S04]  /*bb30*/  STL [R1+0x2e8], R10 ;  /* 0x0002e80a01007387 */ /* 0x0001e80000100800 */
[----:B------:R-:W2:Y:S01]  /*bb40*/  LDL.LU R19, [R1+0x350] ;  /* 0x0003500001137983 */ /* 0x000ea20000300800 */
[----:B0-----:R-:W-:Y:S02]  /*bb50*/  LEA.HI.X.SX32 R10, R0, c[0x0][0x16c], 0x1, P6 ;  /* 0x00005b00000a7a11 */ /* 0x001fe400030f0eff */
[----:B------:R-:W-:-:S02]  /*bb60*/  LEA.HI.X.SX32 R0, R6, c[0x0][0x16c], 0x1, P0 ;  /* 0x00005b0006007a11 */ /* 0x000fc400000f0eff */
[----:B------:R-:W-:Y:S02]  /*bb70*/  LEA.HI.X.SX32 R6, R21, c[0x0][0x16c], 0x1, P1 ;  /* 0x00005b0015067a11 */ /* 0x000fe400008f0eff */
[----:B---3--:R-:W-:-:S05]  /*bb80*/  LEA R7, P5, R12, c[0x0][0x168], 0x1 ;  /* 0x00005a000c077a11 */ /* 0x008fca00078a08ff */
[----:B------:R4:W-:Y:S04]  /*bb90*/  STL [R1+0x304], R7 ;  /* 0x0003040701007387 */ /* 0x0009e80000100800 */
[----:B------:R-:W-:Y:S04]  /*bba0*/  STL [R1+0x184], R10 ;  /* 0x0001840a01007387 */ /* 0x000fe80000100800 */
[----:B------:R-:W3:Y:S01]  /*bbb0*/  LDL.LU R29, [R1+0x354] ;  /* 0x00035400011d7983 */ /* 0x000ee20000300800 */
[----:B----4-:R-:W-:-:S05]  /*bbc0*/  LEA R7, P6, R9, c[0x0][0x168], 0x1 ;  /* 0x00005a0009077a11 */ /* 0x010fca00078c08ff */
[----:B------:R0:W-:Y:S04]  /*bbd0*/  STL [R1+0x484], R7 ;  /* 0x0004840701007387 */ /* 0x0001e80000100800 */
[----:B------:R-:W-:Y:S01]  /*bbe0*/  STL [R1+0x2f0], R0 ;  /* 0x0002f00001007387 */ /* 0x000fe20000100800 */
[----:B0-----:R-:W-:-:S05]  /*bbf0*/  LEA R7, P0, R8, c[0x0][0x168], 0x1 ;  /* 0x00005a0008077a11 */ /* 0x001fca00078008ff */
[----:B------:R0:W-:Y:S04]  /*bc00*/  STL [R1+0x30c], R7 ;  /* 0x00030c0701007387 */ /* 0x0001e80000100800 */
[----:B------:R-:W4:Y:S01]  /*bc10*/  LDL.LU R10, [R1+0x358] ;  /* 0x00035800010a7983 */ /* 0x000f220000300800 */
[----:B0-----:R-:W-:-:S03]  /*bc20*/  LEA.HI.X.SX32 R7, R18, c[0x0][0x16c], 0x1, P2 ;  /* 0x00005b0012077a11 */ /* 0x001fc600010f0eff */
[----:B------:R0:W-:Y:S01]  /*bc30*/  STL [R1+0x188], R6 ;  /* 0x0001880601007387 */ /* 0x0001e20000100800 */
[----:B------:R-:W-:-:S05]  /*bc40*/  LEA R0, P1, R11, c[0x0][0x168], 0x1 ;  /* 0x00005a000b007a11 */ /* 0x000fca00078208ff */
[----:B------:R1:W-:Y:S04]  /*bc50*/  STL [R1+0x488], R0 ;  /* 0x0004880001007387 */ /* 0x0003e80000100800 */
[----:B------:R1:W-:Y:S01]  /*bc60*/  STL [R1+0x2f8], R7 ;  /* 0x0002f80701007387 */ /* 0x0003e20000100800 */
[----:B0-----:R-:W-:Y:S02]  /*bc70*/  LEA.HI.X.SX32 R6, R15, c[0x0][0x16c], 0x1, P3 ;  /* 0x00005b000f067a11 */ /* 0x001fe400018f0eff */
[----:B-1----:R-:W-:Y:S01]  /*bc80*/  LEA R0, P2, R14, c[0x0][0x168], 0x1 ;  /* 0x00005a000e007a11 */ /* 0x002fe200078408ff */
[----:B------:R-:W4:Y:S04]  /*bc90*/  LDL.LU R7, [R1+0x35c] ;  /* 0x00035c0001077983 */ /* 0x000f280000300800 */
[----:B------:R0:W-:Y:S04]  /*bca0*/  STL [R1+0x314], R0 ;  /* 0x0003140001007387 */ /* 0x0001e80000100800 */
[----:B------:R1:W-:Y:S01]  /*bcb0*/  STL [R1+0x18c], R6 ;  /* 0x00018c0601007387 */ /* 0x0003e20000100800 */
[----:B0-----:R-:W-:-:S05]  /*bcc0*/  LEA R0, P3, R16, c[0x0][0x168], 0x1 ;  /* 0x00005a0010007a11 */ /* 0x001fca00078608ff */
[----:B------:R0:W-:Y:S01]  /*bcd0*/  STL [R1+0x48c], R0 ;  /* 0x00048c0001007387 */ /* 0x0001e20000100800 */
[----:B-1----:R-:W-:-:S03]  /*bce0*/  LEA.HI.X.SX32 R6, R13, c[0x0][0x16c], 0x1, P4 ;  /* 0x00005b000d067a11 */ /* 0x002fc600020f0eff */
[----:B0-----:R-:W4:Y:S04]  /*bcf0*/  LDL.LU R0, [R1+0x7c] ;  /* 0x00007c0001007983 */ /* 0x001f280000300800 */
[----:B------:R0:W-:Y:S01]  /*bd00*/  STL [R1+0x300], R6 ;  /* 0x0003000601007387 */ /* 0x0001e20000100800 */
[----:B------:R-:W-:Y:S02]  /*bd10*/  LEA R13, P4, R17, c[0x0][0x168], 0x1 ;  /* 0x00005a00110d7a11 */ /* 0x000fe400078808ff */
[----:B0-----:R-:W-:-:S03]  /*bd20*/  LEA.HI.X.SX32 R6, R12, c[0x0][0x16c], 0x1, P5 ;  /* 0x00005b000c067a11 */ /* 0x001fc600028f0eff */
[----:B------:R-:W-:Y:S04]  /*bd30*/  STL [R1+0x31c], R13 ;  /* 0x00031c0d01007387 */ /* 0x000fe80000100800 */
[----:B------:R0:W-:Y:S01]  /*bd40*/  STL [R1+0x190], R6 ;  /* 0x0001900601007387 */ /* 0x0001e20000100800 */
[----:B------:R-:W-:-:S03]  /*bd50*/  LEA.HI.X.SX32 R9, R9, c[0x0][0x16c], 0x1, P6 ;  /* 0x00005b0009097a11 */ /* 0x000fc600030f0eff */
[----:B0-----:R-:W4:Y:S01]  /*bd60*/  LDL.LU R6, [R1+0x78] ;  /* 0x0000780001067983 */ /* 0x001f220000300800 */
[----:B------:R-:W-:-:S05]  /*bd70*/  LEA R12, P5, R22, c[0x0][0x168], 0x1 ;  /* 0x00005a00160c7a11 */ /* 0x000fca00078a08ff */
[----:B------:R0:W-:Y:S04]  /*bd80*/  STL [R1+0x490], R12 ;  /* 0x0004900c01007387 */ /* 0x0001e80000100800 */
[----:B------:R1:W-:Y:S01]  /*bd90*/  STL [R1+0x308], R9 ;  /* 0x0003080901007387 */ /* 0x0003e20000100800 */
[----:B0-----:R-:W-:-:S05]  /*bda0*/  LEA R12, P6, R24, c[0x0][0x168], 0x1 ;  /* 0x00005a00180c7a11 */ /* 0x001fca00078c08ff */
[----:B------:R-:W-:Y:S04]  /*bdb0*/  STL [R1+0x324], R12 ;  /* 0x0003240c01007387 */ /* 0x000fe80000100800 */
[----:B------:R-:W4:Y:S01]  /*bdc0*/  LDL.LU R21, [R1+0x6c] ;  /* 0x00006c0001157983 */ /* 0x000f220000300800 */
[----:B-1----:R-:W-:Y:S02]  /*bdd0*/  LEA.HI.X.SX32 R9, R8, c[0x0][0x16c], 0x1, P0 ;  /* 0x00005b0008097a11 */ /* 0x002fe400000f0eff */
[----:B------:R-:W-:Y:S02]  /*bde0*/  LEA.HI.X.SX32 R11, R11, c[0x0][0x16c], 0x1, P1 ;  /* 0x00005b000b0b7a11 */ /* 0x000fe400008f0eff */
[----:B------:R-:W-:Y:S01]  /*bdf0*/  LEA R8, P0, R3, c[0x0][0x168], 0x1 ;  /* 0x00005a0003087a11 */ /* 0x000fe200078008ff */
[----:B------:R-:W-:Y:S04]  /*be00*/  STL [R1+0x194], R9 ;  /* 0x0001940901007387 */ /* 0x000fe80000100800 */
[----:B------:R0:W-:Y:S04]  /*be10*/  STL [R1+0x494], R8 ;  /* 0x0004940801007387 */ /* 0x0001e80000100800 */
[----:B------:R-:W-:Y:S04]  /*be20*/  STL [R1+0x310], R11 ;  /* 0x0003100b01007387 */ /* 0x000fe80000100800 */
[----:B------:R-:W4:Y:S01]  /*be30*/  LDL.LU R18, [R1+0x68] ;  /* 0x0000680001127983 */ /* 0x000f220000300800 */
[----:B0-----:R-:W-:-:S02]  /*be40*/  LEA.HI.X.SX32 R8, R14, c[0x0][0x16c], 0x1, P2 ;  /* 0x00005b000e087a11 */ /* 0x001fc400010f0eff */
[----:B------:R-:W-:-:S05]  /*be50*/  LEA R9, P1, R2, c[0x0][0x168], 0x1 ;  /* 0x00005a0002097a11 */ /* 0x000fca00078208ff */
[----:B------:R-:W-:Y:S04]  /*be60*/  STL [R1+0x32c], R9 ;  /* 0x00032c0901007387 */ /* 0x000fe80000100800 */
[----:B------:R0:W-:Y:S02]  /*be70*/  STL [R1+0x198], R8 ;  /* 0x0001980801007387 */ /* 0x0001e40000100800 */
[----:B0-----:R-:W-:Y:S02]  /*be80*/  LEA.HI.X.SX32 R8, R16, c[0x0][0x16c], 0x1, P3 ;  /* 0x00005b0010087a11 */ /* 0x001fe400018f0eff */
[----:B--2---:R-:W-:-:S05]  /*be90*/  LEA R11, P2, R20, c[0x0][0x168], 0x1 ;  /* 0x00005a00140b7a11 */ /* 0x004fca00078408ff */
[----:B------:R-:W-:Y:S04]  /*bea0*/  STL [R1+0x498], R11 ;  /* 0x0004980b01007387 */ /* 0x000fe80000100800 */
[----:B------:R-:W2:Y:S01]  /*beb0*/  LDL.LU R15, [R1+0x64] ;  /* 0x00006400010f7983 */ /* 0x000ea20000300800 */
[----:B------:R-:W-:-:S03]  /*bec0*/  LEA R9, P3, R19, c[0x0][0x168], 0x1 ;  /* 0x00005a0013097a11 */ /* 0x000fc600078608ff */
[----:B------:R0:W-:Y:S04]  /*bed0*/  STL [R1+0x318], R8 ;  /* 0x0003180801007387 */ /* 0x0001e80000100800 */
[----:B------:R-:W-:Y:S04]  /*bee0*/  STL [R1+0x334], R9 ;  /* 0x0003340901007387 */ /* 0x000fe80000100800 */
[----:B------:R-:W2:Y:S01]  /*bef0*/  LDL.LU R13, [R1+0x60] ;  /* 0x00006000010d7983 */ /* 0x000ea20000300800 */
[----:B0-----:R-:W-:-:S05]  /*bf00*/  LEA.HI.X.SX32 R8, R17, c[0x0][0x16c], 0x1, P4 ;  /* 0x00005b0011087a11 */ /* 0x001fca00020f0eff */
[----:B------:R0:W-:Y:S04]  /*bf10*/  STL [R1+0x19c], R8 ;  /* 0x00019c0801007387 */ /* 0x0001e80000100800 */
[----:B------:R-:W2:Y:S01]  /*bf20*/  LDL.LU R12, [R1+0x5c] ;  /* 0x00005c00010c7983 */ /* 0x000ea20000300800 */
[----:B0-----:R-:W-:Y:S02]  /*bf30*/  LEA.HI.X.SX32 R8, R22, c[0x0][0x16c], 0x1, P5 ;  /* 0x00005b0016087a11 */ /* 0x001fe400028f0eff */
[----:B------:R-:W-:Y:S02]  /*bf40*/  LEA.HI.X.SX32 R14, R24, c[0x0][0x16c], 0x1, P6 ;  /* 0x00005b00180e7a11 */ /* 0x000fe400030f0eff */
[----:B---3--:R-:W-:-:S05]  /*bf50*/  LEA R9, P4, R29, c[0x0][0x168], 0x1 ;  /* 0x00005a001d097a11 */ /* 0x008fca00078808ff */
[----:B------:R0:W-:Y:S04]  /*bf60*/  STL [R1+0x49c], R9 ;  /* 0x00049c0901007387 */ /* 0x0001e80000100800 */
[----:B0-----:R-:W3:Y:S04]  /*bf70*/  LDL.LU R9, [R1+0x54] ;  /* 0x0000540001097983 */ /* 0x001ee80000300800 */
[----:B------:R0:W-:Y:S04]  /*bf80*/  STL [R1+0x320], R8 ;  /* 0x0003200801007387 */ /* 0x0001e80000100800 */
[----:B0-----:R-:W3:Y:S01]  /*bf90*/  LDL.LU R8, [R1+0x50] ;  /* 0x0000500001087983 */ /* 0x001ee20000300800 */
[----:B----4-:R-:W-:-:S05]  /*bfa0*/  LEA R11, P5, R10, c[0x0][0x168], 0x1 ;  /* 0x00005a000a0b7a11 */ /* 0x010fca00078a08ff */
[----:B------:R0:W-:Y:S04]  /*bfb0*/  STL [R1+0x33c], R11 ;  /* 0x00033c0b01007387 */ /* 0x0001e80000100800 */
[----:B0-----:R-:W4:Y:S04]  /*bfc0*/  LDL.LU R11, [R1+0x3c] ;  /* 0x00003c00010b7983 */ /* 0x001f280000300800 */
[----:B------:R0:W-:Y:S04]  /*bfd0*/  STL [R1+0x1a0], R14 ;  /* 0x0001a00e01007387 */ /* 0x0001e80000100800 */
[----:B0-----:R-:W4:Y:S01]  /*bfe0*/  LDL.LU R14, [R1+0x38] ;  /* 0x00003800010e7983 */ /* 0x001f220000300800 */
[----:B------:R-:W-:-:S02]  /*bff0*/  LEA R16, P6, R7, c[0x0][0x168], 0x1 ;  /* 0x00005a0007107a11 */ /* 0x000fc400078c08ff */
[----:B------:R-:W-:-:S03]  /*c000*/  LEA.HI.X.SX32 R3, R3, c[0x0][0x16c], 0x1, P0 ;  /* 0x00005b0003037a11 */ /* 0x000fc600000f0eff */
[----:B------:R0:W-:Y:S04]  /*c010*/  STL [R1+0x4a0], R16 ;  /* 0x0004a01001007387 */ /* 0x0001e80000100800 */
[----:B0-----:R-:W4:Y:S04]  /*c020*/  LDL.LU R16, [R1+0x34] ;  /* 0x0000340001107983 */ /* 0x001f280000300800 */
[----:B------:R0:W-:Y:S01]  /*c030*/  STL [R1+0x328], R3 ;  /* 0x0003280301007387 */ /* 0x0001e20000100800 */
[----:B------:R-:W-:-:S03]  /*c040*/  LEA.HI.X.SX32 R17, R2, c[0x0][0x16c], 0x1, P1 ;  /* 0x00005b0002117a11 */ /* 0x000fc600008f0eff */
[----:B0-----:R-:W4:Y:S01]  /*c050*/  LDL.LU R3, [R1+0x30] ;  /* 0x0000300001037983 */ /* 0x001f220000300800 */
[----:B------:R-:W-:-:S05]  /*c060*/  LEA R22, P0, R0, c[0x0][0x168], 0x1 ;  /* 0x00005a0000167a11 */ /* 0x000fca00078008ff */
[----:B------:R-:W-:Y:S04]  /*c070*/  STL [R1+0x344], R22 ;  /* 0x0003441601007387 */ /* 0x000fe80000100800 */
[----:B------:R-:W4:Y:S04]  /*c080*/  LDL.LU R2, [R1+0x2c] ;  /* 0x00002c0001027983 */ /* 0x000f280000300800 */
[----:B------:R0:W-:Y:S04]  /*c090*/  STL [R1+0x1a4], R17 ;  /* 0x0001a41101007387 */ /* 0x0001e80000100800 */
[----:B------:R-:W4:Y:S01]  /*c0a0*/  LDL.LU R24, [R1+0x28] ;  /* 0x0000280001187983 */ /* 0x000f220000300800 */
[----:B0-----:R-:W-:-:S02]  /*c0b0*/  LEA.HI.X.SX32 R17, R20, c[0x0][0x16c], 0x1, P2 ;  /* 0x00005b0014117a11 */ /* 0x001fc400010f0eff */
[----:B------:R-:W-:-:S05]  /*c0c0*/  LEA R22, P1, R6, c[0x0][0x168], 0x1 ;  /* 0x00005a0006167a11 */ /* 0x000fca00078208ff */
[----:B------:R0:W-:Y:S04]  /*c0d0*/  STL [R1+0x4a4], R22 ;  /* 0x0004a41601007387 */ /* 0x0001e80000100800 */
[----:B------:R-:W4:Y:S04]  /*c0e0*/  LDL.LU R20, [R1+0x24] ;  /* 0x0000240001147983 */ /* 0x000f280000300800 */
[----:B------:R1:W-:Y:S04]  /*c0f0*/  STL [R1+0x330], R17 ;  /* 0x0003301101007387 */ /* 0x0003e80000100800 */
[----:B0-----:R-:W4:Y:S01]  /*c100*/  LDL.LU R22, [R1+0x20] ;  /* 0x0000200001167983 */ /* 0x001f220000300800 */
[----:B------:R-:W-:-:S02]  /*c110*/  LEA R25, P2, R21, c[0x0][0x168], 0x1 ;  /* 0x00005a0015197a11 */ /* 0x000fc400078408ff */
[----:B-1----:R-:W-:-:S03]  /*c120*/  LEA.HI.X.SX32 R17, R19, c[0x0][0x16c], 0x1, P3 ;  /* 0x00005b0013117a11 */ /* 0x002fc600018f0eff */
[----:B------:R0:W-:Y:S04]  /*c130*/  STL [R1+0x34c], R25 ;  /* 0x00034c1901007387 */ /* 0x0001e80000100800 */
[----:B------:R-:W4:Y:S04]  /*c140*/  LDL.LU R19, [R1+0x388] ;  /* 0x0003880001137983 */ /* 0x000f280000300800 */
[----:B------:R1:W-:Y:S01]  /*c150*/  STL [R1+0x1a8], R17 ;  /* 0x0001a81101007387 */ /* 0x0003e20000100800 */
[----:B0-----:R-:W-:-:S03]  /*c160*/  LEA R25, P3, R18, c[0x0][0x168], 0x1 ;  /* 0x00005a0012197a11 */ /* 0x001fc600078608ff */
[----:B-1----:R-:W4:Y:S04]  /*c170*/  LDL.LU R17, [R1+0x390] ;  /* 0x0003900001117983 */ /* 0x002f280000300800 */
[----:B------:R0:W-:Y:S04]  /*c180*/  STL [R1+0x4a8], R25 ;  /* 0x0004a81901007387 */ /* 0x0001e80000100800 */
[----:B0-----:R-:W4:Y:S01]  /*c190*/  LDL.LU R25, [R1+0x398] ;  /* 0x0003980001197983 */ /* 0x001f220000300800 */
[----:B------:R-:W-:Y:S02]  /*c1a0*/  LEA.HI.X.SX32 R29, R29, c[0x0][0x16c], 0x1, P4 ;  /* 0x00005b001d1d7a11 */ /* 0x000fe400020f0eff */
[----:B------:R-:W-:-:S03]  /*c1b0*/  LEA.HI.X.SX32 R10, R10, c[0x0][0x16c], 0x1, P5 ;  /* 0x00005b000a0a7a11 */ /* 0x000fc600028f0eff */
[----:B------:R2:W-:Y:S01]  /*c1c0*/  STL [R1+0x338], R29 ;  /* 0x0003381d01007387 */ /* 0x0005e20000100800 */
[----:B------:R-:W-:Y:S02]  /*c1d0*/  LEA.HI.X.SX32 R7, R7, c[0x0][0x16c], 0x1, P6 ;  /* 0x00005b0007077a11 */ /* 0x000fe400030f0eff */
[----:B------:R-:W-:Y:S02]  /*c1e0*/  LEA.HI.X.SX32 R0, R0, c[0x0][0x16c], 0x1, P0 ;  /* 0x00005b0000007a11 */ /* 0x000fe400000f0eff */
[----:B------:R-:W-:Y:S02]  /*c1f0*/  LEA.HI.X.SX32 R6, R6, c[0x0][0x16c], 0x1, P1 ;  /* 0x00005b0006067a11 */ /* 0x000fe400008f0eff */
[----:B--2---:R-:W-:-:S05]  /*c200*/  LEA R29, P4, R15, c[0x0][0x168], 0x1 ;  /* 0x00005a000f1d7a11 */ /* 0x004fca00078808ff */
[----:B------:R0:W-:Y:S04]  /*c210*/  STL [R1+0x354], R29 ;  /* 0x0003541d01007387 */ /* 0x0001e80000100800 */
[----:B0-----:R-:W2:Y:S04]  /*c220*/  LDL.LU R29, [R1+0x5c8] ;  /* 0x0005c800011d7983 */ /* 0x001ea80000300800 */
[----:B------:R0:W-:Y:S02]  /*c230*/  STL [R1+0x1ac], R10 ;  /* 0x0001ac0a01007387 */ /* 0x0001e40000100800 */
[----:B0-----:R-:W-:-:S05]  /*c240*/  LEA R10, P5, R13, c[0x0][0x168], 0x1 ;  /* 0x00005a000d0a7a11 */ /* 0x001fca00078a08ff */
[----:B------:R0:W-:Y:S04]  /*c250*/  STL [R1+0x4ac], R10 ;  /* 0x0004ac0a01007387 */ /* 0x0001e80000100800 */
[----:B0-----:R-:W2:Y:S04]  /*c260*/  LDL.LU R10, [R1+0x5c4] ;  /* 0x0005c400010a7983 */ /* 0x001ea80000300800 */
[----:B------:R0:W-:Y:S02]  /*c270*/  STL [R1+0x340], R7 ;  /* 0x0003400701007387 */ /* 0x0001e40000100800 */
[----:B0-----:R-:W-:-:S05]  /*c280*/  LEA R7, P6, R12, c[0x0][0x168], 0x1 ;  /* 0x00005a000c077a11 */ /* 0x001fca00078c08ff */
[----:B------:R0:W-:Y:S04]  /*c290*/  STL [R1+0x35c], R7 ;  /* 0x00035c0701007387 */ /* 0x0001e80000100800 */
[----:B0-----:R-:W2:Y:S04]  /*c2a0*/  LDL.LU R7, [R1+0x5c0] ;  /* 0x0005c00001077983 */ /* 0x001ea80000300800 */
[----:B------:R3:W-:Y:S02]  /*c2b0*/  STL [R1+0x1b0], R0 ;  /* 0x0001b00001007387 */ /* 0x0007e40000100800 */
[----:B---3--:R-:W-:-:S05]  /*c2c0*/  LEA R0, P0, R9, c[0x0][0x168], 0x1 ;  /* 0x00005a0009007a11 */ /* 0x008fca00078008ff */
[----:B------:R0:W-:Y:S01]  /*c2d0*/  STL [R1+0x4b0], R0 ;  /* 0x0004b00001007387 */ /* 0x0001e20000100800 */
[----:B------:R-:W-:-:S03]  /*c2e0*/  LEA.HI.X.SX32 R21, R21, c[0x0][0x16c], 0x1, P2 ;  /* 0x00005b0015157a11 */ /* 0x000fc600010f0eff */
[----:B0-----:R-:W3:Y:S04]  /*c2f0*/  LDL.LU R0, [R1+0x5bc] ;  /* 0x0005bc0001007983 */ /* 0x001ee80000300800 */
[----:B------:R0:W-:Y:S02]  /*c300*/  STL [R1+0x348], R6 ;  /* 0x0003480601007387 */ /* 0x0001e40000100800 */
[----:B0-----:R-:W-:-:S05]  /*c310*/  LEA R6, P1, R8, c[0x0][0x168], 0x1 ;  /* 0x00005a0008067a11 */ /* 0x001fca00078208ff */
[----:B------:R0:W-:Y:S01]  /*c320*/  STL [R1+0x364], R6 ;  /* 0x0003640601007387 */ /* 0x0001e20000100800 */
[----:B------:R-:W-:-:S03]  /*c330*/  LEA.HI.X.SX32 R18, R18, c[0x0][0x16c], 0x1, P3 ;  /* 0x00005b0012127a11 */ /* 0x000fc600018f0eff */
[----:B0-----:R-:W2:Y:S04]  /*c340*/  LDL.LU R6, [R1+0x5b8] ;  /* 0x0005b80001067983 */ /* 0x001ea80000300800 */
[----:B------:R4:W-:Y:S02]  /*c350*/  STL [R1+0x1b4], R21 ;  /* 0x0001b41501007387 */ /* 0x0009e40000100800 */
[----:B----4-:R-:W-:-:S05]  /*c360*/  LEA R21, P2, R11, c[0x0][0x168], 0x1 ;  /* 0x00005a000b157a11 */ /* 0x010fca00078408ff */
[----:B------:R0:W-:Y:S01]  /*c370*/  STL [R1+0x4b4], R21 ;  /* 0x0004b41501007387 */ /* 0x0001e20000100800 */
[----:B------:R-:W-:-:S03]  /*c380*/  LEA.HI.X.SX32 R15, R15, c[0x0][0x16c], 0x1, P4 ;  /* 0x00005b000f0f7a11 */ /* 0x000fc600020f0eff */
[----:B0-----:R-:W4:Y:S04]  /*c390*/  LDL.LU R21, [R1+0x5b4] ;  /* 0x0005b40001157983 */ /* 0x001f280000300800 */
[----:B------:R0:W-:Y:S02]  /*c3a0*/  STL [R1+0x350], R18 ;  /* 0x0003501201007387 */ /* 0x0001e40000100800 */
[----:B0-----:R-:W-:-:S05]  /*c3b0*/  LEA R18, P3, R14, c[0x0][0x168], 0x1 ;  /* 0x00005a000e127a11 */ /* 0x001fca00078608ff */
[----:B------:R0:W-:Y:S01]  /*c3c0*/  STL [R1+0x36c], R18 ;  /* 0x00036c1201007387 */ /* 0x0001e20000100800 */
[----:B------:R-:W-:-:S03]  /*c3d0*/  LEA.HI.X.SX32 R13, R13, c[0x0][0x16c], 0x1, P5 ;  /* 0x00005b000d0d7a11 */ /* 0x000fc600028f0eff */
[----:B0-----:R-:W2:Y:S04]  /*c3e0*/  LDL.LU R18, [R1+0x5b0] ;  /* 0x0005b00001127983 */ /* 0x001ea80000300800 */
        /* <DEDUP_REMOVED lines=42> */
[----:B0-----:R-:W2:Y:S01]  /*c690*/  LDL.LU R3, [R1+0x58c] ;  /* 0x00058c0001037983 */ /* 0x001ea20000300800 */
[----:B------:R-:W-:-:S05]  /*c6a0*/  LEA.HI.X.SX32 R2, R2, c[0x0][0x16c], 0x1, P6 ;  /* 0x00005b0002027a11 */ /* 0x000fca00030f0eff */
[----:B------:R2:W-:Y:S02]  /*c6b0*/  STL [R1+0x378], R2 ;  /* 0x0003780201007387 */ /* 0x0005e40000100800 */
[----:B--2---:R-:W-:-:S05]  /*c6c0*/  LEA R2, P6, R3, c[0x0][0x168], 0x1 ;  /* 0x00005a0003027a11 */ /* 0x004fca00078c08ff */
        /* <DEDUP_REMOVED lines=28> */
[----:B------:R2:W-:Y:S01]  /*c890*/  STL [R1+0x390], R25 ;  /* 0x0003901901007387 */ /* 0x0005e20000100800 */
[----:B------:R-:W-:Y:S02]  /*c8a0*/  LEA.HI.X.SX32 R24, R24, c[0x0][0x16c], 0x1, P1 ;  /* 0x00005b0018187a11 */ /* 0x000fe400008f0eff */
[----:B------:R-:W-:Y:S01]  /*c8b0*/  LEA.HI.X.SX32 R22, R22, c[0x0][0x16c], 0x1, P3 ;  /* 0x00005b0016167a11 */ /* 0x000fe200018f0eff */
[----:B------:R-:W-:Y:S01]  /*c8c0*/  IMAD R28, R28, c[0x0][0x190], RZ ;  /* 0x000064001c1c7a24 */ /* 0x000fe200078e02ff */
[----:B--2---:R-:W-:-:S05]  /*c8d0*/  LEA R25, P5, R17, c[0x0][0x168], 0x1 ;  /* 0x00005a0011197a11 */ /* 0x004fca00078a08ff */
[----:B------:R0:W-:Y:S02]  /*c8e0*/  STL [R1+0x3ac], R25 ;  /* 0x0003ac1901007387 */ /* 0x0001e40000100800 */
[----:B0-----:R-:W-:Y:S02]  /*c8f0*/  LEA.HI.X.SX32 R25, R3, c[0x0][0x16c], 0x1, P6 ;  /* 0x00005b0003197a11 */ /* 0x001fe400030f0eff */
[----:B------:R-:W2:Y:S04]  /*c900*/  LDL.LU R3, [R1+0x570] ;  /* 0x0005700001037983 */ /* 0x000ea80000300800 */
[----:B------:R0:W-:Y:S02]  /*c910*/  STL [R1+0x1d8], R25 ;  /* 0x0001d81901007387 */ /* 0x0001e40000100800 */
[----:B0-----:R-:W-:-:S05]  /*c920*/  LEA R25, P6, R16, c[0x0][0x168], 0x1 ;  /* 0x00005a0010197a11 */ /* 0x001fca00078c08ff */
[----:B------:R0:W-:Y:S02]  /*c930*/  STL [R1+0x4d8], R25 ;  /* 0x0004d81901007387 */ /* 0x0001e40000100800 */
[----:B0-----:R-:W-:Y:S02]  /*c940*/  LEA.HI.X.SX32 R25, R2, c[0x0][0x16c], 0x1, P0 ;  /* 0x00005b0002197a11 */ /* 0x001fe400000f0eff */
[----:B------:R0:W5:Y:S04]  /*c950*/  LDL.LU R2, [R1+0x56c] ;  /* 0x00056c0001027983 */ /* 0x0001680000300800 */
[----:B------:R1:W-:Y:S02]  /*c960*/  STL [R1+0x398], R25 ;  /* 0x0003981901007387 */ /* 0x0003e40000100800 */
[----:B-1----:R-:W-:-:S05]  /*c970*/  LEA R25, P0, R14, c[0x0][0x168], 0x1 ;  /* 0x00005a000e197a11 */ /* 0x002fca00078008ff */
[----:B------:R1:W-:Y:S04]  /*c980*/  STL [R1+0x3b4], R25 ;  /* 0x0003b41901007387 */ /* 0x0003e80000100800 */
[----:B------:R0:W-:Y:S01]  /*c990*/  STL [R1+0x1dc], R24 ;  /* 0x0001dc1801007387 */ /* 0x0001e20000100800 */
[----:B-1----:R-:W-:Y:S02]  /*c9a0*/  LEA R25, P1, R11, c[0x0][0x168], 0x1 ;  /* 0x00005a000b197a11 */ /* 0x002fe400078208ff */
[----:B0-----:R-:W-:Y:S02]  /*c9b0*/  LEA.HI.X.SX32 R24, R20, c[0x0][0x16c], 0x1, P2 ;  /* 0x00005b0014187a11 */ /* 0x001fe400010f0eff */
[----:B------:R-:W-:Y:S01]  /*c9c0*/  LEA R20, P2, R8, c[0x0][0x168], 0x1 ;  /* 0x00005a0008147a11 */ /* 0x000fe200078408ff */
[----:B------:R-:W-:Y:S04]  /*c9d0*/  STL [R1+0x4dc], R25 ;  /* 0x0004dc1901007387 */ /* 0x000fe80000100800 */
[----:B------:R0:W-:Y:S04]  /*c9e0*/  STL [R1+0x3a0], R24 ;  /* 0x0003a01801007387 */ /* 0x0001e80000100800 */
[----:B------:R1:W-:Y:S01]  /*c9f0*/  STL [R1+0x3bc], R20 ;  /* 0x0003bc1401007387 */ /* 0x0003e20000100800 */
[----:B0-----:R-:W-:-:S03]  /*ca00*/  LEA R24, P3, R9, c[0x0][0x168], 0x1 ;  /* 0x00005a0009187a11 */ /* 0x001fc600078608ff */
[----:B------:R0:W-:Y:S01]  /*ca10*/  STL [R1+0x1e0], R22 ;  /* 0x0001e01601007387 */ /* 0x0001e20000100800 */
[----:B-1----:R-:W-:-:S03]  /*ca20*/  LEA.HI.X.SX32 R20, R19, c[0x0][0x16c], 0x1, P4 ;  /* 0x00005b0013147a11 */ /* 0x002fc600020f0eff */
[----:B------:R-:W-:Y:S01]  /*ca30*/  STL [R1+0x4e0], R24 ;  /* 0x0004e01801007387 */ /* 0x000fe20000100800 */
[----:B------:R-:W-:-:S03]  /*ca40*/  LEA.HI.X.SX32 R19, R17, c[0x0][0x16c], 0x1, P5 ;  /* 0x00005b0011137a11 */ /* 0x000fc600028f0eff */
[----:B------:R1:W-:Y:S01]  /*ca50*/  STL [R1+0x3a8], R20 ;  /* 0x0003a81401007387 */ /* 0x0003e20000100800 */
[----:B0-----:R-:W-:Y:S02]  /*ca60*/  LEA R22, P4, R12, c[0x0][0x168], 0x1 ;  /* 0x00005a000c167a11 */ /* 0x001fe400078808ff */
[----:B------:R-:W-:-:S03]  /*ca70*/  LEA.HI.X.SX32 R17, R16, c[0x0][0x16c], 0x1, P6 ;  /* 0x00005b0010117a11 */ /* 0x000fc600030f0eff */
[----:B------:R-:W-:Y:S01]  /*ca80*/  STL [R1+0x3c4], R22 ;  /* 0x0003c41601007387 */ /* 0x000fe20000100800 */
[----:B-1----:R-:W-:-:S03]  /*ca90*/  LEA R20, P5, R13, c[0x0][0x168], 0x1 ;  /* 0x00005a000d147a11 */ /* 0x002fc600078a08ff */
[----:B------:R0:W-:Y:S01]  /*caa0*/  STL [R1+0x1e4], R19 ;  /* 0x0001e41301007387 */ /* 0x0001e20000100800 */
[----:B------:R-:W-:-:S03]  /*cab0*/  LEA.HI.X.SX32 R16, R14, c[0x0][0x16c], 0x1, P0 ;  /* 0x00005b000e107a11 */ /* 0x000fc600000f0eff */
        /* <DEDUP_REMOVED lines=9> */
[----:B------:R-:W-:Y:S04]  /*cb50*/  STL [R1+0x4e8], R17 ;  /* 0x0004e81101007387 */ /* 0x000fe80000100800 */
[----:B------:R0:W-:Y:S01]  /*cb60*/  STL [R1+0x3b8], R14 ;  /* 0x0003b80e01007387 */ /* 0x0001e20000100800 */
[----:B----4-:R-:W-:Y:S02]  /*cb70*/  LEA R16, P1, R21, c[0x0][0x168], 0x1 ;  /* 0x00005a0015107a11 */ /* 0x010fe400078208ff */
[----:B------:R-:W-:-:S03]  /*cb80*/  LEA.HI.X.SX32 R9, R12, c[0x0][0x16c], 0x1, P4 ;  /* 0x00005b000c097a11 */ /* 0x000fc600020f0eff */
[----:B------:R-:W-:Y:S01]  /*cb90*/  STL [R1+0x3d4], R16 ;  /* 0x0003d41001007387 */ /* 0x000fe20000100800 */
[----:B0-----:R-:W-:-:S03]  /*cba0*/  LEA R14, P2, R6, c[0x0][0x168], 0x1 ;  /* 0x00005a00060e7a11 */ /* 0x001fc600078408ff */
[----:B------:R3:W-:Y:S04]  /*cbb0*/  STL [R1+0x1ec], R11 ;  /* 0x0001ec0b01007387 */ /* 0x0007e80000100800 */
[----:B------:R-:W-:Y:S04]  /*cbc0*/  STL [R1+0x4ec], R14 ;  /* 0x0004ec0e01007387 */ /* 0x000fe80000100800 */
[----:B------:R0:W-:Y:S01]  /*cbd0*/  STL [R1+0x3c0], R8 ;  /* 0x0003c00801007387 */ /* 0x0001e20000100800 */
[----:B---3--:R-:W-:-:S05]  /*cbe0*/  LEA R11, P3, R0, c[0x0][0x168], 0x1 ;  /* 0x00005a00000b7a11 */ /* 0x008fca00078608ff */
[----:B------:R1:W-:Y:S01]  /*cbf0*/  STL [R1+0x3dc], R11 ;  /* 0x0003dc0b01007387 */ /* 0x0003e20000100800 */
[----:B0-----:R-:W-:-:S03]  /*cc00*/  LEA R8, P4, R7, c[0x0][0x168], 0x1 ;  /* 0x00005a0007087a11 */ /* 0x001fc600078808ff */
[----:B------:R0:W-:Y:S04]  /*cc10*/  STL [R1+0x1f0], R9 ;  /* 0x0001f00901007387 */ /* 0x0001e80000100800 */
[----:B------:R3:W-:Y:S01]  /*cc20*/  STL [R1+0x4f0], R8 ;  /* 0x0004f00801007387 */ /* 0x0007e20000100800 */
[----:B-1----:R-:W-:Y:S02]  /*cc30*/  LEA.HI.X.SX32 R11, R13, c[0x0][0x16c], 0x1, P5 ;  /* 0x00005b000d0b7a11 */ /* 0x002fe400028f0eff */
[----:B0-----:R-:W-:-:S03]  /*cc40*/  LEA R9, P5, R10, c[0x0][0x168], 0x1 ;  /* 0x00005a000a097a11 */ /* 0x001fc600078a08ff */
[----:B------:R0:W-:Y:S01]  /*cc50*/  STL [R1+0x3c8], R11 ;  /* 0x0003c80b01007387 */ /* 0x0001e20000100800 */
[----:B---3--:R-:W-:-:S03]  /*cc60*/  LEA.HI.X.SX32 R8, R15, c[0x0][0x16c], 0x1, P6 ;  /* 0x00005b000f087a11 */ /* 0x008fc600030f0eff */
[----:B------:R1:W-:Y:S01]  /*cc70*/  STL [R1+0x3e4], R9 ;  /* 0x0003e40901007387 */ /* 0x0003e20000100800 */
[----:B------:R-:W-:-:S03]  /*cc80*/  IMAD R27, R27, c[0x0][0x190], RZ ;  /* 0x000064001b1b7a24 */ /* 0x000fc600078e02ff */
[----:B------:R3:W-:Y:S01]  /*cc90*/  STL [R1+0x1f4], R8 ;  /* 0x0001f40801007387 */ /* 0x0007e20000100800 */
[----:B0-----:R-:W-:Y:S02]  /*cca0*/  LEA R11, P6, R29, c[0x0][0x168], 0x1 ;  /* 0x00005a001d0b7a11 */ /* 0x001fe400078c08ff */
[----:B-1----:R-:W-:Y:S01]  /*ccb0*/  LEA.HI.X.SX32 R9, R18, c[0x0][0x16c], 0x1, P0 ;  /* 0x00005b0012097a11 */ /* 0x002fe200000f0eff */
[----:B------:R-:W-:Y:S01]  /*ccc0*/  IMAD R26, R26, c[0x0][0x190], RZ ;  /* 0x000064001a1a7a24 */ /* 0x000fe200078e02ff */
[----:B---3--:R-:W-:Y:S01]  /*ccd0*/  LEA R8, P0, R28, c[0x0][0x168], 0x1 ;  /* 0x00005a001c087a11 */ /* 0x008fe200078008ff */
[----:B------:R0:W-:Y:S04]  /*cce0*/  STL [R1+0x4f4], R11 ;  /* 0x0004f40b01007387 */ /* 0x0001e80000100800 */
[----:B------:R1:W-:Y:S04]  /*ccf0*/  STL [R1+0x3d0], R9 ;  /* 0x0003d00901007387 */ /* 0x0003e80000100800 */
[----:B------:R3:W-:Y:S01]  /*cd00*/  STL [R1+0x3ec], R8 ;  /* 0x0003ec0801007387 */ /* 0x0007e20000100800 */
[----:B0-----:R-:W-:-:S02]  /*cd10*/  LEA.HI.X.SX32 R11, R21, c[0x0][0x16c], 0x1, P1 ;  /* 0x00005b00150b7a11 */ /* 0x001fc400008f0eff */
[----:B-1----:R-:W-:Y:S01]  /*cd20*/  LEA R9, P1, R27, c[0x0][0x168], 0x1 ;  /* 0x00005a001b097a11 */ /* 0x002fe200078208ff */
[----:B------:R-:W-:Y:S01]  /*cd30*/  IMAD R23, R23, c[0x0][0x190], RZ ;  /* 0x0000640017177a24 */ /* 0x000fe200078e02ff */
[----:B---3--:R-:W-:Y:S01]  /*cd40*/  LEA.HI.X.SX32 R8, R6, c[0x0][0x16c], 0x1, P2 ;  /* 0x00005b0006087a11 */ /* 0x008fe200010f0eff */
[----:B------:R-:W-:Y:S01]  /*cd50*/  STL [R1+0x1f8], R11 ;  /* 0x0001f80b01007387 */ /* 0x000fe20000100800 */
[----:B------:R-:W-:-:S03]  /*cd60*/  LEA R6, P2, R26, c[0x0][0x168], 0x1 ;  /* 0x00005a001a067a11 */ /* 0x000fc600078408ff */
[----:B------:R0:W-:Y:S04]  /*cd70*/  STL [R1+0x4f8], R9 ;  /* 0x0004f80901007387 */ /* 0x0001e80000100800 */
[----:B------:R1:W-:Y:S01]  /*cd80*/  STL [R1+0x3d8], R8 ;  /* 0x0003d80801007387 */ /* 0x0003e20000100800 */
[----:B0-----:R-:W-:-:S03]  /*cd90*/  LEA.HI.X.SX32 R9, R0, c[0x0][0x16c], 0x1, P3 ;  /* 0x00005b0000097a11 */ /* 0x001fc600018f0eff */
[----:B------:R0:W5:Y:S04]  /*cda0*/  LDL.LU R0, [R1+0x568] ;  /* 0x0005680001007983 */ /* 0x0001680000300800 */
[----:B------:R3:W-:Y:S01]  /*cdb0*/  STL [R1+0x3f4], R6 ;  /* 0x0003f40601007387 */ /* 0x0007e20000100800 */
[----:B-1----:R-:W-:-:S03]  /*cdc0*/  LEA.HI.X.SX32 R8, R7, c[0x0][0x16c], 0x1, P4 ;  /* 0x00005b0007087a11 */ /* 0x002fc600020f0eff */
[----:B------:R-:W-:Y:S01]  /*cdd0*/  STL [R1+0x1fc], R9 ;  /* 0x0001fc0901007387 */ /* 0x000fe20000100800 */
[----:B---3--:R-:W-:-:S05]  /*cde0*/  LEA R6, P3, R23, c[0x0][0x168], 0x1 ;  /* 0x00005a0017067a11 */ /* 0x008fca00078608ff */
[----:B------:R1:W-:Y:S04]  /*cdf0*/  STL [R1+0x4fc], R6 ;  /* 0x0004fc0601007387 */ /* 0x0003e80000100800 */
[----:B------:R3:W-:Y:S01]  /*ce00*/  STL [R1+0x3e0], R8 ;  /* 0x0003e00801007387 */ /* 0x0007e20000100800 */
[----:B-1----:R-:W-:Y:S02]  /*ce10*/  LEA.HI.X.SX32 R6, R10, c[0x0][0x16c], 0x1, P5 ;  /* 0x00005b000a067a11 */ /* 0x002fe400028f0eff */
[----:B---3--:R-:W-:Y:S02]  /*ce20*/  LEA.HI.X.SX32 R8, R29, c[0x0][0x16c], 0x1, P6 ;  /* 0x00005b001d087a11 */ /* 0x008fe400030f0eff */
[----:B--2---:R-:W-:-:S05]  /*ce30*/  LEA R7, P4, R3, c[0x0][0x168], 0x1 ;  /* 0x00005a0003077a11 */ /* 0x004fca00078808ff */
[----:B------:R1:W-:Y:S04]  /*ce40*/  STL [R1+0x500], R7 ;  /* 0x0005000701007387 */ /* 0x0003e80000100800 */
[----:B------:R2:W-:Y:S01]  /*ce50*/  STL [R1+0x200], R6 ;  /* 0x0002000601007387 */ /* 0x0005e20000100800 */
[----:B-1----:R-:W-:-:S03]  /*ce60*/  LEA.HI.X.SX32 R7, R28, c[0x0][0x16c], 0x1, P0 ;  /* 0x00005b001c077a11 */ /* 0x002fc600000f0eff */
[----:B------:R1:W-:Y:S01]  /*ce70*/  STL [R1+0x3e8], R8 ;  /* 0x0003e80801007387 */ /* 0x0003e20000100800 */
[----:B--2---:R-:W-:-:S03]  /*ce80*/  LEA.HI.X.SX32 R6, R27, c[0x0][0x16c], 0x1, P1 ;  /* 0x00005b001b067a11 */ /* 0x004fc600008f0eff */
[----:B------:R2:W-:Y:S04]  /*ce90*/  STL [R1+0x204], R7 ;  /* 0x0002040701007387 */ /* 0x0005e80000100800 */
[----:B------:R3:W-:Y:S01]  /*cea0*/  STL [R1+0x3f0], R6 ;  /* 0x0003f00601007387 */ /* 0x0007e20000100800 */
[----:B-1----:R-:W-:Y:S02]  /*ceb0*/  LEA.HI.X.SX32 R8, R26, c[0x0][0x16c], 0x1, P2 ;  /* 0x00005b001a087a11 */ /* 0x002fe400010f0eff */
[----:B--2---:R-:W-:-:S03]  /*cec0*/  LEA.HI.X.SX32 R7, R23, c[0x0][0x16c], 0x1, P3 ;  /* 0x00005b0017077a11 */ /* 0x004fc600018f0eff */
[----:B------:R1:W-:Y:S01]  /*ced0*/  STL [R1+0x208], R8 ;  /* 0x0002080801007387 */ /* 0x0003e20000100800 */
[----:B---3--:R-:W-:-:S03]  /*cee0*/  LEA.HI.X.SX32 R6, R3, c[0x0][0x16c], 0x1, P4 ;  /* 0x00005b0003067a11 */ /* 0x008fc600020f0eff */
[----:B------:R2:W-:Y:S04]  /*cef0*/  STL [R1+0x3f8], R7 ;  /* 0x0003f80701007387 */ /* 0x0005e80000100800 */
[----:B------:R-:W-:Y:S04]  /*cf00*/  STL [R1+0x78], RZ ;  /* 0x000078ff01007387 */ /* 0x000fe80000100800 */
[----:B------:R3:W-:Y:S04]  /*cf10*/  STL [R1+0x3fc], R6 ;  /* 0x0003fc0601007387 */ /* 0x0007e80000100800 */
[----:B------:R0:W-:Y:S04]  /*cf20*/  STL [R1+0x7c], RZ ;  /* 0x00007cff01007387 */ /* 0x0001e80000100800 */
[----:B------:R0:W-:Y:S04]  /*cf30*/  STL [R1+0x60], RZ ;  /* 0x000060ff01007387 */ /* 0x0001e80000100800 */
[----:B------:R0:W-:Y:S04]  /*cf40*/  STL [R1+0x64], RZ ;  /* 0x000064ff01007387 */ /* 0x0001e80000100800 */
[----:B------:R0:W-:Y:S04]  /*cf50*/  STL [R1+0x68], RZ ;  /* 0x000068ff01007387 */ /* 0x0001e80000100800 */
[----:B------:R0:W-:Y:S04]  /*cf60*/  STL [R1+0x6c], RZ ;  /* 0x00006cff01007387 */ /* 0x0001e80000100800 */
[----:B------:R0:W-:Y:S04]  /*cf70*/  STL [R1+0x50], RZ ;  /* 0x000050ff01007387 */ /* 0x0001e80000100800 */
[----:B------:R0:W-:Y:S04]  /*cf80*/  STL [R1+0x54], RZ ;  /* 0x000054ff01007387 */ /* 0x0001e80000100800 */
[----:B------:R-:W4:Y:S04]  /*cf90*/  S2R R3, SR_TID.X ;  /* 0x0000000000037919 */ /* 0x000f280000002100 */
[----:B------:R0:W-:Y:S04]  /*cfa0*/  STL [R1+0x58], RZ ;  /* 0x000058ff01007387 */ /* 0x0001e80000100800 */
        /* <DEDUP_REMOVED lines=12> */
[----:B------:R0:W-:Y:S01]  /*d070*/  STL [R1+0x2c], RZ ;  /* 0x00002cff01007387 */ /* 0x0001e20000100800 */
[----:B----4-:R-:W-:-:S05]  /*d080*/  IMAD.SHL.U32 R3, R3, 0x2, RZ ;  /* 0x0000000203037824 */ /* 0x010fca00078e00ff */
[----:B------:R-:W-:Y:S01]  /*d090*/  LOP3.LUT R3, R3, 0x7e, RZ, 0xc0, !PT ;  /* 0x0000007e03037812 */ /* 0x000fe200078ec0ff */
[----:B------:R-:W-:-:S03]  /*d0a0*/  USHF.L.U32 UR4, UR4, 0x4, URZ ;  /* 0x0000000404047899 */ /* 0x000fc6000800063f */
[C---:B-1----:R-:W-:Y:S02]  /*d0b0*/  LOP3.LUT R8, R3.reuse, 0x10, RZ, 0x3c, !PT ;  /* 0x0000001003087812 */ /* 0x042fe400078e3cff */
[C---:B--2---:R-:W-:Y:S02]  /*d0c0*/  LOP3.LUT R7, R3.reuse, 0x20, RZ, 0x3c, !PT ;  /* 0x0000002003077812 */ /* 0x044fe400078e3cff */
[----:B0--3--:R-:W-:-:S06]  /*d0d0*/  LOP3.LUT R6, R3, 0x30, RZ, 0x3c, !PT ;  /* 0x0000003003067812 */ /* 0x009fcc00078e3cff */
.L_x_3:
[----:B------:R-:W0:Y:S01]  /*d0e0*/  S2R R6, SR_TID.X ;  /* 0x0000000000067919 */ /* 0x000e220000002100 */
[----:B------:R-:W-:Y:S01]  /*d0f0*/  IMAD.MOV.U32 R28, RZ, RZ, R4 ;  /* 0x000000ffff1c7224 */ /* 0x000fe200078e0004 */
[----:B------:R-:W-:Y:S01]  /*d100*/  PRMT R15, RZ, 0x7610, R15 ;  /* 0x00007610ff0f7816 */ /* 0x000fe2000000000f */
[----:B------:R-:W-:Y:S01]  /*d110*/  IMAD.MOV.U32 R29, RZ, RZ, R5 ;  /* 0x000000ffff1d7224 */ /* 0x000fe200078e0005 */
[----:B------:R-:W1:Y:S01]  /*d120*/  S2R R13, SR_TID.X ;  /* 0x00000000000d7919 */ /* 0x000e620000002100 */
[----:B0-----:R-:W-:-:S04]  /*d130*/  SHF.R.U32.HI R6, RZ, 0x4, R6 ;  /* 0x00000004ff067819 */ /* 0x001fc80000011606 */
[----:B------:R-:W-:Y:S02]  /*d140*/  SGXT.U32 R6, R6, 0x2 ;  /* 0x000000020606781a */ /* 0x000fe40000000000 */
[----:B-1----:R-:W-:-:S03]  /*d150*/  SHF.R.U32.HI R12, RZ, 0x4, R13 ;  /* 0x00000004ff0c7819 */ /* 0x002fc6000001160d */
[----:B------:R-:W-:Y:S01]  /*d160*/  IMAD R7, R6, c[0x0][0x188], RZ ;  /* 0x0000620006077a24 */ /* 0x000fe200078e02ff */
[----:B------:R-:W-:Y:S01]  /*d170*/  SGXT.U32 R12, R12, 0x2 ;  /* 0x000000020c0c781a */ /* 0x000fe20000000000 */
[----:B------:R-:W0:Y:S02]  /*d180*/  S2R R6, SR_TID.X ;  /* 0x0000000000067919 */ /* 0x000e240000002100 */
[----:B------:R-:W-:Y:S01]  /*d190*/  IMAD.WIDE R4, R7, 0x2, R28 ;  /* 0x0000000207047825 */ /* 0x000fe200078e021c */
[----:B------:R-:W-:Y:S01]  /*d1a0*/  ISETP.GE.AND P0, PT, R12, UR5, PT ;  /* 0x000000050c007c0c */ /* 0x000fe2000bf06270 */
[----:B------:R-:W1:Y:S01]  /*d1b0*/  S2R R7, SR_TID.X ;  /* 0x0000000000077919 */ /* 0x000e620000002100 */
[----:B------:R-:W-:-:S11]  /*d1c0*/  PRMT R11, RZ, 0x7610, R11 ;  /* 0x00007610ff0b7816 */ /* 0x000fd6000000000b */
[----:B------:R2:W3:Y:S01]  /*d1d0*/  @!P0 LDG.E.U16 R15, [R4.64] ;  /* 0x00000006040f8981 */ /* 0x0004e2000c1e1500 */
[----:B0-----:R-:W-:-:S04]  /*d1e0*/  SHF.R.U32.HI R20, RZ, 0x4, R6 ;  /* 0x00000004ff147819 */ /* 0x001fc80000011606 */
[----:B------:R-:W-:-:S04]  /*d1f0*/  SGXT.U32 R20, R20, 0x2 ;  /* 0x000000021414781a */ /* 0x000fc80000000000 */
[C---:B------:R-:W-:Y:S02]  /*d200*/  LOP3.LUT R21, R20.reuse, 0x8, RZ, 0xfc, !PT ;  /* 0x0000000814157812 */ /* 0x040fe400078efcff */
[----:B------:R-:W-:Y:S02]  /*d210*/  LOP3.LUT R20, R20, 0x8, RZ, 0xfc, !PT ;  /* 0x0000000814147812 */ /* 0x000fe400078efcff */
[----:B------:R-:W-:Y:S02]  /*d220*/  SHF.R.U32.HI R6, RZ, 0x4, R6 ;  /* 0x00000004ff067819 */ /* 0x000fe40000011606 */
[----:B------:R-:W-:Y:S01]  /*d230*/  ISETP.GE.AND P0, PT, R21, UR5, PT ;  /* 0x0000000515007c0c */ /* 0x000fe2000bf06270 */
[----:B------:R-:W-:Y:S01]  /*d240*/  IMAD R20, R20, c[0x0][0x188], RZ ;  /* 0x0000620014147a24 */ /* 0x000fe200078e02ff */
[----:B------:R-:W-:-:S03]  /*d250*/  SGXT.U32 R6, R6, 0x2 ;  /* 0x000000020606781a */ /* 0x000fc60000000000 */
[----:B--2---:R-:W-:Y:S01]  /*d260*/  IMAD.WIDE R4, R20, 0x2, R28 ;  /* 0x0000000214047825 */ /* 0x004fe200078e021c */
[----:B------:R-:W-:Y:S02]  /*d270*/  LOP3.LUT R20, R6, 0x10, RZ, 0xfc, !PT ;  /* 0x0000001006147812 */ /* 0x000fe400078efcff */
[----:B-1----:R-:W-:Y:S01]  /*d280*/  SHF.R.U32.HI R6, RZ, 0x4, R7 ;  /* 0x00000004ff067819 */ /* 0x002fe20000011607 */
[----:B------:R-:W0:Y:S03]  /*d290*/  S2R R21, SR_TID.X ;  /* 0x0000000000157919 */ /* 0x000e260000002100 */
[----:B------:R-:W-:Y:S01]  /*d2a0*/  SGXT.U32 R6, R6, 0x2 ;  /* 0x000000020606781a */ /* 0x000fe20000000000 */
[----:B------:R1:W2:Y:S01]  /*d2b0*/  @!P0 LDG.E.U16 R11, [R4.64] ;  /* 0x00000006040b8981 */ /* 0x0002a2000c1e1500 */
[----:B------:R-:W-:Y:S02]  /*d2c0*/  ISETP.GE.AND P0, PT, R20, UR5, PT ;  /* 0x0000000514007c0c */ /* 0x000fe4000bf06270 */
[----:B------:R-:W-:-:S02]  /*d2d0*/  LOP3.LUT R6, R6, 0x10, RZ, 0xfc, !PT ;  /* 0x0000001006067812 */ /* 0x000fc400078efcff */
[----:B------:R-:W-:-:S03]  /*d2e0*/  SHF.R.U32.HI R20, RZ, 0x4, R7 ;  /* 0x00000004ff147819 */ /* 0x000fc60000011607 */
[----:B------:R-:W-:Y:S01]  /*d2f0*/  IMAD R6, R6, c[0x0][0x188], RZ ;  /* 0x0000620006067a24 */ /* 0x000fe200078e02ff */
[----:B------:R-:W-:Y:S02]  /*d300*/  SGXT.U32 R20, R20, 0x2 ;  /* 0x000000021414781a */ /* 0x000fe40000000000 */
[----:B-1----:R-:W-:Y:S01]  /*d310*/  PRMT R5, RZ, 0x7610, R5 ;  /* 0x00007610ff057816 */ /* 0x002fe20000000005 */
[----:B------:R-:W-:Y:S01]  /*d320*/  IMAD.WIDE R6, R6, 0x2, R28 ;  /* 0x0000000206067825 */ /* 0x000fe200078e021c */
[----:B------:R-:W-:-:S04]  /*d330*/  LOP3.LUT R20, R20, 0x18, RZ, 0xfc, !PT ;  /* 0x0000001814147812 */ /* 0x000fc800078efcff */
[----:B------:R1:W4:Y:S01]  /*d340*/  @!P0 LDG.E.U16 R5, [R6.64] ;  /* 0x0000000606058981 */ /* 0x000322000c1e1500 */
[----:B------:R-:W-:-:S03]  /*d350*/  ISETP.GE.AND P0, PT, R20, UR5, PT ;  /* 0x0000000514007c0c */ /* 0x000fc6000bf06270 */
[----:B------:R-:W1:Y:S01]  /*d360*/  S2R R20, SR_TID.X ;  /* 0x0000000000147919 */ /* 0x000e620000002100 */
[----:B0-----:R-:W-:-:S04]  /*d370*/  SHF.R.U32.HI R22, RZ, 0x4, R21 ;  /* 0x00000004ff167819 */ /* 0x001fc80000011615 */
[----:B------:R-:W-:Y:S02]  /*d380*/  SGXT.U32 R22, R22, 0x2 ;  /* 0x000000021616781a */ /* 0x000fe40000000000 */
[----:B------:R-:W-:Y:S02]  /*d390*/  SHF.R.U32.HI R21, RZ, 0x4, R21 ;  /* 0x00000004ff157819 */ /* 0x000fe40000011615 */
[----:B------:R-:W-:Y:S02]  /*d3a0*/  LOP3.LUT R22, R22, 0x18, RZ, 0xfc, !PT ;  /* 0x0000001816167812 */ /* 0x000fe400078efcff */
[----:B------:R-:W-:-:S03]  /*d3b0*/  SGXT.U32 R21, R21, 0x2 ;  /* 0x000000021515781a */ /* 0x000fc60000000000 */
[----:B------:R-:W-:Y:S01]  /*d3c0*/  IMAD R22, R22, c[0x0][0x188], RZ ;  /* 0x0000620016167a24 */ /* 0x000fe200078e02ff */
[----:B------:R-:W-:-:S03]  /*d3d0*/  LOP3.LUT R23, R21, 0x4, RZ, 0xfc, !PT ;  /* 0x0000000415177812 */ /* 0x000fc600078efcff */
[----:B-1----:R-:W-:Y:S01]  /*d3e0*/  IMAD.WIDE R6, R22, 0x2, R28 ;  /* 0x0000000216067825 */ /* 0x002fe200078e021c */
[----:B------:R-:W-:Y:S02]  /*d3f0*/  LOP3.LUT R22, R21, 0xc, RZ, 0xfc, !PT ;  /* 0x0000000c15167812 */ /* 0x000fe400078efcff */
[----:B------:R-:W-:Y:S02]  /*d400*/  PRMT R4, RZ, 0x7610, R4 ;  /* 0x00007610ff047816 */ /* 0x000fe40000000004 */
[----:B------:R-:W-:Y:S02]  /*d410*/  SHF.R.U32.HI R21, RZ, 0x4, R20 ;  /* 0x00000004ff157819 */ /* 0x000fe40000011614 */
[----:B------:R-:W-:Y:S02]  /*d420*/  ISETP.GE.AND P1, PT, R22, UR5, PT ;  /* 0x0000000516007c0c */ /* 0x000fe4000bf26270 */
[----:B------:R0:W2:Y:S01]  /*d430*/  @!P0 LDG.E.U16 R4, [R6.64] ;  /* 0x0000000606048981 */ /* 0x0000a2000c1e1500 */
[----:B------:R-:W-:-:S02]  /*d440*/  SGXT.U32 R21, R21, 0x2 ;  /* 0x000000021515781a */ /* 0x000fc40000000000 */
[----:B------:R-:W-:Y:S02]  /*d450*/  ISETP.GE.AND P0, PT, R23, UR5, PT ;  /* 0x0000000517007c0c */ /* 0x000fe4000bf06270 */
[----:B------:R-:W-:Y:S01]  /*d460*/  LOP3.LUT R22, R21, 0x4, RZ, 0xfc, !PT ;  /* 0x0000000415167812 */ /* 0x000fe200078efcff */
[----:B------:R-:W2:Y:S01]  /*d470*/  LDL R23, [R1+0x500] ;  /* 0x0005000001177983 */ /* 0x000ea20000100800 */
[----:B------:R-:W-:-:S03]  /*d480*/  SHF.R.U32.HI R20, RZ, 0x4, R20 ;  /* 0x00000004ff147819 */ /* 0x000fc60000011614 */
[----:B------:R-:W-:Y:S01]  /*d490*/  IMAD R22, R22, c[0x0][0x188], RZ ;  /* 0x0000620016167a24 */ /* 0x000fe200078e02ff */
[----:B------:R-:W-:Y:S02]  /*d4a0*/  SGXT.U32 R20, R20, 0x2 ;  /* 0x000000021414781a */ /* 0x000fe40000000000 */
[----:B------:R-:W-:Y:S01]  /*d4b0*/  PRMT R10, RZ, 0x7610, R10 ;  /* 0x00007610ff0a7816 */ /* 0x000fe2000000000a */
[----:B0-----:R-:W-:Y:S01]  /*d4c0*/  IMAD.WIDE R6, R22, 0x2, R28 ;  /* 0x0000000216067825 */ /* 0x001fe200078e021c */
[----:B------:R-:W-:Y:S01]  /*d4d0*/  SHF.R.U32.HI R13, RZ, 0x4, R13 ;  /* 0x00000004ff0d7819 */ /* 0x000fe2000001160d */
[----:B------:R-:W3:Y:S01]  /*d4e0*/  LDL R22, [R1+0x504] ;  /* 0x0005040001167983 */ /* 0x000ee20000100800 */
[----:B------:R-:W-:Y:S02]  /*d4f0*/  LOP3.LUT R20, R20, 0xc, RZ, 0xfc, !PT ;  /* 0x0000000c14147812 */ /* 0x000fe400078efcff */
[----:B------:R-:W-:Y:S01]  /*d500*/  LOP3.LUT R21, R21, 0x14, RZ, 0xfc, !PT ;  /* 0x0000001415157812 */ /* 0x000fe200078efcff */
[----:B------:R0:W3:Y:S01]  /*d510*/  @!P0 LDG.E.U16 R10, [R6.64] ;  /* 0x00000006060a8981 */ /* 0x0000e2000c1e1500 */
[----:B------:R-:W-:Y:S01]  /*d520*/  SGXT.U32 R13, R13, 0x2 ;  /* 0x000000020d0d781a */ /* 0x000fe20000000000 */
[----:B------:R-:W-:Y:S01]  /*d530*/  IMAD R20, R20, c[0x0][0x188], RZ ;  /* 0x0000620014147a24 */ /* 0x000fe200078e02ff */
[----:B------:R-:W-:-:S02]  /*d540*/  ISETP.GE.AND P0, PT, R21, UR5, PT ;  /* 0x0000000515007c0c */ /* 0x000fc4000bf06270 */
[C---:B------:R-:W-:Y:S02]  /*d550*/  LOP3.LUT R21, R13.reuse, 0x1c, RZ, 0xfc, !PT ;  /* 0x0000001c0d157812 */ /* 0x040fe400078efcff */
[----:B------:R-:W-:Y:S02]  /*d560*/  LOP3.LUT R13, R13, 0x14, RZ, 0xfc, !PT ;  /* 0x000000140d0d7812 */ /* 0x000fe400078efcff */
[----:B------:R-:W-:Y:S01]  /*d570*/  PRMT R9, RZ, 0x7610, R9 ;  /* 0x00007610ff097816 */ /* 0x000fe20000000009 */
[----:B0-----:R-:W-:Y:S01]  /*d580*/  IMAD.WIDE R6, R20, 0x2, R28 ;  /* 0x0000000214067825 */ /* 0x001fe200078e021c */
[----:B------:R-:W-:Y:S01]  /*d590*/  LOP3.LUT R12, R12, 0x1c, RZ, 0xfc, !PT ;  /* 0x0000001c0c0c7812 */ /* 0x000fe200078efcff */
[----:B------:R-:W3:Y:S02]  /*d5a0*/  LDL R20, [R1+0x3fc] ;  /* 0x0003fc0001147983 */ /* 0x000ee40000100800 */
[----:B------:R-:W-:Y:S02]  /*d5b0*/  IMAD R13, R13, c[0x0][0x188], RZ ;  /* 0x000062000d0d7a24 */ /* 0x000fe400078e02ff */
[----:B------:R-:W-:Y:S01]  /*d5c0*/  IMAD R12, R12, c[0x0][0x188], RZ ;  /* 0x000062000c0c7a24 */ /* 0x000fe200078e02ff */
[----:B------:R0:W4:Y:S01]  /*d5d0*/  @!P1 LDG.E.U16 R9, [R6.64] ;  /* 0x0000000606099981 */ /* 0x000122000c1e1500 */
[----:B------:R-:W-:-:S03]  /*d5e0*/  ISETP.GE.AND P1, PT, R21, UR5, PT ;  /* 0x0000000515007c0c */ /* 0x000fc6000bf26270 */
[----:B------:R-:W4:Y:S04]  /*d5f0*/  LDL R21, [R1+0x20c] ;  /* 0x00020c0001157983 */ /* 0x000f280000100800 */
[----:B------:R1:W-:Y:S01]  /*d600*/  STL [R1+0x56c], R28 ;  /* 0x00056c1c01007387 */ /* 0x0003e20000100800 */
[----:B0-----:R-:W-:-:S04]  /*d610*/  IMAD.WIDE R6, R13, 0x2, R28 ;  /* 0x000000020d067825 */ /* 0x001fc800078e021c */
[----:B------:R-:W-:Y:S02]  /*d620*/  IMAD.WIDE R12, R12, 0x2, R28 ;  /* 0x000000020c0c7825 */ /* 0x000fe400078e021c */
[----:B-1----:R-:W4:Y:S04]  /*d630*/  LDL.LU R28, [R1+0x204] ;  /* 0x00020400011c7983 */ /* 0x002f280000300800 */
[----:B------:R0:W-:Y:S04]  /*d640*/  STL [R1+0x568], R29 ;  /* 0x0005681d01007387 */ /* 0x0001e80000100800 */
[----:B0-----:R-:W4:Y:S01]  /*d650*/  LDL.LU R29, [R1+0x3ec] ;  /* 0x0003ec00011d7983 */ /* 0x001f220000300800 */
[----:B------:R-:W-:-:S03]  /*d660*/  PRMT R8, RZ, 0x7610, R8 ;  /* 0x00007610ff087816 */ /* 0x000fc60000000008 */
[----:B------:R-:W0:Y:S04]  /*d670*/  S2R R24, SR_TID.X ;  /* 0x0000000000187919 */ /* 0x000e280000002100 */
[----:B------:R1:W4:Y:S02]  /*d680*/  @!P0 LDG.E.U16 R8, [R6.64] ;  /* 0x0000000606088981 */ /* 0x000324000c1e1500 */
[----:B-1----:R-:W-:-:S06]  /*d690*/  PRMT R7, RZ, 0x7610, R7 ;  /* 0x00007610ff077816 */ /* 0x002fcc0000000007 */
[----:B------:R2:W4:Y:S04]  /*d6a0*/  @!P1 LDG.E.U16 R7, [R12.64] ;  /* 0x000000060c079981 */ /* 0x000528000c1e1500 */
[----:B------:R-:W-:Y:S01]  /*d6b0*/  BAR.SYNC.DEFER_BLOCKING 0x0 ;  /* 0x0000000000007b1d */ /* 0x000fe20000010000 */
[----:B0-----:R-:W-:-:S04]  /*d6c0*/  LOP3.LUT R24, R24, 0x1f, RZ, 0xc0, !PT ;  /* 0x0000001f18187812 */ /* 0x001fc800078ec0ff */
[----:B------:R-:W-:Y:S02]  /*d6d0*/  ISETP.GE.AND P0, PT, R24, UR5, PT ;  /* 0x0000000518007c0c */ /* 0x000fe4000bf06270 */
[----:B------:R-:W-:Y:S01]  /*d6e0*/  PRMT R6, RZ, 0x7610, R6 ;  /* 0x00007610ff067816 */ /* 0x000fe20000000006 */
[----:B------:R-:W4:Y:S01]  /*d6f0*/  LDL R24, [R1+0x3cc] ;  /* 0x0003cc0001187983 */ /* 0x000f220000100800 */
[----:B------:R-:W-:Y:S02]  /*d700*/  PRMT R14, RZ, 0x7610, R14 ;  /* 0x00007610ff0e7816 */ /* 0x000fe4000000000e */
[----:B--2--5:R-:W-:-:S05]  /*d710*/  IADD3 R12, P1, R23, R2, RZ ;  /* 0x00000002170c7210 */ /* 0x024fca0007f3e0ff */
[--C-:B---3--:R-:W-:Y:S02]  /*d720*/  IMAD.X R13, R20, 0x1, R0.reuse, P1 ;  /* 0x00000001140d7824 */ /* 0x108fe400008e0600 */
[----:B------:R-:W2:Y:S04]  /*d730*/  LDL R20, [R1+0x1f4] ;  /* 0x0001f40001147983 */ /* 0x000ea80000100800 */
[----:B------:R4:W3:Y:S02]  /*d740*/  @!P0 LDG.E.U16 R6, [R12.64] ;  /* 0x000000060c068981 */ /* 0x0008e4000c1e1500 */
[----:B----4-:R-:W-:Y:S02]  /*d750*/  IADD3 R12, P1, R29, R2, RZ ;  /* 0x000000021d0c7210 */ /* 0x010fe40007f3e0ff */
[----:B------:R0:W-:Y:S03]  /*d760*/  STL [R1+0x570], R29 ;  /* 0x0005701d01007387 */ /* 0x0001e60000100800 */
[----:B------:R-:W-:-:S05]  /*d770*/  IMAD.X R13, R28, 0x1, R0, P1 ;  /* 0x000000011c0d7824 */ /* 0x000fca00008e0600 */
[----:B------:R1:W4:Y:S04]  /*d780*/  @!P0 LDG.E.U16 R14, [R12.64] ;  /* 0x000000060c0e8981 */ /* 0x000328000c1e1500 */
[----:B0-----:R-:W2:Y:S04]  /*d790*/  LDL.LU R29, [R1+0x3dc] ;  /* 0x0003dc00011d7983 */ /* 0x001ea80000300800 */
[----:B------:R0:W-:Y:S04]  /*d7a0*/  STL [R1+0x574], R28 ;  /* 0x0005741c01007387 */ /* 0x0001e80000100800 */
[----:B0-----:R-:W3:Y:S04]  /*d7b0*/  LDL.LU R28, [R1+0x1fc] ;  /* 0x0001fc00011c7983 */ /* 0x001ee80000300800 */
[----:B------:R-:W4:Y:S01]  /*d7c0*/  LDL R23, [R1+0x3bc] ;  /* 0x0003bc0001177983 */ /* 0x000f220000100800 */
[----:B-1----:R-:W-:-:S03]  /*d7d0*/  IADD3 R12, P1, R22, R2, RZ ;  /* 0x00000002160c7210 */ /* 0x002fc60007f3e0ff */
[----:B------:R-:W4:Y:S04]  /*d7e0*/  LDL R22, [R1+0x1ec] ;  /* 0x0001ec0001167983 */ /* 0x000f280000100800 */
[----:B------:R-:W4:Y:S01]  /*d7f0*/  LDL R25, [R1+0x3ac] ;  /* 0x0003ac0001197983 */ /* 0x000f220000100800 */
[----:B------:R-:W-:-:S03]  /*d800*/  IMAD.X R13, R21, 0x1, R0, P1 ;  /* 0x00000001150d7824 */ /* 0x000fc600008e0600 */
[----:B------:R-:W4:Y:S01]  /*d810*/  LDL R21, [R1+0x1e4] ;  /* 0x0001e40001157983 */ /* 0x000f220000100800 */
[----:B------:R-:W-:-:S06]  /*d820*/  PRMT R19, RZ, 0x7610, R19 ;  /* 0x00007610ff137816 */ /* 0x000fcc0000000013 */
[----:B------:R2:W4:Y:S01]  /*d830*/  @!P0 LDG.E.U16 R19, [R12.64] ;  /* 0x000000060c138981 */ /* 0x000522000c1e1500 */
[----:B------:R-:W-:Y:S02]  /*d840*/  PRMT R16, RZ, 0x7610, R16 ;  /* 0x00007610ff107816 */ /* 0x000fe40000000010 */
[----:B------:R-:W-:Y:S01]  /*d850*/  PRMT R17, RZ, 0x7610, R17 ;  /* 0x00007610ff117816 */ /* 0x000fe20000000011 */
[----:B------:R0:W-:Y:S02]  /*d860*/  STS.U16 [R3+0x4000], R15 ;  /* 0x0040000f03007388 */ /* 0x0001e40000000400 */
[----:B0-----:R-:W-:Y:S02]  /*d870*/  PRMT R15, RZ, 0x7610, R15 ;  /* 0x00007610ff0f7816 */ /* 0x001fe4000000000f */
[----:B--2---:R-:W-:Y:S01]  /*d880*/  IADD3 R12, P1, R29, R2, RZ ;  /* 0x000000021d0c7210 */ /* 0x004fe20007f3e0ff */
[----:B------:R-:W-:Y:S04]  /*d890*/  STL [R1+0x578], R29 ;  /* 0x0005781d01007387 */ /* 0x000fe80000100800 */
[----:B---3--:R-:W-:-:S05]  /*d8a0*/  IMAD.X R13, R28, 0x1, R0, P1 ;  /* 0x000000011c0d7824 */ /* 0x008fca00008e0600 */
[----:B------:R0:W2:Y:S04]  /*d8b0*/  @!P0 LDG.E.U16 R16, [R12.64] ;  /* 0x000000060c108981 */ /* 0x0000a8000c1e1500 */
[----:B------:R-:W-:Y:S04]  /*d8c0*/  STL [R1+0x57c], R28 ;  /* 0x00057c1c01007387 */ /* 0x000fe80000100800 */
[----:B------:R-:W3:Y:S01]  /*d8d0*/  LDL R26, [R1+0x37c] ;  /* 0x00037c00011a7983 */ /* 0x000ee20000100800 */
[----:B0-----:R-:W-:-:S03]  /*d8e0*/  IADD3 R12, P1, R24, R2, RZ ;  /* 0x00000002180c7210 */ /* 0x001fc60007f3e0ff */
[----:B------:R-:W2:Y:S02]  /*d8f0*/  LDL R24, [R1+0x39c] ;  /* 0x00039c0001187983 */ /* 0x000ea40000100800 */
[----:B------:R-:W-:Y:S02]  /*d900*/  IMAD.X R13, R20, 0x1, R0, P1 ;  /* 0x00000001140d7824 */ /* 0x000fe400008e0600 */
[----:B------:R-:W3:Y:S04]  /*d910*/  LDL R20, [R1+0x1dc] ;  /* 0x0001dc0001147983 */ /* 0x000ee80000100800 */
[----:B------:R4:W3:Y:S02]  /*d920*/  @!P0 LDG.E.U16 R17, [R12.64] ;  /* 0x000000060c118981 */ /* 0x0008e4000c1e1500 */
[----:B----4-:R-:W-:-:S02]  /*d930*/  IADD3 R12, P1, R23, R2, RZ ;  /* 0x00000002170c7210 */ /* 0x010fc40007f3e0ff */
[----:B------:R-:W4:Y:S03]  /*d940*/  LDL R23, [R1+0x1d4] ;  /* 0x0001d40001177983 */ /* 0x000f260000100800 */
[----:B------:R-:W-:Y:S02]  /*d950*/  IMAD.X R13, R22, 0x1, R0, P1 ;  /* 0x00000001160d7824 */ /* 0x000fe400008e0600 */
[----:B------:R-:W4:Y:S04]  /*d960*/  LDL R22, [R1+0x38c] ;  /* 0x00038c0001167983 */ /* 0x000f280000100800 */
[----:B------:R0:W4:Y:S02]  /*d970*/  @!P0 LDG.E.U16 R15, [R12.64] ;  /* 0x000000060c0f8981 */ /* 0x000124000c1e1500 */
[----:B0-----:R-:W-:-:S02]  /*d980*/  IADD3 R12, P1, R25, R2, RZ ;  /* 0x00000002190c7210 */ /* 0x001fc40007f3e0ff */
[----:B------:R0:W-:Y:S03]  /*d990*/  STS.U16 [R3+0x4100], R11 ;  /* 0x0041000b03007388 */ /* 0x0001e60000000400 */
[----:B------:R-:W-:Y:S01]  /*d9a0*/  IMAD.X R13, R21, 0x1, R0, P1 ;  /* 0x00000001150d7824 */ /* 0x000fe200008e0600 */
[----:B------:R-:W4:Y:S04]  /*d9b0*/  LDL R25, [R1+0x36c] ;  /* 0x00036c0001197983 */ /* 0x000f280000100800 */
[----:B------:R-:W4:Y:S01]  /*d9c0*/  LDL R21, [R1+0x1cc] ;  /* 0x0001cc0001157983 */ /* 0x000f220000100800 */
[----:B0-----:R-:W-:-:S06]  /*d9d0*/  PRMT R11, RZ, 0x7610, R11 ;  /* 0x00007610ff0b7816 */ /* 0x001fcc000000000b */
[----:B------:R2:W4:Y:S01]  /*d9e0*/  @!P0 LDG.E.U16 R11, [R12.64] ;  /* 0x000000060c0b8981 */ /* 0x000522000c1e1500 */
[----:B------:R-:W-:-:S03]  /*d9f0*/  PRMT R18, RZ, 0x7610, R18 ;  /* 0x00007610ff127816 */ /* 0x000fc60000000012 */
[----:B------:R4:W-:Y:S04]  /*da00*/  STS.U16 [R3+0x4300], R4 ;  /* 0x0043000403007388 */ /* 0x0009e80000000400 */
[----:B------:R0:W-:Y:S01]  /*da10*/  STS.U16 [R3+0x4200], R5 ;  /* 0x0042000503007388 */ /* 0x0001e20000000400 */
[----:B--2---:R-:W-:-:S03]  /*da20*/  IADD3 R12, P1, R24, R2, RZ ;  /* 0x00000002180c7210 */ /* 0x004fc60007f3e0ff */
[----:B------:R-:W2:Y:S02]  /*da30*/  LDL R24, [R1+0x35c] ;  /* 0x00035c0001187983 */ /* 0x000ea40000100800 */
[----:B---3--:R-:W-:Y:S02]  /*da40*/  IMAD.X R13, R20, 0x1, R0, P1 ;  /* 0x00000001140d7824 */ /* 0x008fe400008e0600 */
[----:B------:R-:W3:Y:S04]  /*da50*/  LDL R20, [R1+0x1c4] ;  /* 0x0001c40001147983 */ /* 0x000ee80000100800 */
[----:B------:R1:W2:Y:S02]  /*da60*/  @!P0 LDG.E.U16 R18, [R12.64] ;  /* 0x000000060c128981 */ /* 0x0002a4000c1e1500 */
[----:B-1----:R-:W-:-:S02]  /*da70*/  PRMT R12, RZ, 0x7610, R12 ;  /* 0x00007610ff0c7816 */ /* 0x002fc4000000000c */
[----:B----4-:R-:W-:-:S05]  /*da80*/  IADD3 R4, P1, R22, R2, RZ ;  /* 0x0000000216047210 */ /* 0x010fca0007f3e0ff */
[--C-:B0-----:R-:W-:Y:S02]  /*da90*/  IMAD.X R5, R23, 0x1, R0.reuse, P1 ;  /* 0x0000000117057824 */ /* 0x101fe400008e0600 */
[----:B------:R-:W4:Y:S04]  /*daa0*/  LDL R23, [R1+0x1bc] ;  /* 0x0001bc0001177983 */ /* 0x000f280000100800 */
[----:B------:R0:W4:Y:S02]  /*dab0*/  @!P0 LDG.E.U16 R12, [R4.64] ;  /* 0x00000006040c8981 */ /* 0x000124000c1e1500 */
[----:B0-----:R-:W-:Y:S02]  /*dac0*/  IADD3 R4, P1, R26, R2, RZ ;  /* 0x000000021a047210 */ /* 0x001fe40007f3e0ff */
[----:B------:R-:W4:Y:S03]  /*dad0*/  LDL R26, [R1+0x34c] ;  /* 0x00034c00011a7983 */ /* 0x000f260000100800 */
[----:B------:R-:W-:-:S02]  /*dae0*/  IMAD.X R5, R21, 0x1, R0, P1 ;  /* 0x0000000115057824 */ /* 0x000fc400008e0600 */
[----:B------:R-:W4:Y:S01]  /*daf0*/  LDL R21, [R1+0x1b4] ;  /* 0x0001b40001157983 */ /* 0x000f220000100800 */
[----:B------:R-:W-:-:S05]  /*db00*/  LOP3.LUT R22, R3, 0x10, RZ, 0x3c, !PT ;  /* 0x0000001003167812 */ /* 0x000fca00078e3cff */
[----:B------:R0:W-:Y:S02]  /*db10*/  STS.U16 [R22+0x4080], R10 ;  /* 0x0040800a16007388 */ /* 0x0001e40000000400 */
[----:B0-----:R-:W-:Y:S02]  /*db20*/  PRMT R10, RZ, 0x7610, R10 ;  /* 0x00007610ff0a7816 */ /* 0x001fe4000000000a */
[----:B------:R0:W-:Y:S04]  /*db30*/  STS.U16 [R22+0x4180], R9 ;  /* 0x0041800916007388 */ /* 0x0001e80000000400 */
[----:B------:R1:W4:Y:S01]  /*db40*/  @!P0 LDG.E.U16 R10, [R4.64] ;  /* 0x00000006040a8981 */ /* 0x000322000c1e1500 */
[----:B0-----:R-:W-:Y:S02]  /*db50*/  PRMT R9, RZ, 0x7610, R9 ;  /* 0x00007610ff097816 */ /* 0x001fe40000000009 */
[----:B-1----:R-:W-:-:S02]  /*db60*/  IADD3 R4, P1, R25, R2, RZ ;  /* 0x0000000219047210 */ /* 0x002fc40007f3e0ff */
[----:B------:R-:W4:Y:S04]  /*db70*/  LDL R25, [R1+0x33c] ;  /* 0x00033c0001197983 */ /* 0x000f280000100800 */
[----:B------:R0:W-:Y:S02]  /*db80*/  STS.U16 [R22+0x4280], R8 ;  /* 0x0042800816007388 */ /* 0x0001e40000000400 */
[----:B0-----:R-:W-:Y:S01]  /*db90*/  PRMT R8, RZ, 0x7610, R8 ;  /* 0x00007610ff087816 */ /* 0x001fe20000000008 */
[----:B---3--:R-:W-:Y:S02]  /*dba0*/  IMAD.X R5, R20, 0x1, R0, P1 ;  /* 0x0000000114057824 */ /* 0x008fe400008e0600 */
[----:B------:R-:W3:Y:S04]  /*dbb0*/  LDL R20, [R1+0x1ac] ;  /* 0x0001ac0001147983 */ /* 0x000ee80000100800 */
[----:B------:R2:W3:Y:S02]  /*dbc0*/  @!P0 LDG.E.U16 R9, [R4.64] ;  /* 0x0000000604098981 */ /* 0x0004e4000c1e1500 */
[----:B--2---:R-:W-:-:S02]  /*dbd0*/  IADD3 R4, P1, R24, R2, RZ ;  /* 0x0000000218047210 */ /* 0x004fc40007f3e0ff */
[----:B------:R-:W2:Y:S03]  /*dbe0*/  LDL R24, [R1+0x32c] ;  /* 0x00032c0001187983 */ /* 0x000ea60000100800 */
[----:B----4-:R-:W-:Y:S02]  /*dbf0*/  IMAD.X R5, R23, 0x1, R0, P1 ;  /* 0x0000000117057824 */ /* 0x010fe400008e0600 */
[----:B------:R-:W4:Y:S04]  /*dc00*/  LDL R23, [R1+0x1a4] ;  /* 0x0001a40001177983 */ /* 0x000f280000100800 */
[----:B------:R0:W4:Y:S02]  /*dc10*/  @!P0 LDG.E.U16 R8, [R4.64] ;  /* 0x0000000604088981 */ /* 0x000124000c1e1500 */
[----:B0-----:R-:W-:-:S02]  /*dc20*/  IADD3 R4, P1, R26, R2, RZ ;  /* 0x000000021a047210 */ /* 0x001fc40007f3e0ff */
[----:B------:R-:W4:Y:S03]  /*dc30*/  LDL R26, [R1+0x31c] ;  /* 0x00031c00011a7983 */ /* 0x000f260000100800 */
[----:B------:R-:W-:Y:S02]  /*dc40*/  IMAD.X R5, R21, 0x1, R0, P1 ;  /* 0x0000000115057824 */ /* 0x000fe400008e0600 */
[----:B------:R-:W4:Y:S04]  /*dc50*/  LDL R21, [R1+0x19c] ;  /* 0x00019c0001157983 */ /* 0x000f280000100800 */
[----:B------:R0:W-:Y:S02]  /*dc60*/  STS.U16 [R22+0x4380], R7 ;  /* 0x0043800716007388 */ /* 0x0001e40000000400 */
[----:B0-----:R-:W-:-:S02]  /*dc70*/  PRMT R7, RZ, 0x7610, R7 ;  /* 0x00007610ff077816 */ /* 0x001fc40000000007 */
[----:B------:R0:W-:Y:S04]  /*dc80*/  STS.U16 [R3], R6 ;  /* 0x0000000603007388 */ /* 0x0001e80000000400 */
[----:B------:R1:W4:Y:S01]  /*dc90*/  @!P0 LDG.E.U16 R7, [R4.64] ;  /* 0x0000000604078981 */ /* 0x000322000c1e1500 */
[----:B0-----:R-:W-:Y:S02]  /*dca0*/  PRMT R6, RZ, 0x7610, R6 ;  /* 0x00007610ff067816 */ /* 0x001fe40000000006 */
[----:B-1----:R-:W-:Y:S02]  /*dcb0*/  IADD3 R4, P1, R25, R2, RZ ;  /* 0x0000000219047210 */ /* 0x002fe40007f3e0ff */
[----:B------:R-:W4:Y:S01]  /*dcc0*/  LDL R25, [R1+0x30c] ;  /* 0x00030c0001197983 */ /* 0x000f220000100800 */
[----:B------:R-:W-:-:S02]  /*dcd0*/  PRMT R13, RZ, 0x7610, R13 ;  /* 0x00007610ff0d7816 */ /* 0x000fc4000000000d */
[--C-:B---3--:R-:W-:Y:S02]  /*dce0*/  IMAD.X R5, R20, 0x1, R0.reuse, P1 ;  /* 0x0000000114057824 */ /* 0x108fe400008e0600 */
[----:B------:R-:W3:Y:S04]  /*dcf0*/  LDL R20, [R1+0x194] ;  /* 0x0001940001147983 */ /* 0x000ee80000100800 */
[----:B------:R2:W3:Y:S02]  /*dd00*/  @!P0 LDG.E.U16 R6, [R4.64] ;  /* 0x0000000604068981 */ /* 0x0004e4000c1e1500 */
[----:B--2---:R-:W-:Y:S02]  /*dd10*/  IADD3 R4, P1, R24, R2, RZ ;  /* 0x0000000218047210 */ /* 0x004fe40007f3e0ff */
[----:B------:R-:W2:Y:S03]  /*dd20*/  LDL R24, [R1+0x2fc] ;  /* 0x0002fc0001187983 */ /* 0x000ea60000100800 */
[----:B----4-:R-:W-:-:S02]  /*dd30*/  IMAD.X R5, R23, 0x1, R0, P1 ;  /* 0x0000000117057824 */ /* 0x010fc400008e0600 */
[----:B------:R-:W4:Y:S04]  /*dd40*/  LDL R23, [R1+0x18c] ;  /* 0x00018c0001177983 */ /* 0x000f280000100800 */
[----:B------:R0:W4:Y:S02]  /*dd50*/  @!P0 LDG.E.U16 R13, [R4.64] ;  /* 0x00000006040d8981 */ /* 0x000124000c1e1500 */
[----:B0-----:R-:W-:Y:S02]  /*dd60*/  IADD3 R4, P1, R26, R2, RZ ;  /* 0x000000021a047210 */ /* 0x001fe40007f3e0ff */
[----:B------:R-:W4:Y:S03]  /*dd70*/  LDL R26, [R1+0x2ec] ;  /* 0x0002ec00011a7983 */ /* 0x000f260000100800 */
[----:B------:R-:W-:-:S02]  /*dd80*/  IMAD.X R5, R21, 0x1, R0, P1 ;  /* 0x0000000115057824 */ /* 0x000fc400008e0600 */
[----:B------:R-:W4:Y:S04]  /*dd90*/  LDL R21, [R1+0x184] ;  /* 0x0001840001157983 */ /* 0x000f280000100800 */
[----:B------:R0:W-:Y:S02]  /*dda0*/  STS.U16 [R3+0x200], R14 ;  /* 0x0002000e03007388 */ /* 0x0001e40000000400 */
[----:B0-----:R-:W-:Y:S02]  /*ddb0*/  PRMT R14, RZ, 0x7610, R14 ;  /* 0x00007610ff0e7816 */ /* 0x001fe4000000000e */
[----:B------:R0:W-:Y:S04]  /*ddc0*/  STS.U16 [R3+0x400], R16 ;  /* 0x0004001003007388 */ /* 0x0001e80000000400 */
[----:B------:R1:W4:Y:S01]  /*ddd0*/  @!P0 LDG.E.U16 R14, [R4.64] ;  /* 0x00000006040e8981 */ /* 0x000322000c1e1500 */
[----:B0-----:R-:W-:-:S02]  /*dde0*/  PRMT R16, RZ, 0x7610, R16 ;  /* 0x00007610ff107816 */ /* 0x001fc40000000010 */
[-C--:B-1----:R-:W-:Y:S02]  /*ddf0*/  IADD3 R4, P1, R25, R2.reuse, RZ ;  /* 0x0000000219047210 */ /* 0x082fe40007f3e0ff */
        /* <DEDUP_REMOVED lines=17> */
[----:B------:R0:W-:Y:S04]  /*df10*/  STS.U16 [R3+0x600], R17 ;  /* 0x0006001103007388 */ /* 0x0001e80000000400 */
[----:B------:R1:W4:Y:S01]  /*df20*/  @!P0 LDG.E.U16 R11, [R4.64] ;  /* 0x00000006040b8981 */ /* 0x000322000c1e1500 */
[----:B0-----:R-:W-:Y:S02]  /*df30*/  PRMT R17, RZ, 0x7610, R17 ;  /* 0x00007610ff117816 */ /* 0x001fe40000000011 */
[----:B-1----:R-:W-:Y:S02]  /*df40*/  IADD3 R4, P1, R25, R2, RZ ;  /* 0x0000000219047210 */ /* 0x002fe40007f3e0ff */
[----:B------:R-:W4:Y:S04]  /*df50*/  LDL R25, [R1+0x2ac] ;  /* 0x0002ac0001197983 */ /* 0x000f280000100800 */
[----:B------:R0:W-:Y:S02]  /*df60*/  STS.U16 [R3+0xe00], R12 ;  /* 0x000e000c03007388 */ /* 0x0001e40000000400 */
[----:B0-----:R-:W-:-:S02]  /*df70*/  PRMT R12, RZ, 0x7610, R12 ;  /* 0x00007610ff0c7816 */ /* 0x001fc4000000000c */
[----:B------:R0:W-:Y:S04]  /*df80*/  STS.U16 [R3+0xc00], R18 ;  /* 0x000c001203007388 */ /* 0x0001e80000000400 */
[----:B0-----:R-:W4:Y:S01]  /*df90*/  LDL R18, [R1+0x154] ;  /* 0x0001540001127983 */ /* 0x001f220000100800 */
[----:B---3--:R-:W-:-:S03]  /*dfa0*/  IMAD.X R5, R20, 0x1, R0, P1 ;  /* 0x0000000114057824 */ /* 0x008fc600008e0600 */
[----:B------:R-:W3:Y:S04]  /*dfb0*/  LDL R20, [R1+0x164] ;  /* 0x0001640001147983 */ /* 0x000ee80000100800 */
[----:B------:R2:W3:Y:S02]  /*dfc0*/  @!P0 LDG.E.U16 R17, [R4.64] ;  /* 0x0000000604118981 */ /* 0x0004e4000c1e1500 */
[----:B--2---:R-:W-:Y:S02]  /*dfd0*/  IADD3 R4, P1, R24, R2, RZ ;  /* 0x0000000218047210 */ /* 0x004fe40007f3e0ff */
[----:B------:R-:W2:Y:S03]  /*dfe0*/  LDL R24, [R1+0x29c] ;  /* 0x00029c0001187983 */ /* 0x000ea60000100800 */
[----:B----4-:R-:W-:-:S02]  /*dff0*/  IMAD.X R5, R23, 0x1, R0, P1 ;  /* 0x0000000117057824 */ /* 0x010fc400008e0600 */
[----:B------:R-:W4:Y:S04]  /*e000*/  LDL R23, [R1+0x15c] ;  /* 0x00015c0001177983 */ /* 0x000f280000100800 */
[----:B------:R0:W4:Y:S02]  /*e010*/  @!P0 LDG.E.U16 R12, [R4.64] ;  /* 0x00000006040c8981 */ /* 0x000124000c1e1500 */
[----:B0-----:R-:W-:-:S05]  /*e020*/  IADD3 R4, P1, R26, R2, RZ ;  /* 0x000000021a047210 */ /* 0x001fca0007f3e0ff */
[----:B------:R-:W-:Y:S02]  /*e030*/  IMAD.X R5, R21, 0x1, R0, P1 ;  /* 0x0000000115057824 */ /* 0x000fe400008e0600 */
[----:B------:R-:W4:Y:S04]  /*e040*/  LDL R21, [R1+0x28c] ;  /* 0x00028c0001157983 */ /* 0x000f280000100800 */
[----:B------:R0:W-:Y:S02]  /*e050*/  STS.U16 [R3+0x1000], R10 ;  /* 0x0010000a03007388 */ /* 0x0001e40000000400 */
[----:B0-----:R-:W-:-:S06]  /*e060*/  PRMT R10, RZ, 0x7610, R10 ;  /* 0x00007610ff0a7816 */ /* 0x001fcc000000000a */
[----:B------:R0:W4:Y:S04]  /*e070*/  @!P0 LDG.E.U16 R10, [R4.64] ;  /* 0x00000006040a8981 */ /* 0x000128000c1e1500 */
[----:B------:R1:W-:Y:S01]  /*e080*/  STS.U16 [R3+0x1200], R9 ;  /* 0x0012000903007388 */ /* 0x0003e20000000400 */
[----:B0-----:R-:W-:-:S03]  /*e090*/  IADD3 R4, P1, R25, R2, RZ ;  /* 0x0000000219047210 */ /* 0x001fc60007f3e0ff */
[----:B------:R-:W4:Y:S01]  /*e0a0*/  LDL R25, [R1+0x27c] ;  /* 0x00027c0001197983 */ /* 0x000f220000100800 */
[----:B-1----:R-:W-:-:S03]  /*e0b0*/  PRMT R9, RZ, 0x7610, R9 ;  /* 0x00007610ff097816 */ /* 0x002fc60000000009 */
        /* <DEDUP_REMOVED lines=15> */
[----:B0-----:R-:W-:-:S06]  /*e1b0*/  PRMT R7, RZ, 0x7610, R7 ;  /* 0x00007610ff077816 */ /* 0x001fcc0000000007 */
[----:B------:R0:W4:Y:S02]  /*e1c0*/  @!P0 LDG.E.U16 R7, [R4.64] ;  /* 0x0000000604078981 */ /* 0x000124000c1e1500 */
[----:B0-----:R-:W-:Y:S02]  /*e1d0*/  IADD3 R4, P1, R25, R2, RZ ;  /* 0x0000000219047210 */ /* 0x001fe40007f3e0ff */
[----:B------:R-:W4:Y:S04]  /*e1e0*/  LDL R25, [R1+0x24c] ;  /* 0x00024c0001197983 */ /* 0x000f280000100800 */
[----:B------:R0:W-:Y:S02]  /*e1f0*/  STS.U16 [R3+0x1800], R6 ;  /* 0x0018000603007388 */ /* 0x0001e40000000400 */
[----:B0-----:R-:W-:-:S02]  /*e200*/  PRMT R6, RZ, 0x7610, R6 ;  /* 0x00007610ff067816 */ /* 0x001fc40000000006 */
        /* <DEDUP_REMOVED lines=124> */
[----:B------:R0:W-:Y:S04]  /*e9d0*/  STS.U16 [R3+0x3c00], R17 ;  /* 0x003c001103007388 */ /* 0x0001e80000000400 */
[----:B------:R1:W-:Y:S01]  /*e9e0*/  STS.U16 [R3+0x3e00], R12 ;  /* 0x003e000c03007388 */ /* 0x0003e20000000400 */
[----:B0-----:R-:W-:-:S02]  /*e9f0*/  PRMT R17, RZ, 0x7610, R17 ;  /* 0x00007610ff117816 */ /* 0x001fc40000000011 */
[----:B-1----:R-:W-:Y:S01]  /*ea00*/  PRMT R12, RZ, 0x7610, R12 ;  /* 0x00007610ff0c7816 */ /* 0x002fe2000000000c */
[----:B---3--:R-:W-:Y:S02]  /*ea10*/  IMAD.X R5, R20, 0x1, R0, P1 ;  /* 0x0000000114057824 */ /* 0x008fe400008e0600 */
[----:B------:R-:W3:Y:S04]  /*ea20*/  LDL R20, [R1+0x328] ;  /* 0x0003280001147983 */ /* 0x000ee80000100800 */
[----:B------:R2:W3:Y:S04]  /*ea30*/  @!P0 LDG.E.U16 R17, [R4.64] ;  /* 0x0000000604118981 */ /* 0x0004e8000c1e1500 */
[----:B------:R-:W3:Y:S01]  /*ea40*/  LDL.LU R3, [R1+0x1f8] ;  /* 0x0001f80001037983 */ /* 0x000ee20000300800 */
[----:B--2---:R-:W-:-:S03]  /*ea50*/  IADD3 R4, P1, R24, R2, RZ ;  /* 0x0000000218047210 */ /* 0x004fc60007f3e0ff */
[----:B------:R-:W2:Y:S02]  /*ea60*/  LDL R24, [R1+0x48c] ;  /* 0x00048c0001187983 */ /* 0x000ea40000100800 */
        /* <DEDUP_REMOVED lines=116> */
[----:B------:R0:W-:Y:S02]  /*f1b0*/  STS.U16 [R22+0x2080], R6 ;  /* 0x0020800616007388 */ /* 0x0001e40000000400 */
[----:B0-----:R-:W-:Y:S02]  /*f1c0*/  PRMT R6, RZ, 0x7610, R6 ;  /* 0x00007610ff067816 */ /* 0x001fe40000000006 */
[----:B------:R0:W-:Y:S02]  /*f1d0*/  STS.U16 [R22+0x2280], R13 ;  /* 0x0022800d16007388 */ /* 0x0001e40000000400 */
[----:B0-----:R-:W-:Y:S01]  /*f1e0*/  PRMT R13, RZ, 0x7610, R13 ;  /* 0x00007610ff0d7816 */ /* 0x001fe2000000000d */
[----:B---3--:R-:W-:-:S02]  /*f1f0*/  IMAD.X R5, R20, 0x1, R0, P1 ;  /* 0x0000000114057824 */ /* 0x008fc400008e0600 */
[----:B------:R-:W3:Y:S04]  /*f200*/  LDL R20, [R1+0x508] ;  /* 0x0005080001147983 */ /* 0x000ee80000100800 */
[----:B------:R-:W3:Y:S04]  /*f210*/  LDL.LU R26, [R1+0x3f4] ;  /* 0x0003f400011a7983 */ /* 0x000ee80000300800 */
[----:B------:R-:W3:Y:S04]  /*f220*/  LDL R27, [R1+0x210] ;  /* 0x00021000011b7983 */ /* 0x000ee80000100800 */
[----:B------:R2:W3:Y:S04]  /*f230*/  @!P0 LDG.E.U16 R6, [R4.64] ;  /* 0x0000000604068981 */ /* 0x0004e8000c1e1500 */
[----:B------:R-:W3:Y:S01]  /*f240*/  LDL R25, [R1+0x3e4] ;  /* 0x0003e40001197983 */ /* 0x000ee20000100800 */
[----:B--2---:R-:W-:-:S03]  /*f250*/  IADD3 R4, P1, R24, R2, RZ ;  /* 0x0000000218047210 */ /* 0x004fc60007f3e0ff */
[----:B------:R-:W2:Y:S02]  /*f260*/  LDL R24, [R1+0x3d4] ;  /* 0x0003d40001187983 */ /* 0x000ea40000100800 */
[----:B----4-:R-:W-:Y:S02]  /*f270*/  IMAD.X R5, R23, 0x1, R0, P1 ;  /* 0x0000000117057824 */ /* 0x010fe400008e0600 */
[----:B------:R-:W4:Y:S04]  /*f280*/  LDL R23, [R1+0x208] ;  /* 0x0002080001177983 */ /* 0x000f280000100800 */
[----:B------:R0:W2:Y:S02]  /*f290*/  @!P0 LDG.E.U16 R13, [R4.64] ;  /* 0x00000006040d8981 */ /* 0x0000a4000c1e1500 */
[----:B0-----:R-:W-:-:S02]  /*f2a0*/  IADD3 R4, P1, R21, R2, RZ ;  /* 0x0000000215047210 */ /* 0x001fc40007f3e0ff */
[----:B------:R0:W-:Y:S03]  /*f2b0*/  STS.U16 [R22+0x2480], R14 ;  /* 0x0024800e16007388 */ /* 0x0001e60000000400 */
[----:B------:R-:W-:Y:S01]  /*f2c0*/  IMAD.X R5, R18, 0x1, R0, P1 ;  /* 0x0000000112057824 */ /* 0x000fe200008e0600 */
[----:B------:R-:W2:Y:S04]  /*f2d0*/  LDL R21, [R1+0x3c4] ;  /* 0x0003c40001157983 */ /* 0x000ea80000100800 */
[----:B------:R-:W2:Y:S01]  /*f2e0*/  LDL R18, [R1+0x200] ;  /* 0x0002000001127983 */ /* 0x000ea20000100800 */
[----:B0-----:R-:W-:-:S06]  /*f2f0*/  PRMT R14, RZ, 0x7610, R14 ;  /* 0x00007610ff0e7816 */ /* 0x001fcc000000000e */
[----:B------:R3:W2:Y:S04]  /*f300*/  @!P0 LDG.E.U16 R14, [R4.64] ;  /* 0x00000006040e8981 */ /* 0x0006a8000c1e1500 */
[----:B------:R0:W-:Y:S02]  /*f310*/  STS.U16 [R22+0x2680], R16 ;  /* 0x0026801016007388 */ /* 0x0001e40000000400 */
[----:B0-----:R-:W-:Y:S02]  /*f320*/  PRMT R16, RZ, 0x7610, R16 ;  /* 0x00007610ff107816 */ /* 0x001fe40000000010 */
[----:B------:R0:W-:Y:S02]  /*f330*/  STS.U16 [R22+0x2880], R15 ;  /* 0x0028800f16007388 */ /* 0x0001e40000000400 */
[----:B0-----:R-:W-:-:S02]  /*f340*/  PRMT R15, RZ, 0x7610, R15 ;  /* 0x00007610ff0f7816 */ /* 0x001fc4000000000f */
[----:B------:R0:W-:Y:S02]  /*f350*/  STS.U16 [R22+0x2a80], R11 ;  /* 0x002a800b16007388 */ /* 0x0001e40000000400 */
[----:B0-----:R-:W-:Y:S02]  /*f360*/  PRMT R11, RZ, 0x7610, R11 ;  /* 0x00007610ff0b7816 */ /* 0x001fe4000000000b */
[----:B---3--:R-:W-:Y:S02]  /*f370*/  IADD3 R4, P1, R20, R2, RZ ;  /* 0x0000000214047210 */ /* 0x008fe40007f3e0ff */
[----:B------:R-:W3:Y:S03]  /*f380*/  LDL R20, [R1+0x3b4] ;  /* 0x0003b40001147983 */ /* 0x000ee60000100800 */
[----:B------:R-:W-:-:S05]  /*f390*/  IMAD.X R5, R27, 0x1, R0, P1 ;  /* 0x000000011b057824 */ /* 0x000fca00008e0600 */
[----:B------:R0:W3:Y:S02]  /*f3a0*/  @!P0 LDG.E.U16 R16, [R4.64] ;  /* 0x0000000604108981 */ /* 0x0000e4000c1e1500 */
[----:B0-----:R-:W-:-:S05]  /*f3b0*/  IADD3 R4, P1, R26, R2, RZ ;  /* 0x000000021a047210 */ /* 0x001fca0007f3e0ff */
[----:B----4-:R-:W-:Y:S02]  /*f3c0*/  IMAD.X R5, R23, 0x1, R0, P1 ;  /* 0x0000000117057824 */ /* 0x010fe400008e0600 */
[----:B------:R-:W4:Y:S04]  /*f3d0*/  LDL R23, [R1+0x3a4] ;  /* 0x0003a40001177983 */ /* 0x000f280000100800 */
[----:B------:R0:W3:Y:S02]  /*f3e0*/  @!P0 LDG.E.U16 R15, [R4.64] ;  /* 0x00000006040f8981 */ /* 0x0000e4000c1e1500 */
[----:B0-----:R-:W-:-:S05]  /*f3f0*/  IADD3 R4, P1, R25, R2, RZ ;  /* 0x0000000219047210 */ /* 0x001fca0007f3e0ff */
[----:B--2---:R-:W-:Y:S02]  /*f400*/  IMAD.X R5, R18, 0x1, R0, P1 ;  /* 0x0000000112057824 */ /* 0x004fe400008e0600 */
[----:B------:R-:W2:Y:S04]  /*f410*/  LDL R18, [R1+0x1e0] ;  /* 0x0001e00001127983 */ /* 0x000ea80000100800 */
[----:B------:R0:W2:Y:S04]  /*f420*/  @!P0 LDG.E.U16 R11, [R4.64] ;  /* 0x00000006040b8981 */ /* 0x0000a8000c1e1500 */
[----:B------:R1:W-:Y:S01]  /*f430*/  STL [R1+0x580], R3 ;  /* 0x0005800301007387 */ /* 0x0003e20000100800 */
[----:B0-----:R-:W-:-:S05]  /*f440*/  IADD3 R4, P1, R24, R2, RZ ;  /* 0x0000000218047210 */ /* 0x001fca0007f3e0ff */
[----:B------:R-:W-:Y:S02]  /*f450*/  IMAD.X R5, R3, 0x1, R0, P1 ;  /* 0x0000000103057824 */ /* 0x000fe400008e0600 */
[----:B-1----:R-:W2:Y:S04]  /*f460*/  LDL.LU R3, [R1+0x1f0] ;  /* 0x0001f00001037983 */ /* 0x002ea80000300800 */
[----:B------:R0:W-:Y:S02]  /*f470*/  STS.U16 [R22+0x2c80], R17 ;  /* 0x002c801116007388 */ /* 0x0001e40000000400 */
[----:B0-----:R-:W-:-:S06]  /*f480*/  PRMT R17, RZ, 0x7610, R17 ;  /* 0x00007610ff117816 */ /* 0x001fcc0000000011 */
[----:B------:R0:W4:Y:S02]  /*f490*/  @!P0 LDG.E.U16 R17, [R4.64] ;  /* 0x0000000604118981 */ /* 0x000124000c1e1500 */
[-C--:B0-----:R-:W-:Y:S02]  /*f4a0*/  IADD3 R4, P1, R21, R2.reuse, RZ ;  /* 0x0000000215047210 */ /* 0x081fe40007f3e0ff */
[----:B------:R0:W-:Y:S02]  /*f4b0*/  STS.U16 [R22+0x2e80], R12 ;  /* 0x002e800c16007388 */ /* 0x0001e40000000400 */
[----:B0-----:R-:W-:Y:S01]  /*f4c0*/  PRMT R12, RZ, 0x7610, R12 ;  /* 0x00007610ff0c7816 */ /* 0x001fe2000000000c */
[----:B--2---:R-:W-:Y:S01]  /*f4d0*/  IMAD.X R5, R3, 0x1, R0, P1 ;  /* 0x0000000103057824 */ /* 0x004fe200008e0600 */
[----:B------:R0:W-:Y:S04]  /*f4e0*/  STL [R1+0x588], R3 ;  /* 0x0005880301007387 */ /* 0x0001e80000100800 */
[----:B------:R3:W2:Y:S04]  /*f4f0*/  @!P0 LDG.E.U16 R12, [R4.64] ;  /* 0x00000006040c8981 */ /* 0x0006a8000c1e1500 */
[----:B0-----:R-:W2:Y:S04]  /*f500*/  LDL.LU R3, [R1+0x1e8] ;  /* 0x0001e80001037983 */ /* 0x001ea80000300800 */
[----:B------:R-:W4:Y:S01]  /*f510*/  LDL R21, [R1+0x394] ;  /* 0x0003940001157983 */ /* 0x000f220000100800 */
[----:B---3--:R-:W-:-:S03]  /*f520*/  IADD3 R4, P1, R20, R2, RZ ;  /* 0x0000000214047210 */ /* 0x008fc60007f3e0ff */
[----:B------:R-:W3:Y:S04]  /*f530*/  LDL R20, [R1+0x1d8] ;  /* 0x0001d80001147983 */ /* 0x000ee80000100800 */
[----:B------:R0:W-:Y:S02]  /*f540*/  STS.U16 [R22+0x3080], R10 ;  /* 0x0030800a16007388 */ /* 0x0001e40000000400 */
[----:B0-----:R-:W-:Y:S02]  /*f550*/  PRMT R10, RZ, 0x7610, R10 ;  /* 0x00007610ff0a7816 */ /* 0x001fe4000000000a */
[----:B------:R0:W-:Y:S02]  /*f560*/  STS.U16 [R22+0x3280], R9 ;  /* 0x0032800916007388 */ /* 0x0001e40000000400 */
[----:B0-----:R-:W-:-:S02]  /*f570*/  PRMT R9, RZ, 0x7610, R9 ;  /* 0x00007610ff097816 */ /* 0x001fc40000000009 */
[----:B--2---:R0:W-:Y:S04]  /*f580*/  STL [R1+0x58c], R3 ;  /* 0x00058c0301007387 */ /* 0x0041e80000100800 */
[----:B------:R-:W2:Y:S04]  /*f590*/  LDL R27, [R1+0x384] ;  /* 0x00038400011b7983 */ /* 0x000ea80000100800 */
[----:B------:R-:W2:Y:S01]  /*f5a0*/  LDL R25, [R1+0x1d0] ;  /* 0x0001d00001197983 */ /* 0x000ea20000100800 */
[----:B------:R-:W-:-:S03]  /*f5b0*/  IMAD.X R5, R3, 0x1, R0, P1 ;  /* 0x0000000103057824 */ /* 0x000fc600008e0600 */
[----:B------:R-:W2:Y:S04]  /*f5c0*/  LDL R24, [R1+0x374] ;  /* 0x0003740001187983 */ /* 0x000ea80000100800 */
[----:B------:R4:W2:Y:S04]  /*f5d0*/  @!P0 LDG.E.U16 R10, [R4.64] ;  /* 0x00000006040a8981 */ /* 0x0008a8000c1e1500 */
[----:B------:R1:W-:Y:S04]  /*f5e0*/  STS.U16 [R22+0x3480], R8 ;  /* 0x0034800816007388 */ /* 0x0003e80000000400 */
[----:B0-----:R-:W2:Y:S01]  /*f5f0*/  LDL R3, [R1+0x1b8] ;  /* 0x0001b80001037983 */ /* 0x001ea20000100800 */
[----:B----4-:R-:W-:-:S03]  /*f600*/  IADD3 R4, P1, R23, R2, RZ ;  /* 0x0000000217047210 */ /* 0x010fc60007f3e0ff */
[----:B------:R-:W4:Y:S02]  /*f610*/  LDL R23, [R1+0x1c8] ;  /* 0x0001c80001177983 */ /* 0x000f240000100800 */
[----:B------:R-:W-:Y:S02]  /*f620*/  IMAD.X R5, R18, 0x1, R0, P1 ;  /* 0x0000000112057824 */ /* 0x000fe400008e0600 */
[----:B------:R-:W4:Y:S04]  /*f630*/  LDL R18, [R1+0x364] ;  /* 0x0003640001127983 */ /* 0x000f280000100800 */
[----:B------:R0:W4:Y:S02]  /*f640*/  @!P0 LDG.E.U16 R9, [R4.64] ;  /* 0x0000000604098981 */ /* 0x000124000c1e1500 */
[----:B0-----:R-:W-:-:S02]  /*f650*/  IADD3 R4, P1, R21, R2, RZ ;  /* 0x0000000215047210 */ /* 0x001fc40007f3e0ff */
[----:B------:R-:W4:Y:S03]  /*f660*/  LDL R21, [R1+0x1c0] ;  /* 0x0001c00001157983 */ /* 0x000f260000100800 */
[----:B---3--:R-:W-:Y:S02]  /*f670*/  IMAD.X R5, R20, 0x1, R0, P1 ;  /* 0x0000000114057824 */ /* 0x008fe400008e0600 */
[----:B------:R-:W3:Y:S01]  /*f680*/  LDL R20, [R1+0x354] ;  /* 0x0003540001147983 */ /* 0x000ee20000100800 */
[----:B-1----:R-:W-:-:S06]  /*f690*/  PRMT R8, RZ, 0x7610, R8 ;  /* 0x00007610ff087816 */ /* 0x002fcc0000000008 */
[----:B------:R2:W3:Y:S04]  /*f6a0*/  @!P0 LDG.E.U16 R8, [R4.64] ;  /* 0x0000000604088981 */ /* 0x0004e8000c1e1500 */
[----:B------:R0:W-:Y:S02]  /*f6b0*/  STS.U16 [R22+0x3680], R7 ;  /* 0x0036800716007388 */ /* 0x0001e40000000400 */
[----:B0-----:R-:W-:Y:S02]  /*f6c0*/  PRMT R7, RZ, 0x7610, R7 ;  /* 0x00007610ff077816 */ /* 0x001fe40000000007 */
[----:B------:R0:W-:Y:S02]  /*f6d0*/  STS.U16 [R22+0x3880], R6 ;  /* 0x0038800616007388 */ /* 0x0001e40000000400 */
[----:B0-----:R-:W-:-:S02]  /*f6e0*/  PRMT R6, RZ, 0x7610, R6 ;  /* 0x00007610ff067816 */ /* 0x001fc40000000006 */
[----:B------:R0:W-:Y:S02]  /*f6f0*/  STS.U16 [R22+0x3a80], R13 ;  /* 0x003a800d16007388 */ /* 0x0001e40000000400 */
[----:B0-----:R-:W-:Y:S02]  /*f700*/  PRMT R13, RZ, 0x7610, R13 ;  /* 0x00007610ff0d7816 */ /* 0x001fe4000000000d */
[----:B--2---:R-:W-:-:S05]  /*f710*/  IADD3 R4, P1, R27, R2, RZ ;  /* 0x000000021b047210 */ /* 0x004fca0007f3e0ff */
[----:B------:R-:W-:-:S05]  /*f720*/  IMAD.X R5, R25, 0x1, R0, P1 ;  /* 0x0000000119057824 */ /* 0x000fca00008e0600 */
[----:B------:R0:W2:Y:S02]  /*f730*/  @!P0 LDG.E.U16 R7, [R4.64] ;  /* 0x0000000604078981 */ /* 0x0000a4000c1e1500 */
[----:B0-----:R-:W-:-:S05]  /*f740*/  IADD3 R4, P1, R24, R2, RZ ;  /* 0x0000000218047210 */ /* 0x001fca0007f3e0ff */
[--C-:B----4-:R-:W-:Y:S02]  /*f750*/  IMAD.X R5, R23, 0x1, R0.reuse, P1 ;  /* 0x0000000117057824 */ /* 0x110fe400008e0600 */
[----:B------:R-:W4:Y:S04]  /*f760*/  LDL R23, [R1+0x1b0] ;  /* 0x0001b00001177983 */ /* 0x000f280000100800 */
[----:B------:R0:W2:Y:S02]  /*f770*/  @!P0 LDG.E.U16 R6, [R4.64] ;  /* 0x0000000604068981 */ /* 0x0000a4000c1e1500 */
[----:B0-----:R-:W-:Y:S02]  /*f780*/  IADD3 R4, P1, R18, R2, RZ ;  /* 0x0000000212047210 */ /* 0x001fe40007f3e0ff */
[----:B------:R-:W2:Y:S03]  /*f790*/  LDL R18, [R1+0x344] ;  /* 0x0003440001127983 */ /* 0x000ea60000100800 */
[----:B------:R-:W-:-:S02]  /*f7a0*/  IMAD.X R5, R21, 0x1, R0, P1 ;  /* 0x0000000115057824 */ /* 0x000fc400008e0600 */
[----:B------:R-:W4:Y:S04]  /*f7b0*/  LDL R21, [R1+0x334] ;  /* 0x0003340001157983 */ /* 0x000f280000100800 */
[----:B------:R3:W4:Y:S02]  /*f7c0*/  @!P0 LDG.E.U16 R13, [R4.64] ;  /* 0x00000006040d8981 */ /* 0x000724000c1e1500 */
[----:B---3--:R-:W-:Y:S02]  /*f7d0*/  IADD3 R4, P1, R20, R2, RZ ;  /* 0x0000000214047210 */ /* 0x008fe40007f3e0ff */
[----:B------:R-:W3:Y:S03]  /*f7e0*/  LDL R20, [R1+0x1a8] ;  /* 0x0001a80001147983 */ /* 0x000ee60000100800 */
[----:B------:R-:W-:Y:S01]  /*f7f0*/  IMAD.X R5, R3, 0x1, R0, P1 ;  /* 0x0000000103057824 */ /* 0x000fe200008e0600 */
[----:B------:R0:W-:Y:S04]  /*f800*/  STS.U16 [R22+0x3c80], R14 ;  /* 0x003c800e16007388 */ /* 0x0001e80000000400 */
[----:B------:R-:W3:Y:S04]  /*f810*/  LDL.LU R3, [R1+0x4d8] ;  /* 0x0004d80001037983 */ /* 0x000ee80000300800 */
[----:B------:R-:W3:Y:S01]  /*f820*/  LDL.LU R28, [R1+0x3d0] ;  /* 0x0003d000011c7983 */ /* 0x000ee20000300800 */
[----:B0-----:R-:W-:-:S03]  /*f830*/  PRMT R14, RZ, 0x7610, R14 ;  /* 0x00007610ff0e7816 */ /* 0x001fc6000000000e */
[----:B------:R-:W3:Y:S04]  /*f840*/  LDL.LU R29, [R1+0x4e8] ;  /* 0x0004e800011d7983 */ /* 0x000ee80000300800 */
[----:B------:R-:W3:Y:S04]  /*f850*/  LDL R25, [R1+0x324] ;  /* 0x0003240001197983 */ /* 0x000ee80000100800 */
[----:B------:R2:W3:Y:S04]  /*f860*/  @!P0 LDG.E.U16 R14, [R4.64] ;  /* 0x00000006040e8981 */ /* 0x0004e8000c1e1500 */
[----:B------:R-:W3:Y:S04]  /*f870*/  LDL R24, [R1+0x314] ;  /* 0x0003140001187983 */ /* 0x000ee80000100800 */
[----:B------:R0:W-:Y:S02]  /*f880*/  STS.U16 [R22+0x3e80], R16 ;  /* 0x003e801016007388 */ /* 0x0001e40000000400 */
[----:B0-----:R-:W-:-:S02]  /*f890*/  PRMT R16, RZ, 0x7610, R16 ;  /* 0x00007610ff107816 */ /* 0x001fc40000000010 */
[-C--:B--2---:R-:W-:Y:S02]  /*f8a0*/  IADD3 R4, P1, R18, R2.reuse, RZ ;  /* 0x0000000212047210 */ /* 0x084fe40007f3e0ff */
[----:B------:R-:W2:Y:S03]  /*f8b0*/  LDL R18, [R1+0x1a0] ;  /* 0x0001a00001127983 */ /* 0x000ea60000100800 */
[----:B----4-:R-:W-:Y:S02]  /*f8c0*/  IMAD.X R5, R23, 0x1, R0, P1 ;  /* 0x0000000117057824 */ /* 0x010fe400008e0600 */
[----:B------:R-:W4:Y:S04]  /*f8d0*/  LDL R23, [R1+0x198] ;  /* 0x0001980001177983 */ /* 0x000f280000100800 */
[----:B------:R0:W4:Y:S02]  /*f8e0*/  @!P0 LDG.E.U16 R16, [R4.64] ;  /* 0x0000000604108981 */ /* 0x000124000c1e1500 */
[----:B0-----:R-:W-:-:S02]  /*f8f0*/  IADD3 R4, P1, R21, R2, RZ ;  /* 0x0000000215047210 */ /* 0x001fc40007f3e0ff */
[----:B------:R-:W4:Y:S03]  /*f900*/  LDL R21, [R1+0x304] ;  /* 0x0003040001157983 */ /* 0x000f260000100800 */
[----:B---3--:R-:W-:Y:S02]  /*f910*/  IMAD.X R5, R20, 0x1, R0, P1 ;  /* 0x0000000114057824 */ /* 0x008fe400008e0600 */
[----:B------:R-:W3:Y:S04]  /*f920*/  LDL R20, [R1+0x190] ;  /* 0x0001900001147983 */ /* 0x000ee80000100800 */
[----:B------:R-:W0:Y:S02]  /*f930*/  S2R R22, SR_TID.X ;  /* 0x0000000000167919 */ /* 0x000e240000002100 */
[----:B0-----:R-:W-:-:S05]  /*f940*/  IMAD.SHL.U32 R22, R22, 0x2, RZ ;  /* 0x0000000216167824 */ /* 0x001fca00078e00ff */
[----:B------:R-:W-:-:S04]  /*f950*/  LOP3.LUT R22, R22, 0x7e, RZ, 0xc0, !PT ;  /* 0x0000007e16167812 */ /* 0x000fc800078ec0ff */
[----:B------:R-:W-:-:S05]  /*f960*/  LOP3.LUT R22, R22, 0x20, RZ, 0x3c, !PT ;  /* 0x0000002016167812 */ /* 0x000fca00078e3cff */
[----:B------:R0:W-:Y:S02]  /*f970*/  STS.U16 [R22+0x100], R15 ;  /* 0x0001000f16007388 */ /* 0x0001e40000000400 */
[----:B0-----:R-:W-:Y:S02]  /*f980*/  PRMT R15, RZ, 0x7610, R15 ;  /* 0x00007610ff0f7816 */ /* 0x001fe4000000000f */
[----:B------:R0:W-:Y:S04]  /*f990*/  STS.U16 [R22+0x300], R11 ;  /* 0x0003000b16007388 */ /* 0x0001e80000000400 */
[----:B------:R1:W3:Y:S01]  /*f9a0*/  @!P0 LDG.E.U16 R15, [R4.64] ;  /* 0x00000006040f8981 */ /* 0x0002e2000c1e1500 */
[----:B0-----:R-:W-:Y:S02]  /*f9b0*/  PRMT R11, RZ, 0x7610, R11 ;  /* 0x00007610ff0b7816 */ /* 0x001fe4000000000b */
[----:B-1----:R-:W-:-:S02]  /*f9c0*/  IADD3 R4, P1, R25, R2, RZ ;  /* 0x0000000219047210 */ /* 0x002fc40007f3e0ff */
[----:B------:R-:W3:Y:S04]  /*f9d0*/  LDL R25, [R1+0x2f4] ;  /* 0x0002f40001197983 */ /* 0x000ee80000100800 */
[----:B------:R0:W-:Y:S02]  /*f9e0*/  STS.U16 [R22+0x500], R17 ;  /* 0x0005001116007388 */ /* 0x0001e40000000400 */
[----:B0-----:R-:W-:Y:S01]  /*f9f0*/  PRMT R17, RZ, 0x7610, R17 ;  /* 0x00007610ff117816 */ /* 0x001fe20000000011 */
[----:B--2---:R-:W-:Y:S02]  /*fa00*/  IMAD.X R5, R18, 0x1, R0, P1 ;  /* 0x0000000112057824 */ /* 0x004fe400008e0600 */
[----:B------:R-:W2:Y:S04]  /*fa10*/  LDL R18, [R1+0x188] ;  /* 0x0001880001127983 */ /* 0x000ea80000100800 */
[----:B------:R0:W2:Y:S02]  /*fa20*/  @!P0 LDG.E.U16 R11, [R4.64] ;  /* 0x00000006040b8981 */ /* 0x0000a4000c1e1500 */
[----:B0-----:R-:W-:-:S02]  /*fa30*/  IADD3 R4, P1, R24, R2, RZ ;  /* 0x0000000218047210 */ /* 0x001fc40007f3e0ff */
        /* <DEDUP_REMOVED lines=8> */
[----:B------:R0:W-:Y:S02]  /*fac0*/  STS.U16 [R22+0x700], R12 ;  /* 0x0007000c16007388 */ /* 0x0001e40000000400 */
[----:B0-----:R-:W-:-:S02]  /*fad0*/  PRMT R12, RZ, 0x7610, R12 ;  /* 0x00007610ff0c7816 */ /* 0x001fc4000000000c */
[----:B------:R0:W-:Y:S04]  /*fae0*/  STS.U16 [R22+0x900], R10 ;  /* 0x0009000a16007388 */ /* 0x0001e80000000400 */
[----:B------:R1:W3:Y:S01]  /*faf0*/  @!P0 LDG.E.U16 R12, [R4.64] ;  /* 0x00000006040c8981 */ /* 0x0002e2000c1e1500 */
[----:B0-----:R-:W-:-:S03]  /*fb00*/  PRMT R10, RZ, 0x7610, R10 ;  /* 0x00007610ff0a7816 */ /* 0x001fc6000000000a */
[----:B------:R0:W-:Y:S02]  /*fb10*/  STS.U16 [R22+0xb00], R9 ;  /* 0x000b000916007388 */ /* 0x0001e40000000400 */
[----:B0-----:R-:W-:Y:S02]  /*fb20*/  PRMT R9, RZ, 0x7610, R9 ;  /* 0x00007610ff097816 */ /* 0x001fe40000000009 */
[-C--:B-1----:R-:W-:Y:S02]  /*fb30*/  IADD3 R4, P1, R25, R2.reuse, RZ ;  /* 0x0000000219047210 */ /* 0x082fe40007f3e0ff */
[----:B------:R-:W3:Y:S03]  /*fb40*/  LDL R25, [R1+0x2c4] ;  /* 0x0002c40001197983 */ /* 0x000ee60000100800 */
        /* <DEDUP_REMOVED lines=76> */
[----:B0-----:R-:W-:-:S06]  /*10010*/  PRMT R12, RZ, 0x7610, R12 ;  /* 0x00007610ff0c7816 */ /* 0x001fcc000000000c */
[----:B------:R0:W3:Y:S04]  /*10020*/  @!P0 LDG.E.U16 R12, [R4.64] ;  /* 0x00000006040c8981 */ /* 0x0000e8000c1e1500 */
[----:B------:R1:W-:Y:S02]  /*10030*/  STS.U16 [R22+0x2100], R10 ;  /* 0x0021000a16007388 */ /* 0x0003e40000000400 */
[----:B-1----:R-:W-:Y:S02]  /*10040*/  PRMT R10, RZ, 0x7610, R10 ;  /* 0x00007610ff0a7816 */ /* 0x002fe4000000000a */
[----:B0-----:R-:W-:Y:S02]  /*10050*/  IADD3 R4, P1, R25, R2, RZ ;  /* 0x0000000219047210 */ /* 0x001fe40007f3e0ff */
[----:B------:R-:W3:Y:S04]  /*10060*/  LDL R25, [R1+0xc] ;  /* 0x00000c0001197983 */ /* 0x000ee80000100800 */
[----:B------:R0:W-:Y:S02]  /*10070*/  STS.U16 [R22+0x2300], R9 ;  /* 0x0023000916007388 */ /* 0x0001e40000000400 */
[----:B0-----:R-:W-:Y:S01]  /*10080*/  PRMT R9, RZ, 0x7610, R9 ;  /* 0x00007610ff097816 */ /* 0x001fe20000000009 */
[----:B--2---:R-:W-:-:S02]  /*10090*/  IMAD.X R5, R18, 0x1, R0, P1 ;  /* 0x0000000112057824 */ /* 0x004fc400008e0600 */
[----:B------:R-:W2:Y:S04]  /*100a0*/  LDL R18, [R1+0x400] ;  /* 0x0004000001127983 */ /* 0x000ea80000100800 */
[----:B------:R0:W2:Y:S02]  /*100b0*/  @!P0 LDG.E.U16 R10, [R4.64] ;  /* 0x00000006040a8981 */ /* 0x0000a4000c1e1500 */
[----:B0-----:R-:W-:Y:S02]  /*100c0*/  IADD3 R4, P1, R24, R2, RZ ;  /* 0x0000000218047210 */ /* 0x001fe40007f3e0ff */
[----:B------:R-:W2:Y:S03]  /*100d0*/  LDL R24, [R1+0x4f8] ;  /* 0x0004f80001187983 */ /* 0x000ea60000100800 */
[----:B----4-:R-:W-:-:S02]  /*100e0*/  IMAD.X R5, R23, 0x1, R0, P1 ;  /* 0x0000000117057824 */ /* 0x010fc400008e0600 */
[----:B------:R-:W4:Y:S04]  /*100f0*/  LDL R23, [R1+0x3f0] ;  /* 0x0003f00001177983 */ /* 0x000f280000100800 */
[----:B------:R3:W4:Y:S02]  /*10100*/  @!P0 LDG.E.U16 R9, [R4.64] ;  /* 0x0000000604098981 */ /* 0x000724000c1e1500 */
[----:B---3--:R-:W-:Y:S02]  /*10110*/  IADD3 R4, P1, R20, R2, RZ ;  /* 0x0000000214047210 */ /* 0x008fe40007f3e0ff */
[----:B------:R-:W3:Y:S03]  /*10120*/  LDL R20, [R1+0x4f0] ;  /* 0x0004f00001147983 */ /* 0x000ee60000100800 */
[----:B------:R-:W-:-:S02]  /*10130*/  IMAD.X R5, R21, 0x1, R0, P1 ;  /* 0x0000000115057824 */ /* 0x000fc400008e0600 */
[----:B------:R-:W3:Y:S04]  /*10140*/  LDL R21, [R1+0x3e0] ;  /* 0x0003e00001157983 */ /* 0x000ee80000100800 */
[----:B------:R0:W-:Y:S02]  /*10150*/  STS.U16 [R22+0x2500], R8 ;  /* 0x0025000816007388 */ /* 0x0001e40000000400 */
[----:B0-----:R-:W-:Y:S02]  /*10160*/  PRMT R8, RZ, 0x7610, R8 ;  /* 0x00007610ff087816 */ /* 0x001fe40000000008 */
[----:B------:R0:W-:Y:S04]  /*10170*/  STS.U16 [R22+0x2700], R7 ;  /* 0x0027000716007388 */ /* 0x0001e80000000400 */
[----:B------:R2:W3:Y:S01]  /*10180*/  @!P0 LDG.E.U16 R8, [R4.64] ;  /* 0x0000000604088981 */ /* 0x0004e2000c1e1500 */
[----:B0-----:R-:W-:-:S03]  /*10190*/  PRMT R7, RZ, 0x7610, R7 ;  /* 0x00007610ff077816 */ /* 0x001fc60000000007 */
[----:B------:R0:W-:Y:S02]  /*101a0*/  STS.U16 [R22+0x2900], R6 ;  /* 0x0029000616007388 */ /* 0x0001e40000000400 */
[----:B0-----:R-:W-:Y:S02]  /*101b0*/  PRMT R6, RZ, 0x7610, R6 ;  /* 0x00007610ff067816 */ /* 0x001fe40000000006 */
[----:B------:R0:W-:Y:S02]  /*101c0*/  STS.U16 [R22+0x2b00], R13 ;  /* 0x002b000d16007388 */ /* 0x0001e40000000400 */
[----:B0-----:R-:W-:Y:S02]  /*101d0*/  PRMT R13, RZ, 0x7610, R13 ;  /* 0x00007610ff0d7816 */ /* 0x001fe4000000000d */
[----:B--2---:R-:W-:Y:S02]  /*101e0*/  IADD3 R4, P1, R18, R2, RZ ;  /* 0x0000000212047210 */ /* 0x004fe40007f3e0ff */
[----:B------:R-:W2:Y:S03]  /*101f0*/  LDL R18, [R1+0x4e0] ;  /* 0x0004e00001127983 */ /* 0x000ea60000100800 */
[----:B------:R-:W-:-:S05]  /*10200*/  IMAD.X R5, R25, 0x1, R0, P1 ;  /* 0x0000000119057824 */ /* 0x000fca00008e0600 */
[----:B------:R0:W2:Y:S02]  /*10210*/  @!P0 LDG.E.U16 R7, [R4.64] ;  /* 0x0000000604078981 */ /* 0x0000a4000c1e1500 */
[----:B0-----:R-:W-:-:S05]  /*10220*/  IADD3 R4, P1, R24, R2, RZ ;  /* 0x0000000218047210 */ /* 0x001fca0007f3e0ff */
[----:B----4-:R-:W-:-:S05]  /*10230*/  IMAD.X R5, R23, 0x1, R0, P1 ;  /* 0x0000000117057824 */ /* 0x010fca00008e0600 */
[----:B------:R3:W4:Y:S02]  /*10240*/  @!P0 LDG.E.U16 R6, [R4.64] ;  /* 0x0000000604068981 */ /* 0x000724000c1e1500 */
[-C--:B---3--:R-:W-:Y:S02]  /*10250*/  IADD3 R4, P1, R20, R2.reuse, RZ ;  /* 0x0000000214047210 */ /* 0x088fe40007f3e0ff */
[----:B------:R-:W3:Y:S03]  /*10260*/  LDL R20, [R1+0x4d0] ;  /* 0x0004d00001147983 */ /* 0x000ee60000100800 */
[----:B------:R-:W-:Y:S01]  /*10270*/  IMAD.X R5, R21, 0x1, R0, P1 ;  /* 0x0000000115057824 */ /* 0x000fe200008e0600 */
[----:B------:R0:W-:Y:S04]  /*10280*/  STL [R1+0x584], R29 ;  /* 0x0005841d01007387 */ /* 0x0001e80000100800 */
[----:B------:R1:W3:Y:S02]  /*10290*/  @!P0 LDG.E.U16 R13, [R4.64] ;  /* 0x00000006040d8981 */ /* 0x0002e4000c1e1500 */
[----:B-1----:R-:W-:-:S02]  /*102a0*/  IADD3 R4, P1, R29, R2, RZ ;  /* 0x000000021d047210 */ /* 0x002fc40007f3e0ff */
[----:B0-----:R-:W3:Y:S03]  /*102b0*/  LDL.LU R29, [R1+0x3c0] ;  /* 0x0003c000011d7983 */ /* 0x001ee60000300800 */
[----:B------:R-:W-:Y:S01]  /*102c0*/  IMAD.X R5, R28, 0x1, R0, P1 ;  /* 0x000000011c057824 */ /* 0x000fe200008e0600 */
[----:B------:R0:W-:Y:S04]  /*102d0*/  STL [R1+0x590], R28 ;  /* 0x0005901c01007387 */ /* 0x0001e80000100800 */
[----:B0-----:R-:W4:Y:S04]  /*102e0*/  LDL.LU R28, [R1+0x3b0] ;  /* 0x0003b000011c7983 */ /* 0x001f280000300800 */
[----:B------:R0:W-:Y:S02]  /*102f0*/  STS.U16 [R22+0x2d00], R14 ;  /* 0x002d000e16007388 */ /* 0x0001e40000000400 */
[----:B0-----:R-:W-:-:S06]  /*10300*/  PRMT R14, RZ, 0x7610, R14 ;  /* 0x00007610ff0e7816 */ /* 0x001fcc000000000e */
[----:B------:R2:W4:Y:S04]  /*10310*/  @!P0 LDG.E.U16 R14, [R4.64] ;  /* 0x00000006040e8981 */ /* 0x000528000c1e1500 */
[----:B------:R0:W-:Y:S02]  /*10320*/  STS.U16 [R22+0x2f00], R16 ;  /* 0x002f001016007388 */ /* 0x0001e40000000400 */
[----:B0-----:R-:W-:Y:S02]  /*10330*/  PRMT R16, RZ, 0x7610, R16 ;  /* 0x00007610ff107816 */ /* 0x001fe40000000010 */
[-C--:B--2---:R-:W-:Y:S02]  /*10340*/  IADD3 R4, P1, R18, R2.reuse, RZ ;  /* 0x0000000212047210 */ /* 0x084fe40007f3e0ff */
[----:B------:R-:W2:Y:S03]  /*10350*/  LDL R18, [R1+0x4c0] ;  /* 0x0004c00001127983 */ /* 0x000ea60000100800 */
[----:B---3--:R-:W-:Y:S01]  /*10360*/  IMAD.X R5, R29, 0x1, R0, P1 ;  /* 0x000000011d057824 */ /* 0x008fe200008e0600 */
[----:B------:R0:W-:Y:S04]  /*10370*/  STL [R1+0x594], R29 ;  /* 0x0005941d01007387 */ /* 0x0001e80000100800 */
[----:B------:R1:W3:Y:S04]  /*10380*/  @!P0 LDG.E.U16 R16, [R4.64] ;  /* 0x0000000604108981 */ /* 0x0002e8000c1e1500 */
[----:B0-----:R-:W2:Y:S01]  /*10390*/  LDL.LU R29, [R1+0x3a0] ;  /* 0x0003a000011d7983 */ /* 0x001ea20000300800 */
[----:B-1----:R-:W-:-:S03]  /*103a0*/  IADD3 R4, P1, R3, R2, RZ ;  /* 0x0000000203047210 */ /* 0x002fc60007f3e0ff */
[----:B------:R0:W-:Y:S02]  /*103b0*/  STL [R1+0x598], R3 ;  /* 0x0005980301007387 */ /* 0x0001e40000100800 */
[----:B----4-:R-:W-:Y:S02]  /*103c0*/  IMAD.X R5, R28, 0x1, R0, P1 ;  /* 0x000000011c057824 */ /* 0x010fe400008e0600 */
[----:B0-----:R-:W4:Y:S04]  /*103d0*/  LDL.LU R3, [R1+0x4c8] ;  /* 0x0004c80001037983 */ /* 0x001f280000300800 */
[----:B------:R0:W-:Y:S04]  /*103e0*/  STL [R1+0x59c], R28 ;  /* 0x00059c1c01007387 */ /* 0x0001e80000100800 */
[----:B0-----:R-:W3:Y:S04]  /*103f0*/  LDL.LU R28, [R1+0x390] ;  /* 0x00039000011c7983 */ /* 0x001ee80000300800 */
[----:B------:R0:W-:Y:S02]  /*10400*/  STS.U16 [R22+0x3100], R15 ;  /* 0x0031000f16007388 */ /* 0x0001e40000000400 */
[----:B0-----:R-:W-:-:S06]  /*10410*/  PRMT R15, RZ, 0x7610, R15 ;  /* 0x00007610ff0f7816 */ /* 0x001fcc000000000f */
[----:B------:R0:W3:Y:S02]  /*10420*/  @!P0 LDG.E.U16 R15, [R4.64] ;  /* 0x00000006040f8981 */ /* 0x0000e4000c1e1500 */
[-C--:B0-----:R-:W-:Y:S02]  /*10430*/  IADD3 R4, P1, R20, R2.reuse, RZ ;  /* 0x0000000214047210 */ /* 0x081fe40007f3e0ff */
[----:B------:R-:W3:Y:S04]  /*10440*/  LDL R20, [R1+0x4b0] ;  /* 0x0004b00001147983 */ /* 0x000ee80000100800 */
[----:B------:R0:W-:Y:S02]  /*10450*/  STS.U16 [R22+0x3300], R11 ;  /* 0x0033000b16007388 */ /* 0x0001e40000000400 */
[----:B0-----:R-:W-:Y:S01]  /*10460*/  PRMT R11, RZ, 0x7610, R11 ;  /* 0x00007610ff0b7816 */ /* 0x001fe2000000000b */
[----:B--2---:R-:W-:Y:S01]  /*10470*/  IMAD.X R5, R29, 0x1, R0, P1 ;  /* 0x000000011d057824 */ /* 0x004fe200008e0600 */
[----:B------:R0:W-:Y:S04]  /*10480*/  STL [R1+0x5a0], R29 ;  /* 0x0005a01d01007387 */ /* 0x0001e80000100800 */
[----:B------:R4:W2:Y:S04]  /*10490*/  @!P0 LDG.E.U16 R11, [R4.64] ;  /* 0x00000006040b8981 */ /* 0x0008a8000c1e1500 */
[----:B0-----:R-:W2:Y:S01]  /*104a0*/  LDL.LU R29, [R1+0x380] ;  /* 0x00038000011d7983 */ /* 0x001ea20000300800 */
[----:B----4-:R-:W-:-:S03]  /*104b0*/  IADD3 R4, P1, R3, R2, RZ ;  /* 0x0000000203047210 */ /* 0x010fc60007f3e0ff */
[----:B------:R0:W-:Y:S04]  /*104c0*/  STL [R1+0x5a4], R3 ;  /* 0x0005a40301007387 */ /* 0x0001e80000100800 */
[----:B0-----:R-:W4:Y:S01]  /*104d0*/  LDL.LU R3, [R1+0x4b8] ;  /* 0x0004b80001037983 */ /* 0x001f220000300800 */
[----:B---3--:R-:W-:-:S03]  /*104e0*/  IMAD.X R5, R28, 0x1, R0, P1 ;  /* 0x000000011c057824 */ /* 0x008fc600008e0600 */
        /* <DEDUP_REMOVED lines=19> */
[----:B------:R0:W-:Y:S04]  /*10620*/  STS.U16 [R22+0x3900], R10 ;  /* 0x0039000a16007388 */ /* 0x0001e80000000400 */
[----:B------:R-:W3:Y:S01]  /*10630*/  LDL R21, [R1+0x320] ;  /* 0x0003200001157983 */ /* 0x000ee20000100800 */
[----:B0-----:R-:W-:-:S06]  /*10640*/  PRMT R10, RZ, 0x7610, R10 ;  /* 0x00007610ff0a7816 */ /* 0x001fcc000000000a */
[----:B------:R0:W3:Y:S02]  /*10650*/  @!P0 LDG.E.U16 R10, [R4.64] ;  /* 0x00000006040a8981 */ /* 0x0000e4000c1e1500 */
[-C--:B0-----:R-:W-:Y:S02]  /*10660*/  IADD3 R4, P1, R20, R2.reuse, RZ ;  /* 0x0000000214047210 */ /* 0x081fe40007f3e0ff */
        /* <DEDUP_REMOVED lines=12> */
[----:B------:R-:W0:Y:S04]  /*10730*/  S2R R20, SR_TID.X ;  /* 0x0000000000147919 */ /* 0x000e280000002100 */
[----:B------:R1:W-:Y:S02]  /*10740*/  STS.U16 [R22+0x3d00], R8 ;  /* 0x003d000816007388 */ /* 0x0003e40000000400 */
[----:B-1----:R-:W-:-:S06]  /*10750*/  PRMT R8, RZ, 0x7610, R8 ;  /* 0x00007610ff087816 */ /* 0x002fcc0000000008 */
[----:B------:R1:W3:Y:S01]  /*10760*/  @!P0 LDG.E.U16 R8, [R4.64] ;  /* 0x0000000604088981 */ /* 0x0002e2000c1e1500 */
[----:B0-----:R-:W-:Y:S01]  /*10770*/  IMAD.SHL.U32 R20, R20, 0x2, RZ ;  /* 0x0000000214147824 */ /* 0x001fe200078e00ff */
[----:B-1----:R-:W-:-:S04]  /*10780*/  IADD3 R4, P1, R18, R2, RZ ;  /* 0x0000000212047210 */ /* 0x002fc80007f3e0ff */
[----:B------:R-:W-:Y:S01]  /*10790*/  LOP3.LUT R18, R20, 0x7e, RZ, 0xc0, !PT ;  /* 0x0000007e14127812 */ /* 0x000fe200078ec0ff */
[----:B------:R0:W-:Y:S02]  /*107a0*/  STS.U16 [R22+0x3f00], R7 ;  /* 0x003f000716007388 */ /* 0x0001e40000000400 */
[----:B0-----:R-:W-:Y:S02]  /*107b0*/  PRMT R7, RZ, 0x7610, R7 ;  /* 0x00007610ff077816 */ /* 0x001fe40000000007 */
[----:B--2---:R0:W-:Y:S01]  /*107c0*/  STL [R1+0x5c4], R29 ;  /* 0x0005c41d01007387 */ /* 0x0041e20000100800 */
[----:B------:R-:W-:-:S03]  /*107d0*/  IMAD.X R5, R29, 0x1, R0, P1 ;  /* 0x000000011d057824 */ /* 0x000fc600008e0600 */
[----:B------:R-:W2:Y:S04]  /*107e0*/  LDL R20, [R1+0x300] ;  /* 0x0003000001147983 */ /* 0x000ea80000100800 */
[----:B------:R1:W2:Y:S04]  /*107f0*/  @!P0 LDG.E.U16 R7, [R4.64] ;  /* 0x0000000604078981 */ /* 0x0002a8000c1e1500 */
[----:B0-----:R-:W2:Y:S04]  /*10800*/  LDL.LU R29, [R1+0x490] ;  /* 0x00049000011d7983 */ /* 0x001ea80000300800 */
[----:B----4-:R0:W-:Y:S01]  /*10810*/  STL [R1+0x5c8], R3 ;  /* 0x0005c80301007387 */ /* 0x0101e20000100800 */
[----:B-1----:R-:W-:-:S03]  /*10820*/  IADD3 R4, P1, R3, R2, RZ ;  /* 0x0000000203047210 */ /* 0x002fc60007f3e0ff */
[----:B0-----:R-:W4:Y:S02]  /*10830*/  LDL.LU R3, [R1+0x488] ;  /* 0x0004880001037983 */ /* 0x001f240000300800 */
[----:B---3--:R-:W-:Y:S02]  /*10840*/  IMAD.X R5, R28, 0x1, R0, P1 ;  /* 0x000000011c057824 */ /* 0x008fe400008e0600 */
[----:B------:R0:W-:Y:S04]  /*10850*/  STL [R1+0x5cc], R28 ;  /* 0x0005cc1c01007387 */ /* 0x0001e80000100800 */
[----:B0-----:R-:W3:Y:S01]  /*10860*/  LDL.LU R28, [R1+0x310] ;  /* 0x00031000011c7983 */ /* 0x001ee20000300800 */
[----:B------:R-:W-:-:S05]  /*10870*/  LOP3.LUT R18, R18, 0x30, RZ, 0x3c, !PT ;  /* 0x0000003012127812 */ /* 0x000fca00078e3cff */
[----:B------:R0:W-:Y:S02]  /*10880*/  STS.U16 [R18+0x180], R6 ;  /* 0x0001800612007388 */ /* 0x0001e40000000400 */
[----:B0-----:R-:W-:Y:S02]  /*10890*/  PRMT R6, RZ, 0x7610, R6 ;  /* 0x00007610ff067816 */ /* 0x001fe40000000006 */
[----:B------:R0:W-:Y:S04]  /*108a0*/  STS.U16 [R18+0x380], R13 ;  /* 0x0003800d12007388 */ /* 0x0001e80000000400 */
[----:B------:R2:W3:Y:S01]  /*108b0*/  @!P0 LDG.E.U16 R6, [R4.64] ;  /* 0x0000000604068981 */ /* 0x0004e2000c1e1500 */
[----:B0-----:R-:W-:Y:S02]  /*108c0*/  PRMT R13, RZ, 0x7610, R13 ;  /* 0x00007610ff0d7816 */ /* 0x001fe4000000000d */
[----:B--2---:R-:W-:Y:S01]  /*108d0*/  IADD3 R4, P1, R29, R2, RZ ;  /* 0x000000021d047210 */ /* 0x004fe20007f3e0ff */
[----:B------:R0:W-:Y:S04]  /*108e0*/  STL [R1+0x5d0], R29 ;  /* 0x0005d01d01007387 */ /* 0x0001e80000100800 */
[----:B------:R-:W-:-:S05]  /*108f0*/  IMAD.X R5, R21, 0x1, R0, P1 ;  /* 0x0000000115057824 */ /* 0x000fca00008e0600 */
[----:B------:R4:W2:Y:S04]  /*10900*/  @!P0 LDG.E.U16 R13, [R4.64] ;  /* 0x00000006040d8981 */ /* 0x0008a8000c1e1500 */
[----:B0-----:R-:W2:Y:S04]  /*10910*/  LDL.LU R29, [R1+0x480] ;  /* 0x00048000011d7983 */ /* 0x001ea80000300800 */
[----:B------:R-:W2:Y:S01]  /*10920*/  LDL R21, [R1+0x2e0] ;  /* 0x0002e00001157983 */ /* 0x000ea20000100800 */
[----:B----4-:R-:W-:-:S03]  /*10930*/  IADD3 R4, P1, R3, R2, RZ ;  /* 0x0000000203047210 */ /* 0x010fc60007f3e0ff */
[----:B------:R0:W-:Y:S02]  /*10940*/  STL [R1+0x5d4], R3 ;  /* 0x0005d40301007387 */ /* 0x0001e40000100800 */
[----:B---3--:R-:W-:Y:S02]  /*10950*/  IMAD.X R5, R28, 0x1, R0, P1 ;  /* 0x000000011c057824 */ /* 0x008fe400008e0600 */
[----:B0-----:R-:W3:Y:S04]  /*10960*/  LDL.LU R3, [R1+0x478] ;  /* 0x0004780001037983 */ /* 0x001ee80000300800 */
[----:B------:R0:W-:Y:S04]  /*10970*/  STL [R1+0x5d8], R28 ;  /* 0x0005d81c01007387 */ /* 0x0001e80000100800 */
[----:B0-----:R-:W4:Y:S04]  /*10980*/  LDL.LU R28, [R1+0x2f0] ;  /* 0x0002f000011c7983 */ /* 0x001f280000300800 */
[----:B------:R0:W-:Y:S02]  /*10990*/  STS.U16 [R18+0x580], R14 ;  /* 0x0005800e12007388 */ /* 0x0001e40000000400 */
[----:B0-----:R-:W-:-:S02]  /*109a0*/  PRMT R14, RZ, 0x7610, R14 ;  /* 0x00007610ff0e7816 */ /* 0x001fc4000000000e */
[----:B------:R0:W-:Y:S04]  /*109b0*/  STS.U16 [R18+0x780], R16 ;  /* 0x0007801012007388 */ /* 0x0001e80000000400 */
[----:B------:R2:W4:Y:S01]  /*109c0*/  @!P0 LDG.E.U16 R14, [R4.64] ;  /* 0x00000006040e8981 */ /* 0x000522000c1e1500 */
[----:B0-----:R-:W-:Y:S02]  /*109d0*/  PRMT R16, RZ, 0x7610, R16 ;  /* 0x00007610ff107816 */ /* 0x001fe40000000010 */
[----:B--2---:R-:W-:Y:S01]  /*109e0*/  IADD3 R4, P1, R29, R2, RZ ;  /* 0x000000021d047210 */ /* 0x004fe20007f3e0ff */
[----:B------:R0:W-:Y:S04]  /*109f0*/  STL [R1+0x5dc], R29 ;  /* 0x0005dc1d01007387 */ /* 0x0001e80000100800 */
[----:B------:R-:W-:-:S05]  /*10a00*/  IMAD.X R5, R20, 0x1, R0, P1 ;  /* 0x0000000114057824 */ /* 0x000fca00008e0600 */
[----:B------:R3:W2:Y:S04]  /*10a10*/  @!P0 LDG.E.U16 R16, [R4.64] ;  /* 0x0000000604108981 */ /* 0x0006a8000c1e1500 */
[----:B0-----:R-:W2:Y:S04]  /*10a20*/  LDL.LU R29, [R1+0x470] ;  /* 0x00047000011d7983 */ /* 0x001ea80000300800 */
[----:B------:R-:W2:Y:S01]  /*10a30*/  LDL R20, [R1+0x2c0] ;  /* 0x0002c00001147983 */ /* 0x000ea20000100800 */
[----:B---3--:R-:W-:-:S03]  /*10a40*/  IADD3 R4, P1, R3, R2, RZ ;  /* 0x0000000203047210 */ /* 0x008fc60007f3e0ff */
[----:B------:R0:W-:Y:S04]  /*10a50*/  STL [R1+0x5e0], R3 ;  /* 0x0005e00301007387 */ /* 0x0001e80000100800 */
[----:B0-----:R-:W3:Y:S01]  /*10a60*/  LDL.LU R3, [R1+0x468] ;  /* 0x0004680001037983 */ /* 0x001ee20000300800 */
[----:B----4-:R-:W-:-:S03]  /*10a70*/  IMAD.X R5, R28, 0x1, R0, P1 ;  /* 0x000000011c057824 */ /* 0x010fc600008e0600 */
        /* <DEDUP_REMOVED lines=65> */
[----:B------:R-:W3:Y:S04]  /*10e90*/  LDL R20, [R1+0x220] ;  /* 0x0002200001147983 */ /* 0x000ee80000100800 */
[----:B------:R0:W-:Y:S01]  /*10ea0*/  STL [R1+0x610], R3 ;  /* 0x0006100301007387 */ /* 0x0001e20000100800 */
[----:B----4-:R-:W-:-:S03]  /*10eb0*/  IMAD.X R5, R28, 0x1, R0, P1 ;  /* 0x000000011c057824 */ /* 0x010fc600008e0600 */
[----:B0-----:R-:W4:Y:S04]  /*10ec0*/  LDL.LU R3, [R1+0x428] ;  /* 0x0004280001037983 */ /* 0x001f280000300800 */
[----:B------:R0:W-:Y:S04]  /*10ed0*/  STL [R1+0x614], R28 ;  /* 0x0006141c01007387 */ /* 0x0001e80000100800 */
[----:B0-----:R-:W3:Y:S04]  /*10ee0*/  LDL.LU R28, [R1+0x250] ;  /* 0x00025000011c7983 */ /* 0x001ee80000300800 */
[----:B------:R0:W-:Y:S02]  /*10ef0*/  STS.U16 [R18+0x1980], R6 ;  /* 0x0019800612007388 */ /* 0x0001e40000000400 */
[----:B0-----:R-:W-:-:S02]  /*10f00*/  PRMT R6, RZ, 0x7610, R6 ;  /* 0x00007610ff067816 */ /* 0x001fc40000000006 */
[----:B------:R0:W-:Y:S04]  /*10f10*/  STS.U16 [R18+0x1b80], R13 ;  /* 0x001b800d12007388 */ /* 0x0001e80000000400 */
[----:B------:R2:W3:Y:S01]  /*10f20*/  @!P0 LDG.E.U16 R6, [R4.64] ;  /* 0x0000000604068981 */ /* 0x0004e2000c1e1500 */
[----:B0-----:R-:W-:Y:S02]  /*10f30*/  PRMT R13, RZ, 0x7610, R13 ;  /* 0x00007610ff0d7816 */ /* 0x001fe4000000000d */
[----:B--2---:R-:W-:Y:S01]  /*10f40*/  IADD3 R4, P1, R29, R2, RZ ;  /* 0x000000021d047210 */ /* 0x004fe20007f3e0ff */
[----:B------:R0:W-:Y:S04]  /*10f50*/  STL [R1+0x618], R29 ;  /* 0x0006181d01007387 */ /* 0x0001e80000100800 */
[----:B------:R-:W-:-:S05]  /*10f60*/  IMAD.X R5, R22, 0x1, R0, P1 ;  /* 0x0000000116057824 */ /* 0x000fca00008e0600 */
        /* <DEDUP_REMOVED lines=18> */
[----:B----4-:R0:W-:Y:S01]  /*11090*/  STL [R1+0x628], R3 ;  /* 0x0006280301007387 */ /* 0x0101e20000100800 */
[----:B-1----:R-:W-:-:S03]  /*110a0*/  IADD3 R4, P1, R3, R2, RZ ;  /* 0x0000000203047210 */ /* 0x002fc60007f3e0ff */
[----:B0-----:R-:W4:Y:S02]  /*110b0*/  LDL.LU R3, [R1+0x50c] ;  /* 0x00050c0001037983 */ /* 0x001f240000300800 */
[----:B---3--:R-:W-:Y:S02]  /*110c0*/  IMAD.X R5, R28, 0x1, R0, P1 ;  /* 0x000000011c057824 */ /* 0x008fe400008e0600 */
[----:B------:R0:W-:Y:S04]  /*110d0*/  STL [R1+0x62c], R28 ;  /* 0x00062c1c01007387 */ /* 0x0001e80000100800 */
[----:B0-----:R-:W3:Y:S04]  /*110e0*/  LDL.LU R28, [R1+0x214] ;  /* 0x00021400011c7983 */ /* 0x001ee80000300800 */
[----:B------:R0:W-:Y:S02]  /*110f0*/  STS.U16 [R18+0x2180], R15 ;  /* 0x0021800f12007388 */ /* 0x0001e40000000400 */
[----:B0-----:R-:W-:-:S06]  /*11100*/  PRMT R15, RZ, 0x7610, R15 ;  /* 0x00007610ff0f7816 */ /* 0x001fcc000000000f */
[----:B------:R2:W3:Y:S04]  /*11110*/  @!P0 LDG.E.U16 R15, [R4.64] ;  /* 0x00000006040f8981 */ /* 0x0004e8000c1e1500 */
[----:B------:R0:W-:Y:S02]  /*11120*/  STS.U16 [R18+0x2380], R11 ;  /* 0x0023800b12007388 */ /* 0x0001e40000000400 */
[----:B0-----:R-:W-:Y:S02]  /*11130*/  PRMT R11, RZ, 0x7610, R11 ;  /* 0x00007610ff0b7816 */ /* 0x001fe4000000000b */
[----:B------:R0:W-:Y:S02]  /*11140*/  STS.U16 [R18+0x2580], R17 ;  /* 0x0025801112007388 */ /* 0x0001e40000000400 */
[----:B0-----:R-:W-:-:S02]  /*11150*/  PRMT R17, RZ, 0x7610, R17 ;  /* 0x00007610ff117816 */ /* 0x001fc40000000011 */
[----:B--2---:R-:W-:-:S05]  /*11160*/  IADD3 R4, P1, R29, R2, RZ ;  /* 0x000000021d047210 */ /* 0x004fca0007f3e0ff */
[----:B------:R-:W-:-:S05]  /*11170*/  IMAD.X R5, R20, 0x1, R0, P1 ;  /* 0x0000000114057824 */ /* 0x000fca00008e0600 */
[----:B------:R4:W2:Y:S02]  /*11180*/  @!P0 LDG.E.U16 R11, [R4.64] ;  /* 0x00000006040b8981 */ /* 0x0008a4000c1e1500 */
[----:B----4-:R-:W-:-:S05]  /*11190*/  IADD3 R4, P1, R3, R2, RZ ;  /* 0x0000000203047210 */ /* 0x010fca0007f3e0ff */
[----:B---3--:R-:W-:-:S05]  /*111a0*/  IMAD.X R5, R28, 0x1, R0, P1 ;  /* 0x000000011c057824 */ /* 0x008fca00008e0600 */
[----:B------:R-:W3:Y:S04]  /*111b0*/  @!P0 LDG.E.U16 R17, [R4.64] ;  /* 0x0000000604118981 */ /* 0x000ee8000c1e1500 */
[----:B------:R-:W-:Y:S04]  /*111c0*/  STS.U16 [R18+0x3f80], R19 ;  /* 0x003f801312007388 */ /* 0x000fe80000000400 */
[----:B------:R-:W-:Y:S04]  /*111d0*/  STS.U16 [R18+0x2780], R12 ;  /* 0x0027800c12007388 */ /* 0x000fe80000000400 */
[----:B------:R0:W-:Y:S04]  /*111e0*/  STS.U16 [R18+0x2980], R10 ;  /* 0x0029800a12007388 */ /* 0x0001e80000000400 */
[----:B0-----:R-:W4:Y:S04]  /*111f0*/  LDL R10, [R1+0x510] ;  /* 0x00051000010a7983 */ /* 0x001f280000100800 */
[----:B------:R-:W-:Y:S04]  /*11200*/  STS.U16 [R18+0x2b80], R9 ;  /* 0x002b800912007388 */ /* 0x000fe80000000400 */
[----:B------:R-:W-:Y:S04]  /*11210*/  STS.U16 [R18+0x2d80], R8 ;  /* 0x002d800812007388 */ /* 0x000fe80000000400 */
[----:B------:R-:W-:Y:S04]  /*11220*/  STS.U16 [R18+0x2f80], R7 ;  /* 0x002f800712007388 */ /* 0x000fe80000000400 */
[----:B------:R-:W-:Y:S04]  /*11230*/  STS.U16 [R18+0x3180], R6 ;  /* 0x0031800612007388 */ /* 0x000fe80000000400 */
[----:B------:R0:W-:Y:S04]  /*11240*/  STS.U16 [R18+0x3380], R13 ;  /* 0x0033800d12007388 */ /* 0x0001e80000000400 */
[----:B------:R-:W-:Y:S04]  /*11250*/  STS.U16 [R18+0x3580], R14 ;  /* 0x0035800e12007388 */ /* 0x000fe80000000400 */
[----:B------:R-:W-:Y:S04]  /*11260*/  STS.U16 [R18+0x3780], R16 ;  /* 0x0037801012007388 */ /* 0x000fe80000000400 */
[----:B------:R1:W-:Y:S04]  /*11270*/  STS.U16 [R18+0x3980], R15 ;  /* 0x0039800f12007388 */ /* 0x0003e80000000400 */
[----:B0-----:R-:W4:Y:S04]  /*11280*/  LDL.LU.64 R12, [R1+0x110] ;  /* 0x00011000010c7983 */ /* 0x001f280000300a00 */
[----:B-1----:R-:W4:Y:S04]  /*11290*/  LDL.LU.64 R14, [R1+0x118] ;  /* 0x00011800010e7983 */ /* 0x002f280000300a00 */
[----:B------:R-:W0:Y:S04]  /*112a0*/  S2R R21, SR_TID.X ;  /* 0x0000000000157919 */ /* 0x000e280000002100 */
[----:B--2---:R-:W-:Y:S04]  /*112b0*/  STS.U16 [R18+0x3b80], R11 ;  /* 0x003b800b12007388 */ /* 0x004fe80000000400 */
[----:B---3--:R1:W-:Y:S04]  /*112c0*/  STS.U16 [R18+0x3d80], R17 ;  /* 0x003d801112007388 */ /* 0x0083e80000000400 */
[----:B------:R-:W-:Y:S06]  /*112d0*/  BAR.SYNC.DEFER_BLOCKING 0x0 ;  /* 0x0000000000007b1d */ /* 0x000fec0000010000 */
[----:B-1----:R-:W2:Y:S04]  /*112e0*/  LDL.LU.64 R16, [R1+0x100] ;  /* 0x0001000001107983 */ /* 0x002ea80000300a00 */
[----:B------:R-:W2:Y:S01]  /*112f0*/  LDL.LU.64 R18, [R1+0x108] ;  /* 0x0001080001127983 */ /* 0x000ea20000300a00 */
[----:B0-----:R-:W-:-:S02]  /*11300*/  IMAD.SHL.U32 R24, R21, 0x40, RZ ;  /* 0x0000004015187824 */ /* 0x001fc400078e00ff */
[----:B------:R-:W-:-:S03]  /*11310*/  IMAD.SHL.U32 R25, R21, 0x8, RZ ;  /* 0x0000000815197824 */ /* 0x000fc600078e00ff */
[----:B------:R-:W-:Y:S01]  /*11320*/  LOP3.LUT R24, R24, 0x1c0, RZ, 0xc0, !PT ;  /* 0x000001c018187812 */ /* 0x000fe200078ec0ff */
[----:B------:R-:W-:-:S03]  /*11330*/  IMAD.SHL.U32 R20, R21, 0x2, RZ ;  /* 0x0000000215147824 */ /* 0x000fc600078e00ff */
[----:B------:R-:W-:-:S04]  /*11340*/  LOP3.LUT R24, R24, 0x30, R25, 0xf8, !PT ;  /* 0x0000003018187812 */ /* 0x000fc800078ef819 */
[----:B------:R-:W-:Y:S01]  /*11350*/  LOP3.LUT R24, R24, 0x30, R20, 0x78, !PT ;  /* 0x0000003018187812 */ /* 0x000fe200078e7814 */
[----:B----4-:R-:W-:Y:S04]  /*11360*/  LDSM.16.MT88.4 R4, [R10+0x4000] ;  /* 0x004000000a04783b */ /* 0x010fe80000004200 */
[----:B------:R-:W0:Y:S04]  /*11370*/  LDSM.16.M88.4 R20, [R24+UR4] ;  /* 0x000000041814783b */ /* 0x000e280008000200 */
[----:B------:R-:W1:Y:S01]  /*11380*/  LDSM.16.MT88.4 R8, [R10+0x4200] ;  /* 0x004200000a08783b */ /* 0x000e620000004200 */
[----:B0-----:R-:W-:Y:S07]  /*11390*/  HMMA.16816.F32 R12, R4, R20, R12 ;  /* 0x00000014040c723c */ /* 0x001fee000000180c */
[----:B------:R-:W-:-:S02]  /*113a0*/  IMAD.MOV.U32 R21, RZ, RZ, R26 ;  /* 0x000000ffff157224 */ /* 0x000fc400078e001a */
[----:B------:R-:W2:Y:S11]  /*113b0*/  LDSM.16.M88.4 R24, [R24+UR4+0x400] ;  /* 0x000400041818783b */ /* 0x000eb60008000200 */
[----:B------:R-:W-:Y:S04]  /*113c0*/  @!UPT UIADD3 URZ, URZ, URZ, URZ ;  /* 0x0000003f3f3ff290 */ /* 0x000fe8000fffe03f */
[----:B-1----:R-:W-:Y:S08]  /*113d0*/  HMMA.16816.F32 R12, R8, R22, R12 ;  /* 0x00000016080c723c */ /* 0x002ff0000000180c */
[----:B--2---:R-:W-:Y:S01]  /*113e0*/  HMMA.16816.F32 R16, R4, R24, R16 ;  /* 0x000000180410723c */ /* 0x004fe20000001810 */
[----:B------:R-:W2:Y:S06]  /*113f0*/  LDL R25, [R1] ;  /* 0x0000000001197983 */ /* 0x000eac0000100800 */
[----:B------:R-:W-:-:S02]  /*11400*/  IMAD.MOV.U32 R24, RZ, RZ, R21 ;  /* 0x000000ffff187224 */ /* 0x000fc400078e0015 */
[----:B------:R-:W3:Y:S04]  /*11410*/  LDL.LU.64 R20, [R1+0xf0] ;  /* 0x0000f00001147983 */ /* 0x000ee80000300a00 */
[----:B------:R-:W3:Y:S04]  /*11420*/  LDL.LU.64 R22, [R1+0xf8] ;  /* 0x0000f80001167983 */ /* 0x000ee80000300a00 */
[----:B------:R-:W-:Y:S04]  /*11430*/  STL.64 [R1+0x110], R12 ;  /* 0x0001100c01007387 */ /* 0x000fe80000100a00 */
[----:B------:R-:W-:Y:S03]  /*11440*/  STL.64 [R1+0x118], R14 ;  /* 0x0001180e01007387 */ /* 0x000fe60000100a00 */
[----:B------:R-:W-:Y:S01]  /*11450*/  HMMA.16816.F32 R16, R8, R26, R16 ;  /* 0x0000001a0810723c */ /* 0x000fe20000001810 */
[----:B------:R-:W4:Y:S11]  /*11460*/  LDL.LU R27, [R1+0x500] ;  /* 0x00050000011b7983 */ /* 0x000f360000300800 */
[----:B------:R-:W-:Y:S11]  /*11470*/  @!UPT UIADD3 URZ, URZ, URZ, URZ ;  /* 0x0000003f3f3ff290 */ /* 0x000ff6000fffe03f */
[----:B------:R-:W-:Y:S04]  /*11480*/  STL.64 [R1+0x100], R16 ;  /* 0x0001001001007387 */ /* 0x000fe80000100a00 */
[----:B------:R-:W-:Y:S04]  /*11490*/  STL.64 [R1+0x108], R18 ;  /* 0x0001081201007387 */ /* 0x000fe80000100a00 */
[----:B--2---:R-:W3:Y:S02]  /*114a0*/  LDSM.16.M88.4 R12, [R25+UR4+0x800] ;  /* 0x00080004190c783b */ /* 0x004ee40008000200 */
[----:B---3--:R-:W-:Y:S02]  /*114b0*/  HMMA.16816.F32 R16, R4, R12, R20 ;  /* 0x0000000c0410723c */ /* 0x008fe40000001814 */
[----:B------:R-:W0:Y:S11]  /*114c0*/  LDSM.16.M88.4 R20, [R25+UR4+0xc00] ;  /* 0x000c00041914783b */ /* 0x000e360008000200 */
[----:B------:R-:W-:Y:S11]  /*114d0*/  @!UPT UIADD3 URZ, URZ, URZ, URZ ;  /* 0x0000003f3f3ff290 */ /* 0x000ff6000fffe03f */
[----:B------:R-:W-:Y:S01]  /*114e0*/  HMMA.16816.F32 R12, R8, R14, R16 ;  /* 0x0000000e080c723c */ /* 0x000fe20000001810 */
[----:B------:R-:W0:Y:S04]  /*114f0*/  LDL.LU.64 R16, [R1+0xe0] ;  /* 0x0000e00001107983 */ /* 0x000e280000300a00 */
[----:B------:R-:W0:Y:S11]  /*11500*/  LDL.LU.64 R18, [R1+0xe8] ;  /* 0x0000e80001127983 */ /* 0x000e360000300a00 */
[----:B------:R-:W-:Y:S07]  /*11510*/  @!UPT UIADD3 URZ, URZ, URZ, URZ ;  /* 0x0000003f3f3ff290 */ /* 0x000fee000fffe03f */
[----:B------:R-:W-:Y:S04]  /*11520*/  STL.64 [R1+0xf0], R12 ;  /* 0x0000f00c01007387 */ /* 0x000fe80000100a00 */
[----:B------:R-:W-:Y:S04]  /*11530*/  STL.64 [R1+0xf8], R14 ;  /* 0x0000f80e01007387 */ /* 0x000fe80000100a00 */
[----:B------:R-:W1:Y:S01]  /*11540*/  LDSM.16.M88.4 R12, [R25+UR4+0x1000] ;  /* 0x00100004190c783b */ /* 0x000e620008000200 */
[----:B0-----:R-:W-:Y:S11]  /*11550*/  HMMA.16816.F32 R16, R4, R20, R16 ;  /* 0x000000140410723c */ /* 0x001ff60000001810 */
[----:B------:R-:W-:Y:S11]  /*11560*/  @!UPT UIADD3 URZ, URZ, URZ, URZ ;  /* 0x0000003f3f3ff290 */ /* 0x000ff6000fffe03f */
[----:B------:R-:W-:Y:S02]  /*11570*/  @!UPT UIADD3 URZ, URZ, URZ, URZ ;  /* 0x0000003f3f3ff290 */ /* 0x000fe4000fffe03f */
[----:B------:R-:W-:Y:S01]  /*11580*/  HMMA.16816.F32 R20, R8, R22, R16 ;  /* 0x000000160814723c */ /* 0x000fe20000001810 */
[----:B------:R-:W1:Y:S04]  /*11590*/  LDL.LU.64 R16, [R1+0xd0] ;  /* 0x0000d00001107983 */ /* 0x000e680000300a00 */
[----:B------:R-:W1:Y:S11]  /*115a0*/  LDL.LU.64 R18, [R1+0xd8] ;  /* 0x0000d80001127983 */ /* 0x000e760000300a00 */
[----:B------:R-:W-:Y:S07]  /*115b0*/  @!UPT UIADD3 URZ, URZ, URZ, URZ ;  /* 0x0000003f3f3ff290 */ /* 0x000fee000fffe03f */
[----:B------:R-:W-:Y:S04]  /*115c0*/  STL.64 [R1+0xe0], R20 ;  /* 0x0000e01401007387 */ /* 0x000fe80000100a00 */
[----:B------:R-:W-:Y:S04]  /*115d0*/  STL.64 [R1+0xe8], R22 ;  /* 0x0000e81601007387 */ /* 0x000fe80000100a00 */
[----:B------:R-:W0:Y:S01]  /*115e0*/  LDSM.16.M88.4 R20, [R25+UR4+0x1400] ;  /* 0x001400041914783b */ /* 0x000e220008000200 */
[----:B-1----:R-:W-:Y:S11]  /*115f0*/  HMMA.16816.F32 R16, R4, R12, R16 ;  /* 0x0000000c0410723c */ /* 0x002ff60000001810 */
[----:B------:R-:W-:Y:S11]  /*11600*/  @!UPT UIADD3 URZ, URZ, URZ, URZ ;  /* 0x0000003f3f3ff290 */ /* 0x000ff6000fffe03f */
[----:B------:R-:W-:Y:S02]  /*11610*/  @!UPT UIADD3 URZ, URZ, URZ, URZ ;  /* 0x0000003f3f3ff290 */ /* 0x000fe4000fffe03f */
        /* <DEDUP_REMOVED lines=77> */
[----:B-1----:R-:W-:Y:S03]  /*11af0*/  HMMA.16816.F32 R16, R4, R12, R16 ;  /* 0x0000000c0410723c */ /* 0x002fe60000001810 */
[----:B------:R-:W0:Y:S11]  /*11b00*/  LDL.LU.64 R12, [R1+0x40] ;  /* 0x00004000010c7983 */ /* 0x000e360000300a00 */
[----:B------:R-:W-:Y:S10]  /*11b10*/  @!UPT UIADD3 URZ, URZ, URZ, URZ ;  /* 0x0000003f3f3ff290 */ /* 0x000ff4000fffe03f */
[----:B------:R-:W-:Y:S01]  /*11b20*/  HMMA.16816.F32 R16, R8, R14, R16 ;  /* 0x0000000e0810723c */ /* 0x000fe20000001810 */
[----:B------:R-:W0:Y:S11]  /*11b30*/  LDL.LU.64 R14, [R1+0x48] ;  /* 0x00004800010e7983 */ /* 0x000e360000300a00 */
[----:B------:R-:W-:Y:S11]  /*11b40*/  @!UPT UIADD3 URZ, URZ, URZ, URZ ;  /* 0x0000003f3f3ff290 */ /* 0x000ff6000fffe03f */
[----:B------:R1:W-:Y:S04]  /*11b50*/  STL.64 [R1+0x50], R16 ;  /* 0x0000501001007387 */ /* 0x0003e80000100a00 */
[----:B------:R2:W-:Y:S04]  /*11b60*/  STL.64 [R1+0x58], R18 ;  /* 0x0000581201007387 */ /* 0x0005e80000100a00 */
[----:B-1----:R-:W3:Y:S04]  /*11b70*/  LDL.LU.64 R16, [R1+0x30] ;  /* 0x0000300001107983 */ /* 0x002ee80000300a00 */
[----:B--2---:R-:W3:Y:S01]  /*11b80*/  LDL.LU.64 R18, [R1+0x38] ;  /* 0x0000380001127983 */ /* 0x004ee20000300a00 */
[----:B0-----:R-:W-:Y:S11]  /*11b90*/  HMMA.16816.F32 R12, R4, R20, R12 ;  /* 0x00000014040c723c */ /* 0x001ff6000000180c */
[----:B------:R-:W-:Y:S11]  /*11ba0*/  @!UPT UIADD3 URZ, URZ, URZ, URZ ;  /* 0x0000003f3f3ff290 */ /* 0x000ff6000fffe03f */
[----:B------:R-:W-:Y:S02]  /*11bb0*/  @!UPT UIADD3 URZ, URZ, URZ, URZ ;  /* 0x0000003f3f3ff290 */ /* 0x000fe4000fffe03f */
[----:B------:R-:W-:Y:S01]  /*11bc0*/  HMMA.16816.F32 R12, R8, R22, R12 ;  /* 0x00000016080c723c */ /* 0x000fe2000000180c */
[----:B------:R-:W2:Y:S11]  /*11bd0*/  LDL.LU R23, [R1+0x4fc] ;  /* 0x0004fc0001177983 */ /* 0x000eb60000300800 */
[----:B------:R-:W-:Y:S11]  /*11be0*/  @!UPT UIADD3 URZ, URZ, URZ, URZ ;  /* 0x0000003f3f3ff290 */ /* 0x000ff6000fffe03f */
[----:B------:R0:W-:Y:S04]  /*11bf0*/  STL.64 [R1+0x40], R12 ;  /* 0x0000400c01007387 */ /* 0x0001e80000100a00 */
[----:B------:R1:W-:Y:S04]  /*11c00*/  STL.64 [R1+0x48], R14 ;  /* 0x0000480e01007387 */ /* 0x0003e80000100a00 */
[----:B0-----:R-:W2:Y:S04]  /*11c10*/  LDL.LU R12, [R1+0x3fc] ;  /* 0x0003fc00010c7983 */ /* 0x001ea80000300800 */
[----:B------:R-:W2:Y:S04]  /*11c20*/  LDL.LU R13, [R1+0x208] ;  /* 0x00020800010d7983 */ /* 0x000ea80000300800 */
[----:B-1----:R-:W2:Y:S04]  /*11c30*/  LDL.LU R14, [R1+0x3f8] ;  /* 0x0003f800010e7983 */ /* 0x002ea80000300800 */
[----:B------:R-:W2:Y:S04]  /*11c40*/  LDL R15, [R1] ;  /* 0x00000000010f7983 */ /* 0x000ea80000100800 */
[----:B------:R-:W-:Y:S04]  /*11c50*/  STL.64 [R1+0x638], R10 ;  /* 0x0006380a01007387 */ /* 0x000fe80000100a00 */
[----:B------:R0:W-:Y:S04]  /*11c60*/  STL.64 [R1+0x630], R8 ;  /* 0x0006300801007387 */ /* 0x0001e80000100a00 */
[----:B0-----:R-:W2:Y:S04]  /*11c70*/  LDL.LU.64 R8, [R1+0x20] ;  /* 0x0000200001087983 */ /* 0x001ea80000300a00 */
[----:B------:R-:W2:Y:S01]  /*11c80*/  LDL.LU.64 R10, [R1+0x28] ;  /* 0x00002800010a7983 */ /* 0x000ea20000300a00 */
[----:B----4-:R-:W-:-:S02]  /*11c90*/  IMAD.MOV.U32 R20, RZ, RZ, R27 ;  /* 0x000000ffff147224 */ /* 0x010fc400078e001b */
[----:B------:R-:W-:Y:S02]  /*11ca0*/  IMAD.MOV.U32 R21, RZ, RZ, R24 ;  /* 0x000000ffff157224 */ /* 0x000fe400078e0018 */
[----:B------:R-:W3:Y:S02]  /*11cb0*/  LDSM.16.M88.4 R24, [R25+UR4+0x3800] ;  /* 0x003800041918783b */ /* 0x000ee40008000200 */
[----:B---3--:R-:W-:Y:S01]  /*11cc0*/  HMMA.16816.F32 R16, R4, R24, R16 ;  /* 0x000000180410723c */ /* 0x008fe20000001810 */
[----:B--2---:R-:W-:Y:S02]  /*11cd0*/  IMAD.MOV.U32 R22, RZ, RZ, R23 ;  /* 0x000000ffff167224 */ /* 0x004fe400078e0017 */
[----:B------:R-:W-:-:S04]  /*11ce0*/  IMAD.MOV.U32 R23, RZ, RZ, R12 ;  /* 0x000000ffff177224 */ /* 0x000fc800078e000c */
[----:B------:R-:W-:Y:S02]  /*11cf0*/  IMAD.MOV.U32 R24, RZ, RZ, R13 ;  /* 0x000000ffff187224 */ /* 0x000fe400078e000d */
[----:B------:R-:W-:Y:S02]  /*11d00*/  IMAD.MOV.U32 R25, RZ, RZ, R14 ;  /* 0x000000ffff197224 */ /* 0x000fe400078e000e */
[----:B------:R-:W0:Y:S02]  /*11d10*/  LDSM.16.M88.4 R12, [R15+UR4+0x3c00] ;  /* 0x003c00040f0c783b */ /* 0x000e240008000200 */
[----:B0-----:R-:W-:Y:S02]  /*11d20*/  HMMA.16816.F32 R4, R4, R12, R8 ;  /* 0x0000000c0404723c */ /* 0x001fe40000001808 */
[----:B------:R-:W2:Y:S04]  /*11d30*/  LDL.LU.64 R10, [R1+0x638] ;  /* 0x00063800010a7983 */ /* 0x000ea80000300a00 */
[----:B------:R-:W2:Y:S04]  /*11d40*/  LDL.LU.64 R8, [R1+0x630] ;  /* 0x0006300001087983 */ /* 0x000ea80000300a00 */
[----:B------:R-:W3:Y:S01]  /*11d50*/  LDL.LU R13, [R1+0x4f8] ;  /* 0x0004f800010d7983 */ /* 0x000ee20000300800 */
[C---:B--2---:R-:W-:Y:S11]  /*11d60*/  HMMA.16816.F32 R16, R8.reuse, R26, R16 ;  /* 0x0000001a0810723c */ /* 0x044ff60000001810 */
[----:B------:R-:W-:Y:S02]  /*11d70*/  @!UPT UIADD3 URZ, URZ, URZ, URZ ;  /* 0x0000003f3f3ff290 */ /* 0x000fe4000fffe03f */
[----:B------:R-:W-:Y:S10]  /*11d80*/  HMMA.16816.F32 R4, R8, R14, R4 ;  /* 0x0000000e0804723c */ /* 0x000ff40000001804 */
[----:B------:R0:W-:Y:S04]  /*11d90*/  STL.64 [R1+0x30], R16 ;  /* 0x0000301001007387 */ /* 0x0001e80000100a00 */
[----:B------:R1:W-:Y:S04]  /*11da0*/  STL.64 [R1+0x38], R18 ;  /* 0x0000381201007387 */ /* 0x0003e80000100a00 */
[----:B0-----:R-:W2:Y:S04]  /*11db0*/  LDL.LU R17, [R1+0x4f4] ;  /* 0x0004f40001117983 */ /* 0x001ea80000300800 */
[----:B------:R-:W4:Y:S04]  /*11dc0*/  LDL.LU R16, [R1+0x3e8] ;  /* 0x0003e80001107983 */ /* 0x000f280000300800 */
[----:B------:R-:W2:Y:S04]  /*11dd0*/  LDL.LU R26, [R1+0x200] ;  /* 0x00020000011a7983 */ /* 0x000ea80000300800 */
[----:B------:R-:W2:Y:S04]  /*11de0*/  LDL.LU R27, [R1+0x3e4] ;  /* 0x0003e400011b7983 */ /* 0x000ea80000300800 */
[----:B-1----:R-:W2:Y:S01]  /*11df0*/  LDL.LU R18, [R1+0x3f0] ;  /* 0x0003f00001127983 */ /* 0x002ea20000300800 */
[----:B------:R-:W-:-:S03]  /*11e00*/  IMAD.MOV.U32 R8, RZ, RZ, R7 ;  /* 0x000000ffff087224 */ /* 0x000fc600078e0007 */
[----:B------:R-:W-:Y:S04]  /*11e10*/  STL.64 [R1+0x20], R4 ;  /* 0x0000200401007387 */ /* 0x000fe80000100a00 */
[----:B------:R0:W-:Y:S04]  /*11e20*/  STL.64 [R1+0x28], R6 ;  /* 0x0000280601007387 */ /* 0x0001e80000100a00 */
[----:B------:R-:W2:Y:S04]  /*11e30*/  LDL.LU R11, [R1+0x3d4] ;  /* 0x0003d400010b7983 */ /* 0x000ea80000300800 */
[----:B0-----:R-:W4:Y:S04]  /*11e40*/  LDL.LU R6, [R1+0x3d8] ;  /* 0x0003d80001067983 */ /* 0x001f280000300800 */
[----:B------:R-:W4:Y:S04]  /*11e50*/  LDL.LU R7, [R1+0x4ec] ;  /* 0x0004ec0001077983 */ /* 0x000f280000300800 */
[----:B------:R-:W4:Y:S04]  /*11e60*/  LDL.LU R15, [R1+0x4f0] ;  /* 0x0004f000010f7983 */ /* 0x000f280000300800 */
[----:B------:R-:W4:Y:S04]  /*11e70*/  LDL.LU R14, [R1+0x3e0] ;  /* 0x0003e000010e7983 */ /* 0x000f280000300800 */
[----:B------:R-:W4:Y:S04]  /*11e80*/  LDL.LU R4, [R1+0x20c] ;  /* 0x00020c0001047983 */ /* 0x000f280000300800 */
[----:B------:R-:W4:Y:S01]  /*11e90*/  LDL.LU R5, [R1+0x504] ;  /* 0x0005040001057983 */ /* 0x000f220000300800 */
[----:B------:R-:W-:-:S02]  /*11ea0*/  IMAD.MOV.U32 R12, RZ, RZ, R19 ;  /* 0x000000ffff0c7224 */ /* 0x000fc400078e0013 */
[----:B---3--:R-:W-:Y:S02]  /*11eb0*/  IMAD.MOV.U32 R19, RZ, RZ, R13 ;  /* 0x000000ffff137224 */ /* 0x008fe400078e000d */
[----:B------:R-:W-:Y:S02]  /*11ec0*/  IMAD.MOV.U32 R13, RZ, RZ, R24 ;  /* 0x000000ffff0d7224 */ /* 0x000fe400078e0018 */
[----:B------:R-:W-:Y:S02]  /*11ed0*/  IMAD.MOV.U32 R24, RZ, RZ, R21 ;  /* 0x000000ffff187224 */ /* 0x000fe400078e0015 */
[----:B------:R-:W-:-:S04]  /*11ee0*/  IMAD.MOV.U32 R21, RZ, RZ, c[0x0][0x18c] ;  /* 0x00006300ff157624 */ /* 0x000fc800078e00ff */
[----:B------:R-:W-:Y:S02]  /*11ef0*/  IMAD.SHL.U32 R21, R21, 0x20, RZ ;  /* 0x0000002015157824 */ /* 0x000fe400078e00ff */
[----:B--2---:R-:W-:Y:S02]  /*11f00*/  IMAD.MOV.U32 R9, RZ, RZ, R11 ;  /* 0x000000ffff097224 */ /* 0x004fe400078e000b */
[----:B----4-:R-:W-:Y:S02]  /*11f10*/  IMAD.MOV.U32 R10, RZ, RZ, R6 ;  /* 0x000000ffff0a7224 */ /* 0x010fe400078e0006 */
[----:B------:R-:W2:Y:S01]  /*11f20*/  LDL.LU R6, [R1+0x210] ;  /* 0x0002100001067983 */ /* 0x000ea20000300800 */
[----:B------:R-:W-:-:S03]  /*11f30*/  IMAD.MOV.U32 R11, RZ, RZ, R7 ;  /* 0x000000ffff0b7224 */ /* 0x000fc600078e0007 */
[----:B------:R-:W2:Y:S01]  /*11f40*/  LDL.LU R7, [R1+0x508] ;  /* 0x0005080001077983 */ /* 0x000ea20000300800 */
[----:B------:R-:W-:-:S04]  /*11f50*/  LOP3.LUT R5, R5, R4, RZ, 0x3c, !PT ;  /* 0x0000000405057212 */ /* 0x000fc800078e3cff */
[----:B------:R-:W-:-:S04]  /*11f60*/  LOP3.LUT R4, R5, R4, RZ, 0x3c, !PT ;  /* 0x0000000405047212 */ /* 0x000fc800078e3cff */
[----:B------:R-:W-:-:S05]  /*11f70*/  LOP3.LUT R5, R5, R4, RZ, 0x3c, !PT ;  /* 0x0000000405057212 */ /* 0x000fca00078e3cff */
[----:B------:R-:W-:-:S05]  /*11f80*/  IMAD.WIDE R4, R21, 0x2, R4 ;  /* 0x0000000215047825 */ /* 0x000fca00078e0204 */
[----:B------:R0:W-:Y:S04]  /*11f90*/  STL [R1+0x504], R4 ;  /* 0x0005040401007387 */ /* 0x0001e80000100800 */
[----:B------:R1:W-:Y:S04]  /*11fa0*/  STL [R1+0x20c], R5 ;  /* 0x00020c0501007387 */ /* 0x0003e80000100800 */
[----:B0-----:R-:W3:Y:S04]  /*11fb0*/  LDL.LU R4, [R1+0xc] ;  /* 0x00000c0001047983 */ /* 0x001ee80000300800 */
[----:B-1----:R-:W3:Y:S02]  /*11fc0*/  LDL.LU R5, [R1+0x400] ;  /* 0x0004000001057983 */ /* 0x002ee40000300800 */
[----:B---3--:R-:W-:-:S04]  /*11fd0*/  LOP3.LUT R5, R5, R4, RZ, 0x3c, !PT ;  /* 0x0000000405057212 */ /* 0x008fc800078e3cff */
[----:B------:R-:W-:-:S04]  /*11fe0*/  LOP3.LUT R4, R5, R4, RZ, 0x3c, !PT ;  /* 0x0000000405047212 */ /* 0x000fc800078e3cff */
[----:B------:R-:W-:-:S05]  /*11ff0*/  LOP3.LUT R5, R5, R4, RZ, 0x3c, !PT ;  /* 0x0000000405057212 */ /* 0x000fca00078e3cff */
[----:B------:R-:W-:-:S05]  /*12000*/  IMAD.WIDE R4, R21, 0x2, R4 ;  /* 0x0000000215047825 */ /* 0x000fca00078e0204 */
[----:B------:R0:W-:Y:S04]  /*12010*/  STL [R1+0x400], R4 ;  /* 0x0004000401007387 */ /* 0x0001e80000100800 */
[----:B------:R1:W-:Y:S04]  /*12020*/  STL [R1+0xc], R5 ;  /* 0x00000c0501007387 */ /* 0x0003e80000100800 */
[----:B0-----:R-:W3:Y:S04]  /*12030*/  LDL.LU R4, [R1+0x10] ;  /* 0x0000100001047983 */ /* 0x001ee80000300800 */
[----:B-1----:R-:W3:Y:S01]  /*12040*/  LDL.LU R5, [R1+0x404] ;  /* 0x0004040001057983 */ /* 0x002ee20000300800 */
[----:B--2---:R-:W-:-:S04]  /*12050*/  LOP3.LUT R7, R7, R6, RZ, 0x3c, !PT ;  /* 0x0000000607077212 */ /* 0x004fc800078e3cff */
[----:B------:R-:W-:-:S04]  /*12060*/  LOP3.LUT R6, R7, R6, RZ, 0x3c, !PT ;  /* 0x0000000607067212 */ /* 0x000fc800078e3cff */
[----:B------:R-:W-:-:S05]  /*12070*/  LOP3.LUT R7, R7, R6, RZ, 0x3c, !PT ;  /* 0x0000000607077212 */ /* 0x000fca00078e3cff */
[----:B------:R-:W-:-:S05]  /*12080*/  IMAD.WIDE R6, R21, 0x2, R6 ;  /* 0x0000000215067825 */ /* 0x000fca00078e0206 */
[----:B------:R0:W-:Y:S04]  /*12090*/  STL [R1+0x508], R6 ;  /* 0x0005080601007387 */ /* 0x0001e80000100800 */
[----:B------:R1:W-:Y:S01]  /*120a0*/  STL [R1+0x210], R7 ;  /* 0x0002100701007387 */ /* 0x0003e20000100800 */
[----:B0-----:R-:W-:Y:S02]  /*120b0*/  IMAD.MOV.U32 R6, RZ, RZ, R3 ;  /* 0x000000ffff067224 */ /* 0x001fe400078e0003 */
[----:B-1----:R-:W-:Y:S02]  /*120c0*/  IMAD.MOV.U32 R7, RZ, RZ, R28 ;  /* 0x000000ffff077224 */ /* 0x002fe400078e001c */
[----:B------:R-:W2:Y:S04]  /*120d0*/  LDL.LU R28, [R1+0x62c] ;  /* 0x00062c00011c7983 */ /* 0x000ea80000300800 */
[----:B------:R-:W4:Y:S01]  /*120e0*/  LDL.LU R3, [R1+0x628] ;  /* 0x0006280001037983 */ /* 0x000f220000300800 */
        /* <DEDUP_REMOVED lines=8> */
[----:B------:R-:W-:-:S05]  /*12170*/  IMAD.WIDE R6, R21, 0x2, R6 ;  /* 0x0000000215067825 */ /* 0x000fca00078e0206 */
[----:B------:R0:W-:Y:S04]  /*12180*/  STL [R1+0x50c], R6 ;  /* 0x00050c0601007387 */ /* 0x0001e80000100800 */
[----:B------:R1:W-:Y:S04]  /*12190*/  STL [R1+0x214], R7 ;  /* 0x0002140701007387 */ /* 0x0003e80000100800 */
[----:B0-----:R-:W2:Y:S04]  /*121a0*/  LDL.LU R6, [R1+0x218] ;  /* 0x0002180001067983 */ /* 0x001ea80000300800 */
[----:B-1----:R-:W2:Y:S01]  /*121b0*/  LDL.LU R7, [R1+0x40c] ;  /* 0x00040c0001077983 */ /* 0x002ea20000300800 */
        /* <DEDUP_REMOVED lines=14> */
[----:B0-----:R-:W-:-:S03]  /*122a0*/  IMAD.MOV.U32 R6, RZ, RZ, R29 ;  /* 0x000000ffff067224 */ /* 0x001fc600078e001d */
[----:B-1----:R-:W2:Y:S04]  /*122b0*/  LDL.LU R7, [R1+0x220] ;  /* 0x0002200001077983 */ /* 0x002ea80000300800 */
        /* <DEDUP_REMOVED lines=9> */
[----:B--2---:R-:W-:-:S05]  /*12350*/  IMAD.WIDE R6, R21, 0x2, R6 ;  /* 0x0000000215067825 */ /* 0x004fca00078e0206 */
        /* <DEDUP_REMOVED lines=18> */
[----:B----4-:R-:W-:Y:S02]  /*12480*/  IMAD.MOV.U32 R6, RZ, RZ, R3 ;  /* 0x000000ffff067224 */ /* 0x010fe400078e0003 */
[----:B0-----:R-:W-:Y:S02]  /*12490*/  IMAD.MOV.U32 R7, RZ, RZ, R28 ;  /* 0x000000ffff077224 */ /* 0x001fe400078e001c */
        /* <DEDUP_REMOVED lines=490> */
[----:B------:R-:W-:Y:S01]  /*14340*/  IMAD.WIDE R6, R21, 0x2, R6 ;  /* 0x0000000215067825 */ /* 0x000fe200078e0206 */
[----:B---3--:R-:W-:-:S04]  /*14350*/  LOP3.LUT R5, R5, R4, RZ, 0x3c, !PT ;  /* 0x0000000405057212 */ /* 0x008fc800078e3cff */
[----:B------:R-:W-:-:S04]  /*14360*/  LOP3.LUT R4, R5, R4, RZ, 0x3c, !PT ;  /* 0x0000000405047212 */ /* 0x000fc800078e3cff */
[----:B------:R-:W-:-:S05]  /*14370*/  LOP3.LUT R5, R5, R4, RZ, 0x3c, !PT ;  /* 0x0000000405057212 */ /* 0x000fca00078e3cff */
[----:B------:R-:W-:-:S05]  /*14380*/  IMAD.WIDE R4, R21, 0x2, R4 ;  /* 0x0000000215047825 */ /* 0x000fca00078e0204 */
[----:B------:R0:W-:Y:S04]  /*14390*/  STL [R1+0x32c], R4 ;  /* 0x00032c0401007387 */ /* 0x0001e80000100800 */
[----:B------:R1:W-:Y:S04]  /*143a0*/  STL [R1+0x1a4], R5 ;  /* 0x0001a40501007387 */ /* 0x0003e80000100800 */
[----:B0-----:R-:W3:Y:S04]  /*143b0*/  LDL.LU R4, [R1+0x1a8] ;  /* 0x0001a80001047983 */ /* 0x001ee80000300800 */
[----:B-1----:R-:W3:Y:S04]  /*143c0*/  LDL.LU R5, [R1+0x334] ;  /* 0x0003340001057983 */ /* 0x002ee80000300800 */
        /* <DEDUP_REMOVED lines=8> */
[----:B------:R0:W-:Y:S01]  /*14450*/  STL [R1+0x334], R4 ;  /* 0x0003340401007387 */ /* 0x0001e20000100800 */
[----:B--2---:R-:W-:-:S03]  /*14460*/  LOP3.LUT R7, R7, R6, RZ, 0x3c, !PT ;  /* 0x0000000607077212 */ /* 0x004fc600078e3cff */
[----:B------:R1:W-:Y:S01]  /*14470*/  STL [R1+0x1a8], R5 ;  /* 0x0001a80501007387 */ /* 0x0003e20000100800 */
[----:B------:R-:W-:-:S03]  /*14480*/  LOP3.LUT R6, R7, R6, RZ, 0x3c, !PT ;  /* 0x0000000607067212 */ /* 0x000fc600078e3cff */
[----:B0-----:R-:W2:Y:S01]  /*14490*/  LDL.LU R4, [R1+0x1ac] ;  /* 0x0001ac0001047983 */ /* 0x001ea20000300800 */
[----:B------:R-:W-:-:S03]  /*144a0*/  LOP3.LUT R7, R7, R6, RZ, 0x3c, !PT ;  /* 0x0000000607077212 */ /* 0x000fc600078e3cff */
[----:B-1----:R-:W2:Y:S02]  /*144b0*/  LDL.LU R5, [R1+0x33c] ;  /* 0x00033c0001057983 */ /* 0x002ea40000300800 */
[----:B------:R-:W-:-:S05]  /*144c0*/  IMAD.WIDE R6, R21, 0x2, R6 ;  /* 0x0000000215067825 */ /* 0x000fca00078e0206 */
[----:B------:R-:W-:Y:S04]  /*144d0*/  STL [R1+0x49c], R6 ;  /* 0x00049c0601007387 */ /* 0x000fe80000100800 */
[----:B------:R0:W-:Y:S04]  /*144e0*/  STL [R1+0x338], R7 ;  /* 0x0003380701007387 */ /* 0x0001e80000100800 */
[----:B0-----:R-:W3:Y:S01]  /*144f0*/  LDL.LU R7, [R1+0x4a0] ;  /* 0x0004a00001077983 */ /* 0x001ee20000300800 */
[----:B--2---:R-:W-:-:S04]  /*14500*/  LOP3.LUT R5, R5, R4, RZ, 0x3c, !PT ;  /* 0x0000000405057212 */ /* 0x004fc800078e3cff */
[----:B------:R-:W-:-:S04]  /*14510*/  LOP3.LUT R4, R5, R4, RZ, 0x3c, !PT ;  /* 0x0000000405047212 */ /* 0x000fc800078e3cff */
[----:B------:R-:W-:-:S05]  /*14520*/  LOP3.LUT R5, R5, R4, RZ, 0x3c, !PT ;  /* 0x0000000405057212 */ /* 0x000fca00078e3cff */
[----:B------:R-:W-:-:S04]  /*14530*/  IMAD.WIDE R4, R21, 0x2, R4 ;  /* 0x0000000215047825 */ /* 0x000fc800078e0204 */
[----:B---3--:R-:W-:Y:S02]  /*14540*/  IMAD.MOV.U32 R6, RZ, RZ, R7 ;  /* 0x000000ffff067224 */ /* 0x008fe400078e0007 */
[----:B------:R-:W-:Y:S02]  /*14550*/  IMAD.MOV.U32 R7, RZ, RZ, R29 ;  /* 0x000000ffff077224 */ /* 0x000fe400078e001d */
[----:B------:R-:W2:Y:S04]  /*14560*/  LDL.LU R29, [R1+0x5b8] ;  /* 0x0005b800011d7983 */ /* 0x000ea80000300800 */
        /* <DEDUP_REMOVED lines=203> */
[----:B0-----:R-:W2:Y:S04]  /*15220*/  LDL.LU R4, [R1+0x1e4] ;  /* 0x0001e40001047983 */ /* 0x001ea80000300800 */
[----:B-1----:R-:W2:Y:S01]  /*15230*/  LDL.LU R5, [R1+0x3ac] ;  /* 0x0003ac0001057983 */ /* 0x002ea20000300800 */
[----:B------:R-:W-:-:S05]  /*15240*/  LOP3.LUT R7, R7, R6, RZ, 0x3c, !PT ;  /* 0x0000000607077212 */ /* 0x000fca00078e3cff */
[----:B------:R-:W-:-:S05]  /*15250*/  IMAD.WIDE R6, R21, 0x2, R6 ;  /* 0x0000000215067825 */ /* 0x000fca00078e0206 */
[----:B------:R4:W-:Y:S04]  /*15260*/  STL [R1+0x4d4], R6 ;  /* 0x0004d40601007387 */ /* 0x0009e80000100800 */
[----:B------:R0:W-:Y:S01]  /*15270*/  STL [R1+0x3a8], R7 ;  /* 0x0003a80701007387 */ /* 0x0001e20000100800 */
[----:B----4-:R-:W-:Y:S02]  /*15280*/  IMAD.MOV.U32 R6, RZ, RZ, R3 ;  /* 0x000000ffff067224 */ /* 0x010fe400078e0003 */
[----:B0-----:R-:W-:Y:S02]  /*15290*/  IMAD.MOV.U32 R7, RZ, RZ, R28 ;  /* 0x000000ffff077224 */ /* 0x001fe400078e001c */
[----:B------:R-:W3:Y:S04]  /*152a0*/  LDL.LU R28, [R1+0x590] ;  /* 0x00059000011c7983 */ /* 0x000ee80000300800 */
[----:B------:R-:W4:Y:S01]  /*152b0*/  LDL.LU R3, [R1+0x58c] ;  /* 0x00058c0001037983 */ /* 0x000f220000300800 */
[----:B------:R-:W-:Y:S01]  /*152c0*/  IMAD.WIDE R6, R21, 0x2, R6 ;  /* 0x0000000215067825 */ /* 0x000fe200078e0206 */
[----:B--2---:R-:W-:-:S04]  /*152d0*/  LOP3.LUT R5, R5, R4, RZ, 0x3c, !PT ;  /* 0x0000000405057212 */ /* 0x004fc800078e3cff */
[----:B------:R-:W-:-:S04]  /*152e0*/  LOP3.LUT R4, R5, R4, RZ, 0x3c, !PT ;  /* 0x0000000405047212 */ /* 0x000fc800078e3cff */
[----:B------:R-:W-:-:S05]  /*152f0*/  LOP3.LUT R5, R5, R4, RZ, 0x3c, !PT ;  /* 0x0000000405057212 */ /* 0x000fca00078e3cff */
[----:B------:R-:W-:-:S05]  /*15300*/  IMAD.WIDE R4, R21, 0x2, R4 ;  /* 0x0000000215047825 */ /* 0x000fca00078e0204 */
[----:B------:R4:W-:Y:S04]  /*15310*/  STL [R1+0x3ac], R4 ;  /* 0x0003ac0401007387 */ /* 0x0009e80000100800 */
[----:B------:R0:W-:Y:S01]  /*15320*/  STL [R1+0x1e4], R5 ;  /* 0x0001e40501007387 */ /* 0x0001e20000100800 */
[----:B----4-:R-:W-:-:S03]  /*15330*/  IMAD.MOV.U32 R4, RZ, RZ, R3 ;  /* 0x000000ffff047224 */ /* 0x010fc600078e0003 */
[----:B------:R-:W2:Y:S04]  /*15340*/  LDL.LU R3, [R1+0x588] ;  /* 0x0005880001037983 */ /* 0x000ea80000300800 */
[----:B0-----:R-:W4:Y:S04]  /*15350*/  LDL.LU R5, [R1+0x3b4] ;  /* 0x0003b40001057983 */ /* 0x001f280000300800 */
[----:B------:R0:W-:Y:S04]  /*15360*/  STL [R1+0x4d8], R6 ;  /* 0x0004d80601007387 */ /* 0x0001e80000100800 */
[----:B------:R1:W-:Y:S04]  /*15370*/  STL [R1+0x3b0], R7 ;  /* 0x0003b00701007387 */ /* 0x0003e80000100800 */
[----:B0-----:R-:W2:Y:S04]  /*15380*/  LDL.LU R6, [R1+0x3b8] ;  /* 0x0003b80001067983 */ /* 0x001ea80000300800 */
[----:B-1----:R-:W2:Y:S01]  /*15390*/  LDL.LU R7, [R1+0x4dc] ;  /* 0x0004dc0001077983 */ /* 0x002ea20000300800 */
[----:B----4-:R-:W-:-:S04]  /*153a0*/  LOP3.LUT R5, R5, R4, RZ, 0x3c, !PT ;  /* 0x0000000405057212 */ /* 0x010fc800078e3cff */
        /* <DEDUP_REMOVED lines=13> */
[----:B0-----:R-:W4:Y:S01]  /*15480*/  LDL.LU R7, [R1+0x4e0] ;  /* 0x0004e00001077983 */ /* 0x001f220000300800 */
[----:B--2---:R-:W-:-:S04]  /*15490*/  LOP3.LUT R5, R5, R4, RZ, 0x3c, !PT ;  /* 0x0000000405057212 */ /* 0x004fc800078e3cff */
[----:B------:R-:W-:-:S04]  /*154a0*/  LOP3.LUT R4, R5, R4, RZ, 0x3c, !PT ;  /* 0x0000000405047212 */ /* 0x000fc800078e3cff */
[----:B------:R-:W-:-:S05]  /*154b0*/  LOP3.LUT R5, R5, R4, RZ, 0x3c, !PT ;  /* 0x0000000405057212 */ /* 0x000fca00078e3cff */
[----:B------:R-:W-:-:S04]  /*154c0*/  IMAD.WIDE R4, R21, 0x2, R4 ;  /* 0x0000000215047825 */ /* 0x000fc800078e0204 */
[----:B----4-:R-:W-:Y:S02]  /*154d0*/  IMAD.MOV.U32 R6, RZ, RZ, R7 ;  /* 0x000000ffff067224 */ /* 0x010fe400078e0007 */
[----:B------:R-:W-:Y:S02]  /*154e0*/  IMAD.MOV.U32 R7, RZ, RZ, R29 ;  /* 0x000000ffff077224 */ /* 0x000fe400078e001d */
[----:B------:R-:W2:Y:S04]  /*154f0*/  LDL.LU R29, [R1+0x584] ;  /* 0x00058400011d7983 */ /* 0x000ea80000300800 */
[----:B------:R0:W-:Y:S04]  /*15500*/  STL [R1+0x3bc], R4 ;  /* 0x0003bc0401007387 */ /* 0x0001e80000100800 */
[----:B------:R1:W-:Y:S01]  /*15510*/  STL [R1+0x1ec], R5 ;  /* 0x0001ec0501007387 */ /* 0x0003e20000100800 */
[----:B0-----:R-:W-:-:S03]  /*15520*/  IMAD.MOV.U32 R4, RZ, RZ, R3 ;  /* 0x000000ffff047224 */ /* 0x001fc600078e0003 */
[----:B------:R-:W4:Y:S04]  /*15530*/  LDL.LU R3, [R1+0x580] ;  /* 0x0005800001037983 */ /* 0x000f280000300800 */
[----:B-1----:R-:W2:Y:S01]  /*15540*/  LDL.LU R5, [R1+0x3c4] ;  /* 0x0003c40001057983 */ /* 0x002ea20000300800 */
        /* <DEDUP_REMOVED lines=18> */
[----:B------:R1:W-:Y:S01]  /*15670*/  STL [R1+0x3c8], R7 ;  /* 0x0003c80701007387 */ /* 0x0003e20000100800 */
[----:B0-----:R-:W-:Y:S02]  /*15680*/  IMAD.MOV.U32 R6, RZ, RZ, R29 ;  /* 0x000000ffff067224 */ /* 0x001fe400078e001d */
[----:B-1----:R-:W-:Y:S02]  /*15690*/  IMAD.MOV.U32 R7, RZ, RZ, R28 ;  /* 0x000000ffff077224 */ /* 0x002fe400078e001c */
[----:B------:R-:W3:Y:S04]  /*156a0*/  LDL.LU R28, [R1+0x57c] ;  /* 0x00057c00011c7983 */ /* 0x000ee80000300800 */
[----:B------:R-:W3:Y:S01]  /*156b0*/  LDL.LU R29, [R1+0x578] ;  /* 0x00057800011d7983 */ /* 0x000ee20000300800 */
[----:B------:R-:W-:Y:S01]  /*156c0*/  IMAD.WIDE R6, R21, 0x2, R6 ;  /* 0x0000000215067825 */ /* 0x000fe200078e0206 */
[----:B--2---:R-:W-:-:S04]  /*156d0*/  LOP3.LUT R5, R5, R4, RZ, 0x3c, !PT ;  /* 0x0000000405057212 */ /* 0x004fc800078e3cff */
[----:B------:R-:W-:-:S04]  /*156e0*/  LOP3.LUT R4, R5, R4, RZ, 0x3c, !PT ;  /* 0x0000000405047212 */ /* 0x000fc800078e3cff */
[----:B------:R-:W-:-:S05]  /*156f0*/  LOP3.LUT R5, R5, R4, RZ, 0x3c, !PT ;  /* 0x0000000405057212 */ /* 0x000fca00078e3cff */
[----:B------:R-:W-:-:S05]  /*15700*/  IMAD.WIDE R4, R21, 0x2, R4 ;  /* 0x0000000215047825 */ /* 0x000fca00078e0204 */
[----:B------:R0:W-:Y:S04]  /*15710*/  STL [R1+0x3cc], R4 ;  /* 0x0003cc0401007387 */ /* 0x0001e80000100800 */
[----:B------:R4:W-:Y:S04]  /*15720*/  STL [R1+0x1f4], R5 ;  /* 0x0001f40501007387 */ /* 0x0009e80000100800 */
[----:B------:R1:W-:Y:S01]  /*15730*/  STL [R1+0x4e8], R6 ;  /* 0x0004e80601007387 */ /* 0x0003e20000100800 */
[----:B0-----:R-:W-:-:S03]  /*15740*/  IMAD.MOV.U32 R4, RZ, RZ, R9 ;  /* 0x000000ffff047224 */ /* 0x001fc600078e0009 */
[----:B------:R0:W-:Y:S01]  /*15750*/  STL [R1+0x3d0], R7 ;  /* 0x0003d00701007387 */ /* 0x0001e20000100800 */
[----:B----4-:R-:W-:-:S04]  /*15760*/  IMAD.MOV.U32 R5, RZ, RZ, R3 ;  /* 0x000000ffff057224 */ /* 0x010fc800078e0003 */
[----:B------:R-:W-:-:S04]  /*15770*/  IMAD.WIDE R4, R21, 0x2, R4 ;  /* 0x0000000215047825 */ /* 0x000fc800078e0204 */
[----:B-1----:R-:W-:Y:S02]  /*15780*/  IMAD.MOV.U32 R6, RZ, RZ, R11 ;  /* 0x000000ffff067224 */ /* 0x002fe400078e000b */
[----:B0-----:R-:W-:Y:S01]  /*15790*/  IMAD.MOV.U32 R7, RZ, RZ, R10 ;  /* 0x000000ffff077224 */ /* 0x001fe200078e000a */
[----:B------:R3:W-:Y:S03]  /*157a0*/  STL [R1+0x3d4], R4 ;  /* 0x0003d40401007387 */ /* 0x0007e60000100800 */
[----:B------:R-:W-:Y:S01]  /*157b0*/  IMAD.WIDE R6, R21, 0x2, R6 ;  /* 0x0000000215067825 */ /* 0x000fe200078e0206 */
[----:B------:R0:W-:Y:S04]  /*157c0*/  STL [R1+0x1f8], R5 ;  /* 0x0001f80501007387 */ /* 0x0001e80000100800 */
[----:B------:R1:W-:Y:S04]  /*157d0*/  STL [R1+0x4ec], R6 ;  /* 0x0004ec0601007387 */ /* 0x0003e80000100800 */
[----:B------:R2:W-:Y:S01]  /*157e0*/  STL [R1+0x3d8], R7 ;  /* 0x0003d80701007387 */ /* 0x0005e20000100800 */
[----:B---3--:R-:W-:-:S02]  /*157f0*/  IMAD.MOV.U32 R4, RZ, RZ, R29 ;  /* 0x000000ffff047224 */ /* 0x008fc400078e001d */
[----:B0-----:R-:W-:Y:S02]  /*15800*/  IMAD.MOV.U32 R5, RZ, RZ, R28 ;  /* 0x000000ffff057224 */ /* 0x001fe400078e001c */
[----:B------:R-:W3:Y:S04]  /*15810*/  LDL.LU R28, [R1+0x574] ;  /* 0x00057400011c7983 */ /* 0x000ee80000300800 */
[----:B------:R-:W4:Y:S01]  /*15820*/  LDL.LU R29, [R1+0x570] ;  /* 0x00057000011d7983 */ /* 0x000f220000300800 */
[----:B-1----:R-:W-:Y:S02]  /*15830*/  IMAD.MOV.U32 R6, RZ, RZ, R15 ;  /* 0x000000ffff067224 */ /* 0x002fe400078e000f */
[----:B--2---:R-:W-:Y:S02]  /*15840*/  IMAD.MOV.U32 R7, RZ, RZ, R14 ;  /* 0x000000ffff077224 */ /* 0x004fe400078e000e */
[----:B------:R-:W-:-:S04]  /*15850*/  IMAD.WIDE R4, R21, 0x2, R4 ;  /* 0x0000000215047825 */ /* 0x000fc800078e0204 */
[----:B------:R-:W-:Y:S01]  /*15860*/  IMAD.WIDE R6, R21, 0x2, R6 ;  /* 0x0000000215067825 */ /* 0x000fe200078e0206 */
[----:B------:R0:W-:Y:S04]  /*15870*/  STL [R1+0x3dc], R4 ;  /* 0x0003dc0401007387 */ /* 0x0001e80000100800 */
[----:B------:R1:W-:Y:S04]  /*15880*/  STL [R1+0x1fc], R5 ;  /* 0x0001fc0501007387 */ /* 0x0003e80000100800 */
[----:B------:R2:W-:Y:S04]  /*15890*/  STL [R1+0x4f0], R6 ;  /* 0x0004f00601007387 */ /* 0x0005e80000100800 */
[----:B------:R-:W4:Y:S01]  /*158a0*/  LDL.LU R9, [R1+0x8] ;  /* 0x0000080001097983 */ /* 0x000f220000300800 */
[----:B0-----:R-:W-:-:S02]  /*158b0*/  IMAD.MOV.U32 R4, RZ, RZ, R27 ;  /* 0x000000ffff047224 */ /* 0x001fc400078e001b */
[----:B-1----:R-:W-:Y:S01]  /*158c0*/  IMAD.MOV.U32 R5, RZ, RZ, R26 ;  /* 0x000000ffff057224 */ /* 0x002fe200078e001a */
[----:B------:R0:W-:Y:S01]  /*158d0*/  STL [R1+0x3e0], R7 ;  /* 0x0003e00701007387 */ /* 0x0001e20000100800 */
[----:B--2---:R-:W-:Y:S02]  /*158e0*/  IMAD.MOV.U32 R6, RZ, RZ, R17 ;  /* 0x000000ffff067224 */ /* 0x004fe400078e0011 */
[----:B------:R-:W-:-:S04]  /*158f0*/  IMAD.WIDE R4, R21, 0x2, R4 ;  /* 0x0000000215047825 */ /* 0x000fc800078e0204 */
[----:B0-----:R-:W-:Y:S01]  /*15900*/  IMAD.MOV.U32 R7, RZ, RZ, R16 ;  /* 0x000000ffff077224 */ /* 0x001fe200078e0010 */
[----:B------:R-:W-:Y:S03]  /*15910*/  STL [R1+0x3e4], R4 ;  /* 0x0003e40401007387 */ /* 0x000fe60000100800 */
[----:B------:R-:W-:Y:S01]  /*15920*/  IMAD.WIDE R6, R21, 0x2, R6 ;  /* 0x0000000215067825 */ /* 0x000fe200078e0206 */
[----:B------:R3:W-:Y:S04]  /*15930*/  STL [R1+0x200], R5 ;  /* 0x0002000501007387 */ /* 0x0007e80000100800 */
[----:B------:R0:W-:Y:S04]  /*15940*/  STL [R1+0x4f4], R6 ;  /* 0x0004f40601007387 */ /* 0x0001e80000100800 */
[----:B------:R1:W-:Y:S01]  /*15950*/  STL [R1+0x3e8], R7 ;  /* 0x0003e80701007387 */ /* 0x0003e20000100800 */
[----:B---3--:R-:W-:-:S03]  /*15960*/  IMAD.MOV.U32 R5, RZ, RZ, R28 ;  /* 0x000000ffff057224 */ /* 0x008fc600078e001c */
[----:B------:R-:W2:Y:S01]  /*15970*/  LDL.LU R28, [R1+0x56c] ;  /* 0x00056c00011c7983 */ /* 0x000ea20000300800 */
[----:B----4-:R-:W-:-:S03]  /*15980*/  IMAD.MOV.U32 R4, RZ, RZ, R29 ;  /* 0x000000ffff047224 */ /* 0x010fc600078e001d */
[----:B------:R-:W2:Y:S01]  /*15990*/  LDL.LU R29, [R1+0x568] ;  /* 0x00056800011d7983 */ /* 0x000ea20000300800 */
[----:B------:R-:W-:-:S03]  /*159a0*/  IMAD.WIDE R4, R21, 0x2, R4 ;  /* 0x0000000215047825 */ /* 0x000fc600078e0204 */
[----:B------:R-:W3:Y:S01]  /*159b0*/  S2R R3, SR_TID.X ;  /* 0x0000000000037919 */ /* 0x000ee20000002100 */
[----:B0-----:R-:W-:Y:S02]  /*159c0*/  IMAD.MOV.U32 R6, RZ, RZ, R19 ;  /* 0x000000ffff067224 */ /* 0x001fe400078e0013 */
[----:B-1----:R-:W-:Y:S01]  /*159d0*/  IMAD.MOV.U32 R7, RZ, RZ, R18 ;  /* 0x000000ffff077224 */ /* 0x002fe200078e0012 */
[----:B------:R0:W-:Y:S03]  /*159e0*/  STL [R1+0x3ec], R4 ;  /* 0x0003ec0401007387 */ /* 0x0001e60000100800 */
[----:B------:R-:W-:Y:S01]  /*159f0*/  IMAD.WIDE R6, R21, 0x2, R6 ;  /* 0x0000000215067825 */ /* 0x000fe200078e0206 */
[----:B------:R1:W-:Y:S03]  /*15a00*/  STL [R1+0x204], R5 ;  /* 0x0002040501007387 */ /* 0x0003e60000100800 */
[----:B0-----:R-:W-:-:S02]  /*15a10*/  IMAD.MOV.U32 R4, RZ, RZ, R24 ;  /* 0x000000ffff047224 */ /* 0x001fc400078e0018 */
[----:B-1----:R-:W-:Y:S01]  /*15a20*/  IMAD.MOV.U32 R5, RZ, RZ, R13 ;  /* 0x000000ffff057224 */ /* 0x002fe200078e000d */
[----:B------:R-:W-:Y:S01]  /*15a30*/  IADD3 R9, R9, -0x1, RZ ;  /* 0xffffffff09097810 */ /* 0x000fe20007ffe0ff */
[----:B------:R0:W-:Y:S02]  /*15a40*/  STL [R1+0x4f8], R6 ;  /* 0x0004f80601007387 */ /* 0x0001e40000100800 */
[----:B------:R-:W-:Y:S01]  /*15a50*/  IMAD.WIDE R4, R21, 0x2, R4 ;  /* 0x0000000215047825 */ /* 0x000fe200078e0204 */
[----:B------:R-:W-:Y:S01]  /*15a60*/  ISETP.NE.U32.AND P0, PT, R9, RZ, PT ;  /* 0x000000ff0900720c */ /* 0x000fe20003f05070 */
[----:B------:R1:W-:Y:S04]  /*15a70*/  STL [R1+0x3f0], R7 ;  /* 0x0003f00701007387 */ /* 0x0003e80000100800 */
[----:B------:R4:W-:Y:S01]  /*15a80*/  STL [R1+0x3f4], R4 ;  /* 0x0003f40401007387 */ /* 0x0009e20000100800 */
[----:B0-----:R-:W-:-:S02]  /*15a90*/  IMAD.MOV.U32 R6, RZ, RZ, R22 ;  /* 0x000000ffff067224 */ /* 0x001fc400078e0016 */
[----:B-1----:R-:W-:Y:S01]  /*15aa0*/  IMAD.MOV.U32 R7, RZ, RZ, R25 ;  /* 0x000000ffff077224 */ /* 0x002fe200078e0019 */
[----:B------:R0:W-:Y:S01]  /*15ab0*/  STL [R1+0x208], R5 ;  /* 0x0002080501007387 */ /* 0x0001e20000100800 */
[----:B------:R-:W-:Y:S02]  /*15ac0*/  IMAD.MOV.U32 R22, RZ, RZ, c[0x0][0x188] ;  /* 0x00006200ff167624 */ /* 0x000fe400078e00ff */
[----:B------:R-:W-:-:S04]  /*15ad0*/  IMAD.WIDE R6, R21, 0x2, R6 ;  /* 0x0000000215067825 */ /* 0x000fc800078e0206 */
[----:B----4-:R-:W-:Y:S02]  /*15ae0*/  IMAD.MOV.U32 R4, RZ, RZ, R20 ;  /* 0x000000ffff047224 */ /* 0x010fe400078e0014 */
[----:B0-----:R-:W-:Y:S02]  /*15af0*/  IMAD.MOV.U32 R5, RZ, RZ, R23 ;  /* 0x000000ffff057224 */ /* 0x001fe400078e0017 */
[----:B------:R-:W-:Y:S01]  /*15b00*/  IMAD.SHL.U32 R10, R22, 0x20, RZ ;  /* 0x00000020160a7824 */ /* 0x000fe200078e00ff */
[----:B------:R-:W-:Y:S01]  /*15b10*/  STL [R1+0x4fc], R6 ;  /* 0x0004fc0601007387 */ /* 0x000fe20000100800 */
[----:B------:R-:W-:Y:S01]  /*15b20*/  IMAD.WIDE R4, R21, 0x2, R4 ;  /* 0x0000000215047825 */ /* 0x000fe200078e0204 */
[----:B------:R-:W-:Y:S02]  /*15b30*/  UIADD3 UR5, UR5, -0x20, URZ ;  /* 0xffffffe005057890 */ /* 0x000fe4000fffe03f */
[----:B------:R2:W-:Y:S01]  /*15b40*/  STL [R1+0x3f8], R7 ;  /* 0x0003f80701007387 */ /* 0x0005e20000100800 */
[----:B---3--:R-:W-:-:S03]  /*15b50*/  IMAD.SHL.U32 R3, R3, 0x2, RZ ;  /* 0x0000000203037824 */ /* 0x008fc600078e00ff */
[----:B------:R-:W-:Y:S02]  /*15b60*/  STL [R1+0x8], R9 ;  /* 0x0000080901007387 */ /* 0x000fe40000100800 */
[----:B------:R-:W-:Y:S02]  /*15b70*/  LOP3.LUT R3, R3, 0x7e, RZ, 0xc0, !PT ;  /* 0x0000007e03037812 */ /* 0x000fe400078ec0ff */
[----:B------:R0:W-:Y:S04]  /*15b80*/  STL [R1+0x500], R4 ;  /* 0x0005000401007387 */ /* 0x0001e80000100800 */
[----:B------:R1:W-:Y:S01]  /*15b90*/  STL [R1+0x3fc], R5 ;  /* 0x0003fc0501007387 */ /* 0x0003e20000100800 */
[----:B--2---:R-:W-:-:S04]  /*15ba0*/  IMAD.WIDE R6, R10, 0x2, R28 ;  /* 0x000000020a067825 */ /* 0x004fc800078e021c */
[----:B0-----:R-:W-:Y:S02]  /*15bb0*/  IMAD.MOV.U32 R4, RZ, RZ, R6 ;  /* 0x000000ffff047224 */ /* 0x001fe400078e0006 */
[----:B-1----:R-:W-:Y:S01]  /*15bc0*/  IMAD.MOV.U32 R5, RZ, RZ, R7 ;  /* 0x000000ffff057224 */ /* 0x002fe200078e0007 */
[----:B------:R-:W-:Y:S01]  /*15bd0*/  @!P0 CALL.REL.NOINC `(.L_x_2) ;  /* 0x0000001000008944 */ /* 0x000fe20003c00000 */
[----:B------:R-:W-:Y:S05]  /*15be0*/  BRA `(.L_x_3) ;  /* 0xffff74f000007947 */ /* 0x000fea000383ffff */
.L_x_2:
[----:B------:R-:W2:Y:S04]  /*15bf0*/  LDL.LU R7, [R1+0x34] ;  /* 0x0000340001077983 */ /* 0x000ea80000300800 */
[----:B--2---:R0:W-:Y:S04]  /*15c00*/  STL [R1+0x5b4], R7 ;  /* 0x0005b40701007387 */ /* 0x0041e80000100800 */
[----:B0-----:R-:W2:Y:S04]  /*15c10*/  LDL.LU R7, [R1+0x98] ;  /* 0x0000980001077983 */ /* 0x001ea80000300800 */
        /* <DEDUP_REMOVED lines=13> */
[----:B------:R-:W2:Y:S01]  /*15cf0*/  LDL.LU R6, [R1+0x54] ;  /* 0x0000540001067983 */ /* 0x000ea20000300800 */
[----:B0-----:R-:W-:-:S03]  /*15d00*/  IMAD.MOV.U32 R7, RZ, RZ, R12 ;  /* 0x000000ffff077224 */ /* 0x001fc600078e000c */
        /* <DEDUP_REMOVED lines=16> */
[----:B--2---:R-:W-:Y:S04]  /*15e10*/  STL [R1+0x5f0], R6 ;  /* 0x0005f00601007387 */ /* 0x004fe80000100800 */
[----:B------:R-:W2:Y:S04]  /*15e20*/  LDL.LU R5, [R1+0x74] ;  /* 0x0000740001057983 */ /* 0x000ea80000300800 */
[----:B--2---:R0:W-:Y:S04]  /*15e30*/  STL [R1+0x5ac], R5 ;  /* 0x0005ac0501007387 */ /* 0x0041e80000100800 */
[----:B0-----:R-:W2:Y:S04]  /*15e40*/  LDL.LU R5, [R1+0x44] ;  /* 0x0000440001057983 */ /* 0x001ea80000300800 */
[----:B------:R-:W3:Y:S04]  /*15e50*/  LDL.LU R4, [R1+0x94] ;  /* 0x0000940001047983 */ /* 0x000ee80000300800 */
[----:B---3--:R0:W-:Y:S04]  /*15e60*/  STL [R1+0x5a8], R4 ;  /* 0x0005a80401007387 */ /* 0x0081e80000100800 */
[----:B0-----:R-:W3:Y:S04]  /*15e70*/  LDL.LU R4, [R1+0x64] ;  /* 0x0000640001047983 */ /* 0x001ee80000300800 */
[----:B------:R-:W4:Y:S04]  /*15e80*/  LDL.LU R11, [R1+0x30] ;  /* 0x00003000010b7983 */ /* 0x000f280000300800 */
[----:B----4-:R0:W-:Y:S04]  /*15e90*/  STL [R1+0x5a4], R11 ;  /* 0x0005a40b01007387 */ /* 0x0101e80000100800 */
[----:B0-----:R-:W4:Y:S04]  /*15ea0*/  LDL.LU R11, [R1+0x84] ;  /* 0x00008400010b7983 */ /* 0x001f280000300800 */
[----:B------:R-:W5:Y:S04]  /*15eb0*/  LDL.LU R10, [R1+0x50] ;  /* 0x00005000010a7983 */ /* 0x000f680000300800 */
[----:B-----5:R0:W-:Y:S04]  /*15ec0*/  STL [R1+0x5a0], R10 ;  /* 0x0005a00a01007387 */ /* 0x0201e80000100800 */
[----:B0-----:R-:W5:Y:S04]  /*15ed0*/  LDL.LU R10, [R1+0x20] ;  /* 0x00002000010a7983 */ /* 0x001f680000300800 */
[----:B------:R-:W2:Y:S01]  /*15ee0*/  LDL.LU R9, [R1+0x70] ;  /* 0x0000700001097983 */ /* 0x000ea20000300800 */
[----:B------:R-:W-:-:S03]  /*15ef0*/  IMAD.MOV.U32 R6, RZ, RZ, R8 ;  /* 0x000000ffff067224 */ /* 0x000fc600078e0008 */
[----:B--2---:R0:W-:Y:S04]  /*15f00*/  STL [R1+0x59c], R9 ;  /* 0x00059c0901007387 */ /* 0x0041e80000100800 */
[----:B0-----:R-:W2:Y:S04]  /*15f10*/  LDL.LU R9, [R1+0x40] ;  /* 0x0000400001097983 */ /* 0x001ea80000300800 */
[----:B------:R-:W2:Y:S04]  /*15f20*/  LDL.LU R8, [R1+0x90] ;  /* 0x0000900001087983 */ /* 0x000ea80000300800 */
        /* <DEDUP_REMOVED lines=35> */
[----:B------:R-:W2:Y:S01]  /*16160*/  LDL.LU R3, [R1+0x104] ;  /* 0x0001040001037983 */ /* 0x000ea20000300800 */
[----:B------:R-:W-:-:S03]  /*16170*/  F2FP.PACK_AB R7, R6, R7 ;  /* 0x000000070607723e */ /* 0x000fc600000000ff */
[----:B--2---:R0:W-:Y:S04]  /*16180*/  STL [R1+0x568], R3 ;  /* 0x0005680301007387 */ /* 0x0041e80000100800 */
[----:B0-----:R-:W2:Y:S04]  /*16190*/  LDL.LU R3, [R1+0xe4] ;  /* 0x0000e40001037983 */ /* 0x001ea80000300800 */
        /* <DEDUP_REMOVED lines=11> */
[----:B0-----:R-:W2:Y:S02]  /*16250*/  LDL.LU R7, [R1+0x5ec] ;  /* 0x0005ec0001077983 */ /* 0x001ea40000300800 */
[----:B--2---:R-:W-:-:S02]  /*16260*/  F2FP.PACK_AB R7, R6, R7 ;  /* 0x000000070607723e */ /* 0x004fc400000000ff */
        /* <DEDUP_REMOVED lines=25> */
[----:B------:R0:W-:Y:S04]  /*16400*/  STL [R1], R7 ;  /* 0x0000000701007387 */ /* 0x0001e80000100800 */
[----:B0-----:R-:W2:Y:S02]  /*16410*/  LDL.LU R7, [R1+0x5b4] ;  /* 0x0005b40001077983 */ /* 0x001ea40000300800 */
[----:B--2---:R-:W-:-:S02]  /*16420*/  F2FP.PACK_AB R7, R6, R7 ;  /* 0x000000070607723e */ /* 0x004fc400000000ff */
[----:B------:R-:W2:Y:S02]  /*16430*/  LDL.LU R6, [R1+0x5b0] ;  /* 0x0005b00001067983 */ /* 0x000ea40000300800 */
[----:B--2---:R-:W-:Y:S02]  /*16440*/  F2FP.PACK_AB R6, R5, R6 ;  /* 0x000000060506723e */ /* 0x004fe400000000ff */
[----:B------:R-:W3:Y:S02]  /*16450*/  LDL.LU R5, [R1+0x5ac] ;  /* 0x0005ac0001057983 */ /* 0x000ee40000300800 */
[----:B---3--:R-:W-:Y:S02]  /*16460*/  F2FP.PACK_AB R5, R4, R5 ;  /* 0x000000050405723e */ /* 0x008fe400000000ff */
[----:B------:R-:W4:Y:S02]  /*16470*/  LDL.LU R4, [R1+0x5a8] ;  /* 0x0005a80001047983 */ /* 0x000f240000300800 */
[----:B----4-:R-:W-:-:S02]  /*16480*/  F2FP.PACK_AB R4, R11, R4 ;  /* 0x000000040b04723e */ /* 0x010fc400000000ff */
[----:B------:R-:W5:Y:S02]  /*16490*/  LDL.LU R11, [R1+0x5a4] ;  /* 0x0005a400010b7983 */ /* 0x000f640000300800 */
[----:B-----5:R-:W-:Y:S02]  /*164a0*/  F2FP.PACK_AB R11, R10, R11 ;  /* 0x0000000b0a0b723e */ /* 0x020fe400000000ff */
[----:B------:R-:W2:Y:S02]  /*164b0*/  LDL.LU R10, [R1+0x5a0] ;  /* 0x0005a000010a7983 */ /* 0x000ea40000300800 */
[----:B--2---:R-:W-:Y:S02]  /*164c0*/  F2FP.PACK_AB R10, R9, R10 ;  /* 0x0000000a090a723e */ /* 0x004fe400000000ff */
[----:B------:R-:W2:Y:S02]  /*164d0*/  LDL.LU R9, [R1+0x59c] ;  /* 0x00059c0001097983 */ /* 0x000ea40000300800 */
[----:B--2---:R-:W-:-:S02]  /*164e0*/  F2FP.PACK_AB R9, R8, R9 ;  /* 0x000000090809723e */ /* 0x004fc400000000ff */
[----:B------:R-:W2:Y:S02]  /*164f0*/  LDL.LU R8, [R1+0x598] ;  /* 0x0005980001087983 */ /* 0x000ea40000300800 */
[----:B--2---:R-:W-:Y:S02]  /*16500*/  F2FP.PACK_AB R8, R15, R8 ;  /* 0x000000080f08723e */ /* 0x004fe400000000ff */
        /* <DEDUP_REMOVED lines=22> */
[----:B------:R-:W2:Y:S01]  /*16670*/  LDL.LU R3, [R1+0x568] ;  /* 0x0005680001037983 */ /* 0x000ea20000300800 */
[----:B------:R-:W-:Y:S02]  /*16680*/  F2FP.PACK_AB R27, R0, R27 ;  /* 0x0000001b001b723e */ /* 0x000fe400000000ff */
[----:B------:R-:W-:Y:S02]  /*16690*/  F2FP.PACK_AB R26, R2, R26 ;  /* 0x0000001a021a723e */ /* 0x000fe400000000ff */
[----:B------:R-:W-:Y:S02]  /*166a0*/  F2FP.PACK_AB R25, R28, R25 ;  /* 0x000000191c19723e */ /* 0x000fe400000000ff */
[----:B------:R-:W-:Y:S02]  /*166b0*/  F2FP.PACK_AB R24, R29, R24 ;  /* 0x000000181d18723e */ /* 0x000fe400000000ff */
[----:B--2---:R-:W-:Y:S02]  /*166c0*/  F2FP.PACK_AB R20, R3, R20 ;  /* 0x000000140314723e */ /* 0x004fe400000000ff */
.L_x_1:
[----:B------:R1:W-:Y:S04]  /*166d0*/  STL [R1+0x5b4], R6 ;  /* 0x0005b40601007387 */ /* 0x0003e80000100800 */
[----:B-1----:R-:W2:Y:S04]  /*166e0*/  LDL.LU R6, [R1+0x524] ;  /* 0x0005240001067983 */ /* 0x002ea80000300800 */
[----:B------:R-:W1:Y:S04]  /*166f0*/  S2R R29, SR_TID.X ;  /* 0x00000000001d7919 */ /* 0x000e680000002100 */
[----:B------:R3:W-:Y:S04]  /*16700*/  STL [R1+0x5b0], R7 ;  /* 0x0005b00701007387 */ /* 0x0007e80000100800 */
[----:B------:R-:W4:Y:S04]  /*16710*/  LDL R28, [R1+0x528] ;  /* 0x00052800011c7983 */ /* 0x000f280000100800 */
[----:B---3--:R-:W3:Y:S01]  /*16720*/  S2R R7, SR_TID.X ;  /* 0x0000000000077919 */ /* 0x008ee20000002100 */
[----:B01----:R-:W-:-:S02]  /*16730*/  IMAD.SHL.U32 R0, R29, 0x80, RZ ;  /* 0x000000801d007824 */ /* 0x003fc400078e00ff */
[C---:B------:R-:W-:Y:S02]  /*16740*/  IMAD.SHL.U32 R2, R29.reuse, 0x4, RZ ;  /* 0x000000041d027824 */ /* 0x040fe400078e00ff */
[----:B------:R-:W-:Y:S01]  /*16750*/  IMAD.SHL.U32 R3, R29, 0x200, RZ ;  /* 0x000002001d037824 */ /* 0x000fe200078e00ff */
[----:B------:R-:W-:Y:S01]  /*16760*/  BAR.SYNC.DEFER_BLOCKING 0x0 ;  /* 0x0000000000007b1d */ /* 0x000fe20000010000 */
[----:B--2---:R-:W-:-:S05]  /*16770*/  LOP3.LUT R0, R6, 0xc00, R0, 0xf8, !PT ;  /* 0x00000c0006007812 */ /* 0x004fca00078ef800 */
[----:B------:R-:W2:Y:S01]  /*16780*/  LDL.LU R6, [R1+0x5b4] ;  /* 0x0005b40001067983 */ /* 0x000ea20000300800 */
[----:B------:R-:W-:Y:S02]  /*16790*/  LOP3.LUT R3, R3, 0xc00, RZ, 0xc0, !PT ;  /* 0x00000c0003037812 */ /* 0x000fe400078ec0ff */
[----:B------:R-:W-:Y:S02]  /*167a0*/  LOP3.LUT R0, R0, 0x70, R2, 0x78, !PT ;  /* 0x0000007000007812 */ /* 0x000fe400078e7802 */
[----:B------:R-:W5:Y:S01]  /*167b0*/  LDL.LU R2, [R1+0x120] ;  /* 0x0001200001027983 */ /* 0x000f620000300800 */
[----:B---3--:R-:W-:-:S03]  /*167c0*/  LOP3.LUT R7, R7, 0x1f, RZ, 0xc0, !PT ;  /* 0x0000001f07077812 */ /* 0x008fc600078ec0ff */
[----:B------:R-:W-:Y:S04]  /*167d0*/  STS.128 [R0+UR4], R24 ;  /* 0x0000001800007988 */ /* 0x000fe80008000c04 */
[----:B------:R0:W-:Y:S04]  /*167e0*/  STS.128 [R0+UR4+0x100], R20 ;  /* 0x0001001400007988 */ /* 0x0001e80008000c04 */
[----:B------:R-:W-:Y:S01]  /*167f0*/  STS.128 [R0+UR4+0x80], R16 ;  /* 0x0000801000007988 */ /* 0x000fe20008000c04 */
[----:B------:R-:W-:-:S03]  /*16800*/  IMAD R3, R7, 0x10, R3 ;  /* 0x0000001007037824 */ /* 0x000fc600078e0203 */
[----:B------:R5:W-:Y:S04]  /*16810*/  STS.128 [R0+UR4+0x180], R12 ;  /* 0x0001800c00007988 */ /* 0x000be80008000c04 */
[----:B------:R-:W2:Y:S01]  /*16820*/  LDL.LU R7, [R1+0x5b0] ;  /* 0x0005b00001077983 */ /* 0x000ea20000300800 */
[----:B0-----:R-:W-:-:S03]  /*16830*/  SHF.R.U32.HI R23, RZ, 0x4, R29 ;  /* 0x00000004ff177819 */ /* 0x001fc6000001161d */
[----:B------:R-:W-:Y:S01]  /*16840*/  STL [R1+0x30], R0 ;  /* 0x0000300001007387 */ /* 0x000fe20000100800 */
[----:B------:R-:W-:Y:S02]  /*16850*/  SGXT.U32 R23, R23, 0x2 ;  /* 0x000000021717781a */ /* 0x000fe40000000000 */
[----:B------:R-:W-:Y:S01]  /*16860*/  LOP3.LUT R3, R3, 0x20, R29, 0x78, !PT ;  /* 0x0000002003037812 */ /* 0x000fe200078e781d */
[----:B------:R-:W-:Y:S03]  /*16870*/  BAR.SYNC.DEFER_BLOCKING 0x0 ;  /* 0x0000000000007b1d */ /* 0x000fe60000010000 */
[----:B------:R-:W-:-:S05]  /*16880*/  LOP3.LUT R20, R3, 0x40, RZ, 0x3c, !PT ;  /* 0x0000004003147812 */ /* 0x000fca00078e3cff */
[----:B------:R-:W-:Y:S01]  /*16890*/  LDS.128 R16, [R20] ;  /* 0x0000000014107984 */ /* 0x000fe20000000c00 */
[----:B----4-:R-:W-:-:S03]  /*168a0*/  ISETP.GE.AND P0, PT, R28, c[0x0][0x178], PT ;  /* 0x00005e001c007a0c */ /* 0x010fc60003f06270 */
[----:B------:R-:W-:Y:S01]  /*168b0*/  LDS.128 R24, [R3+0x200] ;  /* 0x0002000003187984 */ /* 0x000fe20000000c00 */
[----:B-----5:R-:W-:-:S05]  /*168c0*/  LEA.HI R12, R29, R2, RZ, 0x1c ;  /* 0x000000021d0c7211 */ /* 0x020fca00078fe0ff */
[----:B------:R0:W-:Y:S01]  /*168d0*/  STL [R1+0x44], R12 ;  /* 0x0000440c01007387 */ /* 0x0001e20000100800 */
[C-C-:B------:R-:W-:Y:S02]  /*168e0*/  LOP3.LUT R13, R2.reuse, 0xf0, R23.reuse, 0xfe, !PT ;  /* 0x000000f0020d7812 */ /* 0x140fe400078efe17 */
[----:B0-----:R-:W-:-:S05]  /*168f0*/  LOP3.LUT R12, R2, 0xf8, R23, 0xfe, !PT ;  /* 0x000000f8020c7812 */ /* 0x001fca00078efe17 */
[----:B------:R0:W-:Y:S01]  /*16900*/  STL [R1+0x108], R12 ;  /* 0x0001080c01007387 */ /* 0x0001e20000100800 */
[----:B------:R-:W-:-:S03]  /*16910*/  LOP3.LUT R14, R2, 0xe8, R23, 0xfe, !PT ;  /* 0x000000e8020e7812 */ /* 0x000fc600078efe17 */
[----:B------:R1:W-:Y:S01]  /*16920*/  STL [R1+0x104], R13 ;  /* 0x0001040d01007387 */ /* 0x0003e20000100800 */
[C-C-:B0-----:R-:W-:Y:S02]  /*16930*/  LOP3.LUT R12, R2.reuse, 0xec, R23.reuse, 0xfe, !PT ;  /* 0x000000ec020c7812 */ /* 0x141fe400078efe17 */
[----:B-1----:R-:W-:-:S03]  /*16940*/  LOP3.LUT R13, R2, 0xe4, R23, 0xfe, !PT ;  /* 0x000000e4020d7812 */ /* 0x002fc600078efe17 */
[----:B------:R0:W-:Y:S04]  /*16950*/  STL [R1+0x100], R12 ;  /* 0x0001000c01007387 */ /* 0x0001e80000100800 */
[----:B------:R1:W-:Y:S01]  /*16960*/  STL [R1+0xfc], R14 ;  /* 0x0000fc0e01007387 */ /* 0x0003e20000100800 */
[----:B0-----:R-:W-:-:S03]  /*16970*/  LOP3.LUT R12, R2, 0xe0, R23, 0xfe, !PT ;  /* 0x000000e0020c7812 */ /* 0x001fc600078efe17 */
[----:B------:R0:W-:Y:S01]  /*16980*/  STL [R1+0x90], R13 ;  /* 0x0000900d01007387 */ /* 0x0001e20000100800 */
[----:B-1----:R-:W-:-:S03]  /*16990*/  LOP3.LUT R14, R2, 0xdc, R23, 0xfe, !PT ;  /* 0x000000dc020e7812 */ /* 0x002fc600078efe17 */
[----:B------:R1:W-:Y:S01]  /*169a0*/  STL [R1+0xf8], R12 ;  /* 0x0000f80c01007387 */ /* 0x0003e20000100800 */
[----:B0-----:R-:W-:-:S03]  /*169b0*/  LOP3.LUT R13, R2, 0xd8, R23, 0xfe, !PT ;  /* 0x000000d8020d7812 */ /* 0x001fc600078efe17 */
[----:B------:R0:W-:Y:S01]  /*169c0*/  STL [R1+0xf4], R14 ;  /* 0x0000f40e01007387 */ /* 0x0001e20000100800 */
[----:B-1----:R-:W-:-:S03]  /*169d0*/  LOP3.LUT R12, R2, 0xd4, R23, 0xfe, !PT ;  /* 0x000000d4020c7812 */ /* 0x002fc600078efe17 */
[----:B------:R1:W-:Y:S04]  /*169e0*/  STL [R1+0xf0], R13 ;  /* 0x0000f00d01007387 */ /* 0x0003e80000100800 */
[----:B------:R3:W-:Y:S01]  /*169f0*/  STL [R1+0xec], R12 ;  /* 0x0000ec0c01007387 */ /* 0x0007e20000100800 */
[C-C-:B0-----:R-:W-:Y:S02]  /*16a00*/  LOP3.LUT R14, R2.reuse, 0xd0, R23.reuse, 0xfe, !PT ;  /* 0x000000d0020e7812 */ /* 0x141fe400078efe17 */
[----:B-1----:R-:W-:-:S03]  /*16a10*/  LOP3.LUT R13, R2, 0xcc, R23, 0xfe, !PT ;  /* 0x000000cc020d7812 */ /* 0x002fc600078efe17 */
[----:B------:R0:W-:Y:S01]  /*16a20*/  STL [R1+0xe8], R14 ;  /* 0x0000e80e01007387 */ /* 0x0001e20000100800 */
[----:B---3--:R-:W-:-:S03]  /*16a30*/  LOP3.LUT R12, R2, 0xc8, R23, 0xfe, !PT ;  /* 0x000000c8020c7812 */ /* 0x008fc600078efe17 */
        /* <DEDUP_REMOVED lines=64> */
[----:B------:R-:W-:Y:S01]  /*16e40*/  STL [R1+0x60], R14 ;  /* 0x0000600e01007387 */ /* 0x000fe20000100800 */
[----:B---3--:R-:W-:-:S03]  /*16e50*/  LOP3.LUT R12, R2, 0x38, R23, 0xfe, !PT ;  /* 0x00000038020c7812 */ /* 0x008fc600078efe17 */
[----:B------:R-:W-:Y:S04]  /*16e60*/  STL [R1+0x5c], R13 ;  /* 0x00005c0d01007387 */ /* 0x000fe80000100800 */
[----:B------:R-:W-:Y:S04]  /*16e70*/  STL [R1+0x58], R12 ;  /* 0x0000580c01007387 */ /* 0x000fe80000100800 */
[----:B------:R-:W0:Y:S04]  /*16e80*/  LDS.128 R12, [R3] ;  /* 0x00000000030c7984 */ /* 0x000e280000000c00 */
[----:B0-----:R0:W-:Y:S04]  /*16e90*/  STL [R1+0x598], R12 ;  /* 0x0005980c01007387 */ /* 0x0011e80000100800 */
[----:B0-----:R-:W3:Y:S04]  /*16ea0*/  LDL.LU R12, [R1+0x30] ;  /* 0x00003000010c7983 */ /* 0x001ee80000300800 */
[----:B------:R0:W-:Y:S04]  /*16eb0*/  STL [R1+0x574], R13 ;  /* 0x0005740d01007387 */ /* 0x0001e80000100800 */
[----:B------:R-:W-:Y:S04]  /*16ec0*/  STL [R1+0x56c], R14 ;  /* 0x00056c0e01007387 */ /* 0x000fe80000100800 */
[----:B------:R1:W-:Y:S01]  /*16ed0*/  STL [R1+0x568], R15 ;  /* 0x0005680f01007387 */ /* 0x0003e20000100800 */
[----:B0-----:R-:W-:-:S02]  /*16ee0*/  LOP3.LUT R13, R2, 0x34, R23, 0xfe, !PT ;  /* 0x00000034020d7812 */ /* 0x001fc400078efe17 */
[C-C-:B-1----:R-:W-:Y:S02]  /*16ef0*/  LOP3.LUT R15, R2.reuse, 0x30, R23.reuse, 0xfe, !PT ;  /* 0x00000030020f7812 */ /* 0x142fe400078efe17 */
[----:B------:R-:W-:-:S03]  /*16f00*/  LOP3.LUT R14, R2, 0x2c, R23, 0xfe, !PT ;  /* 0x0000002c020e7812 */ /* 0x000fc600078efe17 */
[----:B------:R-:W-:Y:S04]  /*16f10*/  STL [R1+0x570], R15 ;  /* 0x0005700f01007387 */ /* 0x000fe80000100800 */
[----:B------:R-:W-:Y:S04]  /*16f20*/  STL [R1+0x54], R13 ;  /* 0x0000540d01007387 */ /* 0x000fe80000100800 */
[----:B------:R0:W-:Y:S04]  /*16f30*/  STL [R1+0x580], R17 ;  /* 0x0005801101007387 */ /* 0x0001e80000100800 */
[----:B------:R1:W-:Y:S04]  /*16f40*/  STL [R1+0x57c], R18 ;  /* 0x00057c1201007387 */ /* 0x0003e80000100800 */
[----:B------:R4:W-:Y:S04]  /*16f50*/  STL [R1+0x578], R19 ;  /* 0x0005781301007387 */ /* 0x0009e80000100800 */
[----:B------:R5:W-:Y:S01]  /*16f60*/  STL [R1+0x584], R14 ;  /* 0x0005840e01007387 */ /* 0x000be20000100800 */
[----:B0-----:R-:W-:-:S02]  /*16f70*/  LOP3.LUT R17, R2, 0x14, R23, 0xfe, !PT ;  /* 0x0000001402117812 */ /* 0x001fc400078efe17 */
[C-C-:B-1----:R-:W-:Y:S02]  /*16f80*/  LOP3.LUT R18, R2.reuse, 0x18, R23.reuse, 0xfe, !PT ;  /* 0x0000001802127812 */ /* 0x142fe400078efe17 */
[C-C-:B----4-:R-:W-:Y:S02]  /*16f90*/  LOP3.LUT R19, R2.reuse, 0x1c, R23.reuse, 0xfe, !PT ;  /* 0x0000001c02137812 */ /* 0x150fe400078efe17 */
[----:B-----5:R-:W-:-:S05]  /*16fa0*/  LOP3.LUT R14, R2, 0x28, R23, 0xfe, !PT ;  /* 0x00000028020e7812 */ /* 0x020fca00078efe17 */
[----:B------:R-:W-:Y:S04]  /*16fb0*/  STL [R1+0x48], R14 ;  /* 0x0000480e01007387 */ /* 0x000fe80000100800 */
[----:B------:R-:W-:Y:S04]  /*16fc0*/  STL.64 [R1+0x590], R18 ;  /* 0x0005901201007387 */ /* 0x000fe80000100a00 */
[----:B------:R0:W-:Y:S04]  /*16fd0*/  STL.64 [R1+0x588], R16 ;  /* 0x0005881001007387 */ /* 0x0001e80000100a00 */
[----:B0-----:R-:W4:Y:S04]  /*16fe0*/  LDL.LU R16, [R1+0x10] ;  /* 0x0000100001107983 */ /* 0x001f280000300800 */
[----:B------:R-:W4:Y:S04]  /*16ff0*/  LDL.LU R17, [R1+0x14] ;  /* 0x0000140001117983 */ /* 0x000f280000300800 */
[----:B------:R-:W5:Y:S04]  /*17000*/  LDL.LU R18, [R1+0x18] ;  /* 0x0000180001127983 */ /* 0x000f680000300800 */
[----:B------:R-:W5:Y:S01]  /*17010*/  LDL.LU R19, [R1+0x1c] ;  /* 0x00001c0001137983 */ /* 0x000f620000300800 */
[----:B------:R-:W-:-:S02]  /*17020*/  LOP3.LUT R21, R2, 0xc, R23, 0xfe, !PT ;  /* 0x0000000c02157812 */ /* 0x000fc400078efe17 */
[C---:B------:R-:W-:Y:S02]  /*17030*/  LOP3.LUT R0, R2.reuse, R23, RZ, 0xfc, !PT ;  /* 0x0000001702007212 */ /* 0x040fe400078efcff */
[C-C-:B------:R-:W-:Y:S02]  /*17040*/  LOP3.LUT R28, R2.reuse, 0xf4, R23.reuse, 0xfe, !PT ;  /* 0x000000f4021c7812 */ /* 0x140fe400078efe17 */
[C-C-:B------:R-:W-:Y:S02]  /*17050*/  LOP3.LUT R15, R2.reuse, 0x24, R23.reuse, 0xfe, !PT ;  /* 0x00000024020f7812 */ /* 0x140fe400078efe17 */
[C-C-:B------:R-:W-:Y:S02]  /*17060*/  LOP3.LUT R13, R2.reuse, 0x20, R23.reuse, 0xfe, !PT ;  /* 0x00000020020d7812 */ /* 0x140fe400078efe17 */
[C-C-:B------:R-:W-:Y:S02]  /*17070*/  LOP3.LUT R14, R2.reuse, 0x10, R23.reuse, 0xfe, !PT ;  /* 0x00000010020e7812 */ /* 0x140fe400078efe17 */
[----:B------:R-:W-:-:S02]  /*17080*/  LOP3.LUT R29, R2, 0x8, R23, 0xfe, !PT ;  /* 0x00000008021d7812 */ /* 0x000fc400078efe17 */
[----:B------:R-:W-:Y:S01]  /*17090*/  LOP3.LUT R2, R2, 0x4, R23, 0xfe, !PT ;  /* 0x0000000402027812 */ /* 0x000fe200078efe17 */
[----:B-----5:R-:W-:Y:S04]  /*170a0*/  STL.64 [R1+0x5a8], R18 ;  /* 0x0005a81201007387 */ /* 0x020fe80000100a00 */
[----:B----4-:R0:W-:Y:S04]  /*170b0*/  STL.64 [R1+0x5a0], R16 ;  /* 0x0005a01001007387 */ /* 0x0101e80000100a00 */
[----:B0-----:R-:W4:Y:S04]  /*170c0*/  LDL.LU R16, [R1] ;  /* 0x0000000001107983 */ /* 0x001f280000300800 */
[----:B------:R-:W4:Y:S04]  /*170d0*/  LDL.LU R17, [R1+0x4] ;  /* 0x0000040001117983 */ /* 0x000f280000300800 */
[----:B------:R-:W4:Y:S04]  /*170e0*/  LDL.LU R18, [R1+0x8] ;  /* 0x0000080001127983 */ /* 0x000f280000300800 */
[----:B------:R-:W4:Y:S04]  /*170f0*/  LDL.LU R19, [R1+0xc] ;  /* 0x00000c0001137983 */ /* 0x000f280000300800 */
[----:B------:R-:W-:Y:S04]  /*17100*/  STL [R1+0x20], R21 ;  /* 0x0000201501007387 */ /* 0x000fe80000100800 */
[----:B------:R-:W0:Y:S04]  /*17110*/  LDS.128 R20, [R20+0x200] ;  /* 0x0002000014147984 */ /* 0x000e280000000c00 */
[----:B------:R-:W-:Y:S01]  /*17120*/  BAR.SYNC.DEFER_BLOCKING 0x0 ;  /* 0x0000000000007b1d */ /* 0x000fe20000010000 */
[----:B------:R-:W-:-:S05]  /*17130*/  ISETP.LT.AND P2, PT, R28, c[0x0][0x17c], !P0 ;  /* 0x00005f001c007a0c */ /* 0x000fca0004741270 */
[----:B------:R-:W5:Y:S04]  /*17140*/  LDL.LU R28, [R1+0x528] ;  /* 0x00052800011c7983 */ /* 0x000f680000300800 */
[----:B---3--:R-:W-:Y:S04]  /*17150*/  STS.128 [R12+UR4], R8 ;  /* 0x000000080c007988 */ /* 0x008fe80008000c04 */
[----:B--2---:R1:W-:Y:S04]  /*17160*/  STS.128 [R12+UR4+0x100], R4 ;  /* 0x000100040c007988 */ /* 0x0043e80008000c04 */
[----:B-1----:R-:W2:Y:S04]  /*17170*/  LDL.LU R7, [R1+0x20] ;  /* 0x0000200001077983 */ /* 0x002ea80000300800 */
[----:B----4-:R1:W-:Y:S04]  /*17180*/  STS.128 [R12+UR4+0x80], R16 ;  /* 0x000080100c007988 */ /* 0x0103e80008000c04 */
[----:B-1----:R-:W3:Y:S04]  /*17190*/  LDL.LU.64 R18, [R1+0x5a8] ;  /* 0x0005a80001127983 */ /* 0x002ee80000300a00 */
[----:B------:R-:W3:Y:S01]  /*171a0*/  LDL.LU.64 R16, [R1+0x5a0] ;  /* 0x0005a00001107983 */ /* 0x000ee20000300a00 */
[----:B-----5:R-:W-:Y:S01]  /*171b0*/  IMAD R28, R28, c[0x0][0x194], RZ ;  /* 0x000065001c1c7a24 */ /* 0x020fe200078e02ff */
[C---:B------:R-:W-:Y:S01]  /*171c0*/  ISETP.LT.AND P1, PT, R0.reuse, c[0x0][0x17c], !P0 ;  /* 0x00005f0000007a0c */ /* 0x040fe20004721270 */
[----:B------:R-:W-:-:S03]  /*171d0*/  IMAD R10, R0, c[0x0][0x198], RZ ;  /* 0x00006600000a7a24 */ /* 0x000fc600078e02ff */
[----:B------:R-:W-:Y:S01]  /*171e0*/  LEA R0, P4, R28, c[0x0][0x170], 0x1 ;  /* 0x00005c001c007a11 */ /* 0x000fe200078808ff */
[C---:B------:R-:W-:Y:S01]  /*171f0*/  IMAD R9, R2.reuse, c[0x0][0x198], RZ ;  /* 0x0000660002097a24 */ /* 0x040fe200078e02ff */
[----:B------:R-:W-:Y:S02]  /*17200*/  ISETP.LT.AND P3, PT, R2, c[0x0][0x17c], !P0 ;  /* 0x00005f0002007a0c */ /* 0x000fe40004761270 */
[----:B------:R-:W-:Y:S02]  /*17210*/  LEA.HI.X.SX32 R2, R28, c[0x0][0x174], 0x1, P4 ;  /* 0x00005d001c027a11 */ /* 0x000fe400020f0eff */
[----:B------:R-:W4:Y:S04]  /*17220*/  LDL.LU R28, [R1+0x38] ;  /* 0x00003800011c7983 */ /* 0x000f280000300800 */
[----:B---3--:R1:W-:Y:S04]  /*17230*/  STS.128 [R12+UR4+0x180], R16 ;  /* 0x000180100c007988 */ /* 0x0083e80008000c04 */
[----:B-1----:R-:W3:Y:S04]  /*17240*/  LDL.LU R12, [R1+0x598] ;  /* 0x00059800010c7983 */ /* 0x002ee80000300800 */
[----:B------:R-:W5:Y:S04]  /*17250*/  LDL.LU.64 R18, [R1+0x590] ;  /* 0x0005900001127983 */ /* 0x000f680000300a00 */
[----:B------:R-:W4:Y:S04]  /*17260*/  LDL.LU.64 R16, [R1+0x588] ;  /* 0x0005880001107983 */ /* 0x000f280000300a00 */
[----:B------:R-:W-:Y:S01]  /*17270*/  BAR.SYNC.DEFER_BLOCKING 0x0 ;  /* 0x0000000000007b1d */ /* 0x000fe20000010000 */
[-C--:B------:R-:W-:Y:S01]  /*17280*/  LEA R4, P4, R10, R0.reuse, 0x1 ;  /* 0x000000000a047211 */ /* 0x080fe200078808ff */
[----:B------:R-:W-:Y:S01]  /*17290*/  IMAD R6, R29, c[0x0][0x198], RZ ;  /* 0x000066001d067a24 */ /* 0x000fe200078e02ff */
[----:B------:R-:W-:-:S02]  /*172a0*/  LEA R8, P6, R9, R0, 0x1 ;  /* 0x0000000009087211 */ /* 0x000fc400078c08ff */
[-C--:B------:R-:W-:Y:S02]  /*172b0*/  LEA.HI.X.SX32 R5, R10, R2.reuse, 0x1, P4 ;  /* 0x000000020a057211 */ /* 0x080fe400020f0eff */
[----:B------:R-:W-:Y:S02]  /*172c0*/  ISETP.LT.AND P5, PT, R29, c[0x0][0x17c], !P0 ;  /* 0x00005f001d007a0c */ /* 0x000fe400047a1270 */
[C---:B--2---:R-:W-:Y:S01]  /*172d0*/  ISETP.LT.AND P4, PT, R7.reuse, c[0x0][0x17c], !P0 ;  /* 0x00005f0007007a0c */ /* 0x044fe20004781270 */
[----:B------:R-:W-:Y:S01]  /*172e0*/  IMAD R7, R7, c[0x0][0x198], RZ ;  /* 0x0000660007077a24 */ /* 0x000fe200078e02ff */
[----:B------:R-:W-:Y:S01]  /*172f0*/  LEA.HI.X.SX32 R9, R9, R2, 0x1, P6 ;  /* 0x0000000209097211 */ /* 0x000fe200030f0eff */
[----:B---3--:R1:W-:Y:S04]  /*17300*/  @P1 STG.E.U16 [R4.64], R12 ;  /* 0x0000000c04001986 */ /* 0x0083e8000c101506 */
[----:B----4-:R2:W-:Y:S01]  /*17310*/  @P3 STG.E.U16 [R8.64], R16 ;  /* 0x0000001008003986 */ /* 0x0105e2000c101506 */
[----:B-1----:R-:W-:-:S04]  /*17320*/  LEA R4, P1, R6, R0, 0x1 ;  /* 0x0000000006047211 */ /* 0x002fc800078208ff */
[----:B------:R-:W-:Y:S02]  /*17330*/  LEA.HI.X.SX32 R5, R6, R2, 0x1, P1 ;  /* 0x0000000206057211 */ /* 0x000fe400008f0eff */
[C---:B--2---:R-:W-:Y:S01]  /*17340*/  LEA R8, P6, R7.reuse, R0, 0x1 ;  /* 0x0000000007087211 */ /* 0x044fe200078c08ff */
[C---:B------:R-:W-:Y:S01]  /*17350*/  IMAD R6, R14.reuse, c[0x0][0x198], RZ ;  /* 0x000066000e067a24 */ /* 0x040fe200078e02ff */
[----:B------:R-:W-:Y:S01]  /*17360*/  ISETP.LT.AND P3, PT, R14, c[0x0][0x17c], !P0 ;  /* 0x00005f000e007a0c */ /* 0x000fe20004761270 */
[----:B------:R1:W-:Y:S01]  /*17370*/  @P5 STG.E.U16 [R4.64], R24 ;  /* 0x0000001804005986 */ /* 0x0003e2000c101506 */
[----:B------:R-:W-:Y:S01]  /*17380*/  LEA.HI.X.SX32 R9, R7, R2, 0x1, P6 ;  /* 0x0000000207097211 */ /* 0x000fe200030f0eff */
[C---:B------:R-:W-:Y:S01]  /*17390*/  IMAD R7, R17.reuse, c[0x0][0x198], RZ ;  /* 0x0000660011077a24 */ /* 0x040fe200078e02ff */
[----:B------:R-:W-:Y:S01]  /*173a0*/  ISETP.LT.AND P5, PT, R17, c[0x0][0x17c], !P0 ;  /* 0x00005f0011007a0c */ /* 0x000fe200047a1270 */
[----:B------:R-:W2:Y:S04]  /*173b0*/  LDL.LU R14, [R1+0x584] ;  /* 0x00058400010e7983 */ /* 0x000ea80000300800 */
[----:B0-----:R0:W-:Y:S01]  /*173c0*/  @P4 STG.E.U16 [R8.64], R20 ;  /* 0x0000001408004986 */ /* 0x0011e2000c101506 */
[----:B-1----:R-:W-:-:S03]  /*173d0*/  LEA R4, P6, R6, R0, 0x1 ;  /* 0x0000000006047211 */ /* 0x002fc600078c08ff */
[----:B------:R-:W3:Y:S01]  /*173e0*/  LDL.LU R17, [R1+0x580] ;  /* 0x0005800001117983 */ /* 0x000ee20000300800 */
[----:B------:R-:W-:Y:S02]  /*173f0*/  PRMT R12, R12, 0x7632, R12 ;  /* 0x000076320c0c7816 */ /* 0x000fe4000000000c */
[----:B------:R-:W-:Y:S02]  /*17400*/  LEA.HI.X.SX32 R5, R6, R2, 0x1, P6 ;  /* 0x0000000206057211 */ /* 0x000fe400030f0eff */
[C---:B0-----:R-:W-:Y:S01]  /*17410*/  LEA R8, P4, R7.reuse, R0, 0x1 ;  /* 0x0000000007087211 */ /* 0x041fe200078808ff */
[----:B-----5:R-:W-:Y:S01]  /*17420*/  IMAD R6, R18, c[0x0][0x198], RZ ;  /* 0x0000660012067a24 */ /* 0x020fe200078e02ff */
[----:B------:R-:W-:Y:S02]  /*17430*/  PRMT R16, R16, 0x7632, R16 ;  /* 0x0000763210107816 */ /* 0x000fe40000000010 */
[----:B------:R-:W-:Y:S01]  /*17440*/  LEA.HI.X.SX32 R9, R7, R2, 0x1, P4 ;  /* 0x0000000207097211 */ /* 0x000fe200020f0eff */
[----:B------:R0:W-:Y:S01]  /*17450*/  @P3 STG.E.U16 [R4.64], R12 ;  /* 0x0000000c04003986 */ /* 0x0001e2000c101506 */
[----:B------:R-:W-:-:S03]  /*17460*/  ISETP.LT.AND P4, PT, R18, c[0x0][0x17c], !P0 ;  /* 0x00005f0012007a0c */ /* 0x000fc60004781270 */
[----:B------:R1:W-:Y:S04]  /*17470*/  @P5 STG.E.U16 [R8.64], R16 ;  /* 0x0000001008005986 */ /* 0x0003e8000c101506 */
[----:B------:R-:W4:Y:S01]  /*17480*/  LDL.LU R18, [R1+0x57c] ;  /* 0x00057c0001127983 */ /* 0x000f220000300800 */
[C---:B0-----:R-:W-:Y:S01]  /*17490*/  LEA R4, P5, R6.reuse, R0, 0x1 ;  /* 0x0000000006047211 */ /* 0x041fe200078a08ff */
[C---:B------:R-:W-:Y:S02]  /*174a0*/  IMAD R7, R19.reuse, c[0x0][0x198], RZ ;  /* 0x0000660013077a24 */ /* 0x040fe400078e02ff */
[----:B-1----:R-:W5:Y:S01]  /*174b0*/  LDL.LU R9, [R1+0x48] ;  /* 0x0000480001097983 */ /* 0x002f620000300800 */
[----:B------:R-:W-:Y:S02]  /*174c0*/  ISETP.LT.AND P3, PT, R19, c[0x0][0x17c], !P0 ;  /* 0x00005f0013007a0c */ /* 0x000fe40004761270 */
[----:B------:R-:W-:Y:S01]  /*174d0*/  LEA.HI.X.SX32 R5, R6, R2, 0x1, P5 ;  /* 0x0000000206057211 */ /* 0x000fe200028f0eff */
[----:B------:R-:W3:Y:S01]  /*174e0*/  LDL.LU R19, [R1+0x578] ;  /* 0x0005780001137983 */ /* 0x000ee20000300800 */
[----:B------:R-:W-:-:S03]  /*174f0*/  ISETP.LT.AND P5, PT, R13, c[0x0][0x17c], !P0 ;  /* 0x00005f000d007a0c */ /* 0x000fc600047a1270 */
[----:B------:R-:W3:Y:S01]  /*17500*/  LDL.LU R13, [R1+0x574] ;  /* 0x00057400010d7983 */ /* 0x000ee20000300800 */
[----:B------:R-:W-:-:S03]  /*17510*/  PRMT R24, R24, 0x7632, R24 ;  /* 0x0000763218187816 */ /* 0x000fc60000000018 */
[----:B------:R-:W4:Y:S04]  /*17520*/  LDL.LU R12, [R1+0x54] ;  /* 0x00005400010c7983 */ /* 0x000f280000300800 */
[----:B------:R0:W-:Y:S01]  /*17530*/  @P4 STG.E.U16 [R4.64], R24 ;  /* 0x0000001804004986 */ /* 0x0001e2000c101506 */
[----:B------:R-:W-:-:S03]  /*17540*/  ISETP.LT.AND P4, PT, R15, c[0x0][0x17c], !P0 ;  /* 0x00005f000f007a0c */ /* 0x000fc60004781270 */
[----:B------:R-:W4:Y:S04]  /*17550*/  LDL.LU R29, [R1+0x44] ;  /* 0x00004400011d7983 */ /* 0x000f280000300800 */
[----:B------:R-:W4:Y:S01]  /*17560*/  LDL.LU R15, [R1+0x570] ;  /* 0x00057000010f7983 */ /* 0x000f220000300800 */
[----:B------:R-:W-:Y:S01]  /*17570*/  ISETP.LT.AND P1, PT, R28, c[0x0][0x17c], !P0 ;  /* 0x00005f001c007a0c */ /* 0x000fe20004721270 */
[----:B------:R-:W-:Y:S01]  /*17580*/  IMAD.MOV.U32 R28, RZ, RZ, c[0x0][0x198] ;  /* 0x00006600ff1c7624 */ /* 0x000fe200078e00ff */
[----:B------:R-:W-:-:S03]  /*17590*/  LEA R6, P6, R7, R0, 0x1 ;  /* 0x0000000007067211 */ /* 0x000fc600078c08ff */
[----:B------:R-:W-:Y:S01]  /*175a0*/  IMAD R10, R28, 0x20, R10 ;  /* 0x000000201c0a7824 */ /* 0x000fe200078e020a */
[----:B------:R-:W-:-:S04]  /*175b0*/  LEA.HI.X.SX32 R7, R7, R2, 0x1, P6 ;  /* 0x0000000207077211 */ /* 0x000fc800030f0eff */
[----:B0-----:R-:W-:Y:S01]  /*175c0*/  LEA R4, P6, R10, R0, 0x1 ;  /* 0x000000000a047211 */ /* 0x001fe200078c08ff */
[----:B------:R-:W-:-:S03]  /*175d0*/  IMAD R8, R28, 0x4, R10 ;  /* 0x000000041c087824 */ /* 0x000fc600078e020a */
[----:B------:R-:W-:Y:S02]  /*175e0*/  LEA.HI.X.SX32 R5, R10, R2, 0x1, P6 ;  /* 0x000000020a057211 */ /* 0x000fe400030f0eff */
[----:B------:R-:W4:Y:S01]  /*175f0*/  LDL.LU R10, [R1+0x58] ;  /* 0x00005800010a7983 */ /* 0x000f220000300800 */
[----:B------:R-:W-:-:S05]  /*17600*/  PRMT R20, R20, 0x7632, R20 ;  /* 0x0000763214147816 */ /* 0x000fca0000000014 */
[----:B------:R0:W-:Y:S02]  /*17610*/  @P3 STG.E.U16 [R6.64], R20 ;  /* 0x0000001406003986 */ /* 0x0001e4000c101506 */
[----:B0-----:R-:W-:-:S04]  /*17620*/  LEA R6, P6, R8, R0, 0x1 ;  /* 0x0000000008067211 */ /* 0x001fc800078c08ff */
[----:B------:R-:W-:Y:S02]  /*17630*/  LEA.HI.X.SX32 R7, R8, R2, 0x1, P6 ;  /* 0x0000000208077211 */ /* 0x000fe400030f0eff */
[----:B--2---:R-:W-:Y:S02]  /*17640*/  ISETP.LT.AND P6, PT, R14, c[0x0][0x17c], !P0 ;  /* 0x00005f000e007a0c */ /* 0x004fe400047c1270 */
[----:B------:R-:W2:Y:S04]  /*17650*/  LDL.LU R14, [R1+0x56c] ;  /* 0x00056c00010e7983 */ /* 0x000ea80000300800 */
[----:B------:R-:W2:Y:S01]  /*17660*/  LDL.LU R24, [R1+0x5c] ;  /* 0x00005c0001187983 */ /* 0x000ea20000300800 */
[----:B-----5:R-:W-:Y:S01]  /*17670*/  ISETP.LT.AND P3, PT, R9, c[0x0][0x17c], !P0 ;  /* 0x00005f0009007a0c */ /* 0x020fe20004761270 */
[----:B------:R-:W-:-:S04]  /*17680*/  IMAD R9, R28, 0x4, R8 ;  /* 0x000000041c097824 */ /* 0x000fc800078e0208 */
[----:B------:R-:W-:Y:S01]  /*17690*/  IMAD R8, R28, 0x4, R9 ;  /* 0x000000041c087824 */ /* 0x000fe200078e0209 */
[----:B---3--:R0:W-:Y:S04]  /*176a0*/  @P5 STG.E.U16 [R4.64], R13 ;  /* 0x0000000d04005986 */ /* 0x0081e8000c101506 */
[----:B------:R1:W-:Y:S01]  /*176b0*/  @P4 STG.E.U16 [R6.64], R17 ;  /* 0x0000001106004986 */ /* 0x0003e2000c101506 */
[----:B0-----:R-:W-:-:S04]  /*176c0*/  LEA R4, P5, R9, R0, 0x1 ;  /* 0x0000000009047211 */ /* 0x001fc800078a08ff */
[----:B------:R-:W-:Y:S02]  /*176d0*/  LEA.HI.X.SX32 R5, R9, R2, 0x1, P5 ;  /* 0x0000000209057211 */ /* 0x000fe400028f0eff */
[C---:B-1----:R-:W-:Y:S02]  /*176e0*/  LEA R6, P5, R8.reuse, R0, 0x1 ;  /* 0x0000000008067211 */ /* 0x042fe400078a08ff */
[----:B----4-:R-:W-:Y:S02]  /*176f0*/  ISETP.LT.AND P4, PT, R15, c[0x0][0x17c], !P0 ;  /* 0x00005f000f007a0c */ /* 0x010fe40004781270 */
[----:B------:R-:W3:Y:S01]  /*17700*/  LDL.LU R15, [R1+0x568] ;  /* 0x00056800010f7983 */ /* 0x000ee20000300800 */
[----:B------:R-:W-:Y:S02]  /*17710*/  LEA.HI.X.SX32 R7, R8, R2, 0x1, P5 ;  /* 0x0000000208077211 */ /* 0x000fe400028f0eff */
[----:B------:R-:W-:Y:S01]  /*17720*/  ISETP.LT.AND P5, PT, R12, c[0x0][0x17c], !P0 ;  /* 0x00005f000c007a0c */ /* 0x000fe200047a1270 */
[----:B------:R-:W4:Y:S04]  /*17730*/  LDL.LU R16, [R1+0x60] ;  /* 0x0000600001107983 */ /* 0x000f280000300800 */
[----:B------:R-:W5:Y:S01]  /*17740*/  LDL.LU R12, [R1+0x64] ;  /* 0x00006400010c7983 */ /* 0x000f620000300800 */
[----:B------:R-:W-:-:S03]  /*17750*/  IMAD R9, R28, 0x4, R8 ;  /* 0x000000041c097824 */ /* 0x000fc600078e0208 */
[----:B------:R0:W-:Y:S01]  /*17760*/  @P3 STG.E.U16 [R4.64], R25 ;  /* 0x0000001904003986 */ /* 0x0001e2000c101506 */
[----:B------:R-:W-:Y:S01]  /*17770*/  PRMT R13, R13, 0x7632, R13 ;  /* 0x000076320d0d7816 */ /* 0x000fe2000000000d */
[----:B------:R-:W-:Y:S02]  /*17780*/  IMAD R8, R28, 0x4, R9 ;  /* 0x000000041c087824 */ /* 0x000fe400078e0209 */
[----:B------:R1:W-:Y:S04]  /*17790*/  @P6 STG.E.U16 [R6.64], R21 ;  /* 0x0000001506006986 */ /* 0x0003e8000c101506 */
[----:B------:R-:W3:Y:S01]  /*177a0*/  LDL.LU R20, [R1+0x6c] ;  /* 0x00006c0001147983 */ /* 0x000ee20000300800 */
[----:B0-----:R-:W-:-:S04]  /*177b0*/  LEA R4, P3, R9, R0, 0x1 ;  /* 0x0000000009047211 */ /* 0x001fc800078608ff */
[----:B------:R-:W-:Y:S02]  /*177c0*/  LEA.HI.X.SX32 R5, R9, R2, 0x1, P3 ;  /* 0x0000000209057211 */ /* 0x000fe400018f0eff */
[----:B------:R-:W-:Y:S02]  /*177d0*/  ISETP.LT.AND P3, PT, R10, c[0x0][0x17c], !P0 ;  /* 0x00005f000a007a0c */ /* 0x000fe40004761270 */
[----:B------:R-:W3:Y:S04]  /*177e0*/  LDL.LU R10, [R1+0x70] ;  /* 0x00007000010a7983 */ /* 0x000ee80000300800 */
[----:B------:R0:W-:Y:S01]  /*177f0*/  @P4 STG.E.U16 [R4.64], R13 ;  /* 0x0000000d04004986 */ /* 0x0001e2000c101506 */
[----:B------:R-:W-:Y:S01]  /*17800*/  IMAD R9, R28, 0x4, R8 ;  /* 0x000000041c097824 */ /* 0x000fe200078e0208 */
[----:B-1----:R-:W-:-:S02]  /*17810*/  LEA R6, P6, R8, R0, 0x1 ;  /* 0x0000000008067211 */ /* 0x002fc400078c08ff */
[----:B0-----:R-:W3:Y:S01]  /*17820*/  LDL.LU R13, [R1+0x68] ;  /* 0x00006800010d7983 */ /* 0x001ee20000300800 */
[----:B------:R-:W-:Y:S02]  /*17830*/  IADD3 R5, R29, 0x3c, RZ ;  /* 0x0000003c1d057810 */ /* 0x000fe40007ffe0ff */
[----:B------:R-:W-:Y:S02]  /*17840*/  LEA R4, P4, R9, R0, 0x1 ;  /* 0x0000000009047211 */ /* 0x000fe400078808ff */
[-C--:B------:R-:W-:Y:S01]  /*17850*/  LEA.HI.X.SX32 R7, R8, R2.reuse, 0x1, P6 ;  /* 0x0000000208077211 */ /* 0x080fe200030f0eff */
[----:B------:R-:W-:Y:S01]  /*17860*/  IMAD R8, R5, c[0x0][0x198], RZ ;  /* 0x0000660005087a24 */ /* 0x000fe200078e02ff */
[----:B------:R-:W-:Y:S02]  /*17870*/  PRMT R17, R17, 0x7632, R17 ;  /* 0x0000763211117816 */ /* 0x000fe40000000011 */
[----:B------:R-:W-:Y:S02]  /*17880*/  ISETP.LT.AND P6, PT, R5, c[0x0][0x17c], !P0 ;  /* 0x00005f0005007a0c */ /* 0x000fe400047c1270 */
[----:B------:R-:W-:Y:S01]  /*17890*/  LEA.HI.X.SX32 R5, R9, R2, 0x1, P4 ;  /* 0x0000000209057211 */ /* 0x000fe200020f0eff */
[----:B------:R-:W-:Y:S01]  /*178a0*/  IMAD R9, R28, 0x8, R9 ;  /* 0x000000081c097824 */ /* 0x000fe200078e0209 */
[----:B------:R-:W-:Y:S01]  /*178b0*/  PRMT R25, R25, 0x7632, R25 ;  /* 0x0000763219197816 */ /* 0x000fe20000000019 */
[----:B------:R0:W-:Y:S04]  /*178c0*/  @P5 STG.E.U16 [R6.64], R17 ;  /* 0x0000001106005986 */ /* 0x0001e8000c101506 */
[----:B------:R1:W-:Y:S01]  /*178d0*/  @P3 STG.E.U16 [R4.64], R25 ;  /* 0x0000001904003986 */ /* 0x0003e2000c101506 */
[----:B0-----:R-:W-:-:S02]  /*178e0*/  LEA R6, P5, R8, R0, 0x1 ;  /* 0x0000000008067211 */ /* 0x001fc400078a08ff */
[C---:B-1----:R-:W-:Y:S02]  /*178f0*/  LEA R4, P3, R9.reuse, R0, 0x1 ;  /* 0x0000000009047211 */ /* 0x042fe400078608ff */
[-C--:B------:R-:W-:Y:S02]  /*17900*/  LEA.HI.X.SX32 R7, R8, R2.reuse, 0x1, P5 ;  /* 0x0000000208077211 */ /* 0x080fe400028f0eff */
[----:B------:R-:W-:Y:S02]  /*17910*/  LEA.HI.X.SX32 R5, R9, R2, 0x1, P3 ;  /* 0x0000000209057211 */ /* 0x000fe400018f0eff */
[----:B--2---:R-:W-:Y:S02]  /*17920*/  ISETP.LT.AND P4, PT, R24, c[0x0][0x17c], !P0 ;  /* 0x00005f0018007a0c */ /* 0x004fe40004781270 */
[----:B------:R-:W2:Y:S01]  /*17930*/  LDL.LU R24, [R1+0x74] ;  /* 0x0000740001187983 */ /* 0x000ea20000300800 */
[----:B----4-:R-:W-:-:S03]  /*17940*/  ISETP.LT.AND P5, PT, R16, c[0x0][0x17c], !P0 ;  /* 0x00005f0010007a0c */ /* 0x010fc600047a1270 */
[----:B------:R-:W4:Y:S01]  /*17950*/  LDL.LU R16, [R1+0x78] ;  /* 0x0000780001107983 */ /* 0x000f220000300800 */
[----:B-----5:R-:W-:-:S03]  /*17960*/  ISETP.LT.AND P3, PT, R12, c[0x0][0x17c], !P0 ;  /* 0x00005f000c007a0c */ /* 0x020fc60004761270 */
[----:B------:R-:W5:Y:S01]  /*17970*/  LDL.LU R12, [R1+0x7c] ;  /* 0x00007c00010c7983 */ /* 0x000f620000300800 */
[----:B------:R-:W-:Y:S01]  /*17980*/  PRMT R21, R21, 0x7632, R21 ;  /* 0x0000763215157816 */ /* 0x000fe20000000015 */
[----:B------:R-:W-:-:S04]  /*17990*/  IMAD R8, R28, 0x4, R9 ;  /* 0x000000041c087824 */ /* 0x000fc800078e0209 */
[----:B------:R0:W-:Y:S01]  /*179a0*/  @P6 STG.E.U16 [R6.64], R21 ;  /* 0x0000001506006986 */ /* 0x0001e2000c101506 */
[----:B------:R-:W-:-:S03]  /*179b0*/  IMAD R9, R28, 0x4, R8 ;  /* 0x000000041c097824 */ /* 0x000fc600078e0208 */
[----:B------:R1:W-:Y:S01]  /*179c0*/  @P4 STG.E.U16 [R4.64], R14 ;  /* 0x0000000e04004986 */ /* 0x0003e2000c101506 */
[----:B0-----:R-:W-:-:S04]  /*179d0*/  LEA R6, P6, R8, R0, 0x1 ;  /* 0x0000000008067211 */ /* 0x001fc800078c08ff */
[----:B------:R-:W-:Y:S01]  /*179e0*/  LEA.HI.X.SX32 R7, R8, R2, 0x1, P6 ;  /* 0x0000000208077211 */ /* 0x000fe200030f0eff */
[----:B------:R-:W-:Y:S01]  /*179f0*/  IMAD R8, R28, 0x4, R9 ;  /* 0x000000041c087824 */ /* 0x000fe200078e0209 */
[----:B-1----:R-:W-:-:S03]  /*17a00*/  LEA R4, P4, R9, R0, 0x1 ;  /* 0x0000000009047211 */ /* 0x002fc600078808ff */
[----:B------:R0:W-:Y:S01]  /*17a10*/  @P5 STG.E.U16 [R6.64], R18 ;  /* 0x0000001206005986 */ /* 0x0001e2000c101506 */
[----:B------:R-:W-:Y:S01]  /*17a20*/  LEA.HI.X.SX32 R5, R9, R2, 0x1, P4 ;  /* 0x0000000209057211 */ /* 0x000fe200020f0eff */
[----:B------:R-:W-:Y:S01]  /*17a30*/  IMAD R9, R28, 0x4, R8 ;  /* 0x000000041c097824 */ /* 0x000fe200078e0208 */
[----:B---3--:R-:W-:Y:S02]  /*17a40*/  ISETP.LT.AND P6, PT, R13, c[0x0][0x17c], !P0 ;  /* 0x00005f000d007a0c */ /* 0x008fe400047c1270 */
[----:B0-----:R-:W-:Y:S01]  /*17a50*/  LEA R6, P5, R8, R0, 0x1 ;  /* 0x0000000008067211 */ /* 0x001fe200078a08ff */
[----:B------:R0:W-:Y:S01]  /*17a60*/  @P3 STG.E.U16 [R4.64], R26 ;  /* 0x0000001a04003986 */ /* 0x0001e2000c101506 */
[----:B------:R-:W-:Y:S02]  /*17a70*/  ISETP.LT.AND P4, PT, R20, c[0x0][0x17c], !P0 ;  /* 0x00005f0014007a0c */ /* 0x000fe40004781270 */
[----:B------:R-:W-:Y:S01]  /*17a80*/  LEA.HI.X.SX32 R7, R8, R2, 0x1, P5 ;  /* 0x0000000208077211 */ /* 0x000fe200028f0eff */
[----:B------:R-:W3:Y:S01]  /*17a90*/  LDL.LU R13, [R1+0x84] ;  /* 0x00008400010d7983 */ /* 0x000ee20000300800 */
[----:B------:R-:W-:Y:S01]  /*17aa0*/  IMAD R8, R28, 0x4, R9 ;  /* 0x000000041c087824 */ /* 0x000fe200078e0209 */
[----:B------:R-:W-:-:S02]  /*17ab0*/  ISETP.LT.AND P5, PT, R10, c[0x0][0x17c], !P0 ;  /* 0x00005f000a007a0c */ /* 0x000fc400047a1270 */
[----:B------:R-:W3:Y:S01]  /*17ac0*/  LDL.LU R20, [R1+0x80] ;  /* 0x0000800001147983 */ /* 0x000ee20000300800 */
[----:B0-----:R-:W-:-:S03]  /*17ad0*/  LEA R4, P3, R9, R0, 0x1 ;  /* 0x0000000009047211 */ /* 0x001fc600078608ff */
[----:B------:R0:W-:Y:S01]  /*17ae0*/  @P6 STG.E.U16 [R6.64], R22 ;  /* 0x0000001606006986 */ /* 0x0001e2000c101506 */
[----:B------:R-:W-:-:S03]  /*17af0*/  LEA.HI.X.SX32 R5, R9, R2, 0x1, P3 ;  /* 0x0000000209057211 */ /* 0x000fc600018f0eff */
[----:B------:R-:W3:Y:S01]  /*17b00*/  LDL.LU R10, [R1+0x90] ;  /* 0x00009000010a7983 */ /* 0x000ee20000300800 */
[----:B------:R-:W-:Y:S02]  /*17b10*/  PRMT R14, R14, 0x7632, R14 ;  /* 0x000076320e0e7816 */ /* 0x000fe4000000000e */
[----:B------:R-:W-:Y:S02]  /*17b20*/  PRMT R18, R18, 0x7632, R18 ;  /* 0x0000763212127816 */ /* 0x000fe40000000012 */
[----:B0-----:R-:W-:-:S04]  /*17b30*/  LEA R6, P6, R8, R0, 0x1 ;  /* 0x0000000008067211 */ /* 0x001fc800078c08ff */
[----:B------:R-:W-:Y:S01]  /*17b40*/  LEA.HI.X.SX32 R7, R8, R2, 0x1, P6 ;  /* 0x0000000208077211 */ /* 0x000fe200030f0eff */
[----:B------:R0:W-:Y:S04]  /*17b50*/  @P4 STG.E.U16 [R4.64], R14 ;  /* 0x0000000e04004986 */ /* 0x0001e8000c101506 */
[----:B------:R1:W-:Y:S01]  /*17b60*/  @P5 STG.E.U16 [R6.64], R18 ;  /* 0x0000001206005986 */ /* 0x0003e2000c101506 */
[----:B--2---:R-:W-:-:S03]  /*17b70*/  ISETP.LT.AND P3, PT, R24, c[0x0][0x17c], !P0 ;  /* 0x00005f0018007a0c */ /* 0x004fc60004761270 */
[----:B------:R-:W2:Y:S01]  /*17b80*/  LDL.LU R24, [R1+0x88] ;  /* 0x0000880001187983 */ /* 0x000ea20000300800 */
[----:B----4-:R-:W-:-:S03]  /*17b90*/  ISETP.LT.AND P4, PT, R16, c[0x0][0x17c], !P0 ;  /* 0x00005f0010007a0c */ /* 0x010fc60004781270 */
[----:B------:R-:W4:Y:S01]  /*17ba0*/  LDL.LU R16, [R1+0x8c] ;  /* 0x00008c0001107983 */ /* 0x000f220000300800 */
[----:B-----5:R-:W-:-:S03]  /*17bb0*/  ISETP.LT.AND P5, PT, R12, c[0x0][0x17c], !P0 ;  /* 0x00005f000c007a0c */ /* 0x020fc600047a1270 */
[----:B------:R-:W5:Y:S04]  /*17bc0*/  LDL.LU R12, [R1+0x94] ;  /* 0x00009400010c7983 */ /* 0x000f680000300800 */
[----:B------:R-:W5:Y:S01]  /*17bd0*/  LDL.LU R25, [R1+0x9c] ;  /* 0x00009c0001197983 */ /* 0x000f620000300800 */
[----:B0-----:R-:W-:-:S04]  /*17be0*/  IMAD R5, R28, 0x4, R8 ;  /* 0x000000041c057824 */ /* 0x001fc800078e0208 */
[----:B------:R-:W-:Y:S01]  /*17bf0*/  IMAD R8, R28, 0x4, R5 ;  /* 0x000000041c087824 */ /* 0x000fe200078e0205 */
[C---:B------:R-:W-:Y:S02]  /*17c00*/  LEA R4, P6, R5.reuse, R0, 0x1 ;  /* 0x0000000005047211 */ /* 0x040fe400078c08ff */
[----:B------:R-:W-:Y:S02]  /*17c10*/  PRMT R26, R26, 0x7632, R26 ;  /* 0x000076321a1a7816 */ /* 0x000fe4000000001a */
[----:B------:R-:W-:Y:S01]  /*17c20*/  LEA.HI.X.SX32 R5, R5, R2, 0x1, P6 ;  /* 0x0000000205057211 */ /* 0x000fe200030f0eff */
[----:B------:R-:W-:Y:S01]  /*17c30*/  IMAD R9, R28, 0x4, R8 ;  /* 0x000000041c097824 */ /* 0x000fe200078e0208 */
[----:B-1----:R-:W-:Y:S02]  /*17c40*/  LEA R6, P6, R8, R0, 0x1 ;  /* 0x0000000008067211 */ /* 0x002fe400078c08ff */
[----:B------:R-:W-:Y:S02]  /*17c50*/  PRMT R22, R22, 0x7632, R22 ;  /* 0x0000763216167816 */ /* 0x000fe40000000016 */
[----:B------:R-:W-:Y:S01]  /*17c60*/  LEA.HI.X.SX32 R7, R8, R2, 0x1, P6 ;  /* 0x0000000208077211 */ /* 0x000fe200030f0eff */
[----:B------:R-:W-:Y:S01]  /*17c70*/  IMAD R8, R28, 0x4, R9 ;  /* 0x000000041c087824 */ /* 0x000fe200078e0209 */
[----:B------:R0:W-:Y:S04]  /*17c80*/  @P3 STG.E.U16 [R4.64], R26 ;  /* 0x0000001a04003986 */ /* 0x0001e8000c101506 */
[----:B------:R1:W-:Y:S01]  /*17c90*/  @P4 STG.E.U16 [R6.64], R22 ;  /* 0x0000001606004986 */ /* 0x0003e2000c101506 */
[----:B0-----:R-:W-:-:S02]  /*17ca0*/  LEA R4, P3, R9, R0, 0x1 ;  /* 0x0000000009047211 */ /* 0x001fc400078608ff */
[----:B-1----:R-:W-:Y:S02]  /*17cb0*/  LEA R6, P6, R8, R0, 0x1 ;  /* 0x0000000008067211 */ /* 0x002fe400078c08ff */
[-C--:B------:R-:W-:Y:S01]  /*17cc0*/  LEA.HI.X.SX32 R5, R9, R2.reuse, 0x1, P3 ;  /* 0x0000000209057211 */ /* 0x080fe200018f0eff */
[----:B------:R-:W-:Y:S01]  /*17cd0*/  IMAD R9, R28, 0x4, R8 ;  /* 0x000000041c097824 */ /* 0x000fe200078e0208 */
[----:B------:R-:W-:-:S03]  /*17ce0*/  LEA.HI.X.SX32 R7, R8, R2, 0x1, P6 ;  /* 0x0000000208077211 */ /* 0x000fc600030f0eff */
[----:B------:R0:W-:Y:S01]  /*17cf0*/  @P5 STG.E.U16 [R4.64], R15 ;  /* 0x0000000f04005986 */ /* 0x0001e2000c101506 */
[----:B------:R-:W-:Y:S01]  /*17d00*/  IMAD R8, R28, 0x4, R9 ;  /* 0x000000041c087824 */ /* 0x000fe200078e0209 */
[----:B---3--:R-:W-:Y:S02]  /*17d10*/  ISETP.LT.AND P4, PT, R20, c[0x0][0x17c], !P0 ;  /* 0x00005f0014007a0c */ /* 0x008fe40004781270 */
[----:B------:R-:W-:Y:S01]  /*17d20*/  ISETP.LT.AND P3, PT, R13, c[0x0][0x17c], !P0 ;  /* 0x00005f000d007a0c */ /* 0x000fe20004761270 */
[----:B------:R1:W-:Y:S01]  /*17d30*/  @P1 STG.E.U16 [R6.64], R19 ;  /* 0x0000001306001986 */ /* 0x0003e2000c101506 */
[C---:B0-----:R-:W-:Y:S02]  /*17d40*/  LEA R4, P5, R9.reuse, R0, 0x1 ;  /* 0x0000000009047211 */ /* 0x041fe400078a08ff */
[----:B------:R-:W-:Y:S01]  /*17d50*/  ISETP.LT.AND P1, PT, R10, c[0x0][0x17c], !P0 ;  /* 0x00005f000a007a0c */ /* 0x000fe20004721270 */
[----:B------:R-:W-:Y:S01]  /*17d60*/  IMAD R10, R28, 0x4, R8 ;  /* 0x000000041c0a7824 */ /* 0x000fe200078e0208 */
[----:B------:R-:W-:-:S02]  /*17d70*/  LEA.HI.X.SX32 R5, R9, R2, 0x1, P5 ;  /* 0x0000000209057211 */ /* 0x000fc400028f0eff */
[----:B-1----:R-:W-:-:S04]  /*17d80*/  LEA R6, P6, R8, R0, 0x1 ;  /* 0x0000000008067211 */ /* 0x002fc800078c08ff */
[----:B------:R-:W-:Y:S02]  /*17d90*/  LEA.HI.X.SX32 R7, R8, R2, 0x1, P6 ;  /* 0x0000000208077211 */ /* 0x000fe400030f0eff */
[C---:B------:R-:W-:Y:S01]  /*17da0*/  LEA R8, P6, R10.reuse, R0, 0x1 ;  /* 0x000000000a087211 */ /* 0x040fe200078c08ff */
[----:B------:R-:W-:Y:S01]  /*17db0*/  @P4 STG.E.U16 [R4.64], R27 ;  /* 0x0000001b04004986 */ /* 0x000fe2000c101506 */
[----:B------:R-:W-:Y:S02]  /*17dc0*/  PRMT R11, R15, 0x7632, R11 ;  /* 0x000076320f0b7816 */ /* 0x000fe4000000000b */
[----:B------:R-:W-:Y:S01]  /*17dd0*/  LEA.HI.X.SX32 R9, R10, R2, 0x1, P6 ;  /* 0x000000020a097211 */ /* 0x000fe200030f0eff */
[----:B------:R0:W-:Y:S01]  /*17de0*/  @P3 STG.E.U16 [R6.64], R23 ;  /* 0x0000001706003986 */ /* 0x0001e2000c101506 */
[----:B------:R-:W-:-:S03]  /*17df0*/  IMAD R10, R28, 0x4, R10 ;  /* 0x000000041c0a7824 */ /* 0x000fc600078e020a */
[----:B------:R-:W1:Y:S01]  /*17e00*/  LDS.128 R4, [R3] ;  /* 0x0000000003047984 */ /* 0x000e620000000c00 */
[----:B0-----:R-:W-:Y:S02]  /*17e10*/  PRMT R23, R19, 0x7632, R23 ;  /* 0x0000763213177816 */ /* 0x001fe40000000017 */
[----:B------:R-:W-:Y:S02]  /*17e20*/  PRMT R27, R27, 0x7632, R27 ;  /* 0x000076321b1b7816 */ /* 0x000fe4000000001b */
[----:B--2---:R-:W-:Y:S02]  /*17e30*/  ISETP.LT.AND P5, PT, R24, c[0x0][0x17c], !P0 ;  /* 0x00005f0018007a0c */ /* 0x004fe400047a1270 */
[----:B------:R-:W-:-:S11]  /*17e40*/  LOP3.LUT R24, R3, 0x40, RZ, 0x3c, !PT ;  /* 0x0000004003187812 */ /* 0x000fd600078e3cff */
[----:B------:R-:W-:Y:S01]  /*17e50*/  @P5 STG.E.U16 [R8.64], R11 ;  /* 0x0000000b08005986 */ /* 0x000fe2000c101506 */
[----:B------:R-:W-:-:S04]  /*17e60*/  LEA R20, P5, R10, R0, 0x1 ;  /* 0x000000000a147211 */ /* 0x000fc800078a08ff */
[----:B------:R-:W-:Y:S02]  /*17e70*/  LEA.HI.X.SX32 R21, R10, R2, 0x1, P5 ;  /* 0x000000020a157211 */ /* 0x000fe400028f0eff */
[----:B----4-:R-:W-:Y:S02]  /*17e80*/  ISETP.LT.AND P4, PT, R16, c[0x0][0x17c], !P0 ;  /* 0x00005f0010007a0c */ /* 0x010fe40004781270 */
[----:B------:R0:W-:Y:S01]  /*17e90*/  LDS.128 R16, [R3+0x200] ;  /* 0x0002000003107984 */ /* 0x0001e20000000c00 */
[----:B-----5:R-:W-:-:S03]  /*17ea0*/  ISETP.LT.AND P3, PT, R12, c[0x0][0x17c], !P0 ;  /* 0x00005f000c007a0c */ /* 0x020fc60004761270 */
[----:B------:R-:W2:Y:S01]  /*17eb0*/  LDS.128 R12, [R24] ;  /* 0x00000000180c7984 */ /* 0x000ea20000000c00 */
[----:B0-----:R-:W-:-:S03]  /*17ec0*/  IMAD R3, R28, 0x4, R10 ;  /* 0x000000041c037824 */ /* 0x001fc600078e020a */
[----:B------:R0:W3:Y:S06]  /*17ed0*/  LDS.128 R8, [R24+0x200] ;  /* 0x0002000018087984 */ /* 0x0000ec0000000c00 */
[----:B------:R-:W-:Y:S01]  /*17ee0*/  @P3 STG.E.U16 [R20.64], R23 ;  /* 0x0000001714003986 */ /* 0x000fe2000c101506 */
[----:B0-----:R-:W-:Y:S02]  /*17ef0*/  LEA R24, P6, R3, R0, 0x1 ;  /* 0x0000000003187211 */ /* 0x001fe400078c08ff */
[----:B------:R-:W-:Y:S02]  /*17f00*/  ISETP.LT.AND P3, PT, R25, c[0x0][0x17c], !P0 ;  /* 0x00005f0019007a0c */ /* 0x000fe40004761270 */
[----:B------:R-:W-:-:S05]  /*17f10*/  LEA.HI.X.SX32 R25, R3, R2, 0x1, P6 ;  /* 0x0000000203197211 */ /* 0x000fca00030f0eff */
[----:B------:R0:W-:Y:S04]  /*17f20*/  @P4 STG.E.U16 [R24.64], R27 ;  /* 0x0000001b18004986 */ /* 0x0001e8000c101506 */
[----:B0-----:R-:W4:Y:S04]  /*17f30*/  LDL.LU R24, [R1+0xa0] ;  /* 0x0000a00001187983 */ /* 0x001f280000300800 */
[----:B------:R-:W5:Y:S01]  /*17f40*/  LDL.LU R25, [R1+0xa4] ;  /* 0x0000a40001197983 */ /* 0x000f620000300800 */
[----:B------:R-:W-:Y:S01]  /*17f50*/  IADD3 R22, R29, 0x7c, RZ ;  /* 0x0000007c1d167810 */ /* 0x000fe20007ffe0ff */
[----:B------:R-:W-:Y:S01]  /*17f60*/  IMAD R3, R28, 0x8, R3 ;  /* 0x000000081c037824 */ /* 0x000fe200078e0203 */
[----:B------:R-:W-:Y:S01]  /*17f70*/  PRMT R26, R23, 0x7632, R26 ;  /* 0x00007632171a7816 */ /* 0x000fe2000000001a */
[----:B------:R-:W2:Y:S01]  /*17f80*/  LDL.LU R27, [R1+0xb8] ;  /* 0x0000b800011b7983 */ /* 0x000ea20000300800 */
[C---:B------:R-:W-:Y:S01]  /*17f90*/  ISETP.LT.AND P5, PT, R22.reuse, c[0x0][0x17c], !P0 ;  /* 0x00005f0016007a0c */ /* 0x040fe200047a1270 */
[----:B------:R-:W-:-:S05]  /*17fa0*/  IMAD R22, R22, c[0x0][0x198], RZ ;  /* 0x0000660016167a24 */ /* 0x000fca00078e02ff */
[----:B------:R-:W-:-:S04]  /*17fb0*/  LEA R20, P6, R22, R0, 0x1 ;  /* 0x0000000016147211 */ /* 0x000fc800078c08ff */
[----:B------:R-:W-:Y:S02]  /*17fc0*/  LEA.HI.X.SX32 R21, R22, R2, 0x1, P6 ;  /* 0x0000000216157211 */ /* 0x000fe400030f0eff */
[----:B------:R-:W-:-:S03]  /*17fd0*/  LEA R22, P6, R3, R0, 0x1 ;  /* 0x0000000003167211 */ /* 0x000fc600078c08ff */
[----:B------:R0:W-:Y:S01]  /*17fe0*/  @P5 STG.E.U16 [R20.64], R26 ;  /* 0x0000001a14005986 */ /* 0x0001e2000c101506 */
[----:B------:R-:W-:-:S03]  /*17ff0*/  LEA.HI.X.SX32 R23, R3, R2, 0x1, P6 ;  /* 0x0000000203177211 */ /* 0x000fc600030f0eff */
[----:B0-----:R-:W2:Y:S01]  /*18000*/  LDL.LU R26, [R1+0xb4] ;  /* 0x0000b400011a7983 */ /* 0x001ea20000300800 */
[----:B----4-:R-:W-:Y:S01]  /*18010*/  ISETP.LT.AND P4, PT, R24, c[0x0][0x17c], !P0 ;  /* 0x00005f0018007a0c */ /* 0x010fe20004781270 */
[----:B------:R-:W-:-:S05]  /*18020*/  IMAD R24, R28, 0x4, R3 ;  /* 0x000000041c187824 */ /* 0x000fca00078e0203 */
[----:B------:R-:W-:Y:S01]  /*18030*/  LEA R20, P6, R24, R0, 0x1 ;  /* 0x0000000018147211 */ /* 0x000fe200078c08ff */
[----:B------:R-:W-:Y:S01]  /*18040*/  IMAD R3, R28, 0x4, R24 ;  /* 0x000000041c037824 */ /* 0x000fe200078e0218 */
[----:B-----5:R-:W-:Y:S02]  /*18050*/  ISETP.LT.AND P5, PT, R25, c[0x0][0x17c], !P0 ;  /* 0x00005f0019007a0c */ /* 0x020fe400047a1270 */
[----:B------:R-:W4:Y:S01]  /*18060*/  LDL.LU R25, [R1+0xbc] ;  /* 0x0000bc0001197983 */ /* 0x000f220000300800 */
[----:B------:R-:W-:-:S03]  /*18070*/  LEA.HI.X.SX32 R21, R24, R2, 0x1, P6 ;  /* 0x0000000218157211 */ /* 0x000fc600030f0eff */
[----:B------:R-:W5:Y:S04]  /*18080*/  LDL.LU R24, [R1+0xa8] ;  /* 0x0000a80001187983 */ /* 0x000f680000300800 */
[----:B-1----:R0:W-:Y:S02]  /*18090*/  @P3 STG.E.U16 [R22.64], R4 ;  /* 0x0000000416003986 */ /* 0x0021e4000c101506 */
[----:B0-----:R-:W-:-:S04]  /*180a0*/  LEA R22, P6, R3, R0, 0x1 ;  /* 0x0000000003167211 */ /* 0x001fc800078c08ff */
[----:B------:R-:W-:Y:S02]  /*180b0*/  LEA.HI.X.SX32 R23, R3, R2, 0x1, P6 ;  /* 0x0000000203177211 */ /* 0x000fe400030f0eff */
[----:B-----5:R-:W-:Y:S01]  /*180c0*/  ISETP.LT.AND P3, PT, R24, c[0x0][0x17c], !P0 ;  /* 0x00005f0018007a0c */ /* 0x020fe20004761270 */
[----:B------:R-:W-:Y:S02]  /*180d0*/  IMAD R24, R28, 0x4, R3 ;  /* 0x000000041c187824 */ /* 0x000fe400078e0203 */
[----:B------:R-:W5:Y:S04]  /*180e0*/  LDL.LU R3, [R1+0xac] ;  /* 0x0000ac0001037983 */ /* 0x000f680000300800 */
[----:B--2---:R0:W-:Y:S02]  /*180f0*/  @P4 STG.E.U16 [R20.64], R12 ;  /* 0x0000000c14004986 */ /* 0x0041e4000c101506 */
[----:B0-----:R-:W-:-:S04]  /*18100*/  LEA R20, P6, R24, R0, 0x1 ;  /* 0x0000000018147211 */ /* 0x001fc800078c08ff */
[----:B------:R-:W-:Y:S02]  /*18110*/  LEA.HI.X.SX32 R21, R24, R2, 0x1, P6 ;  /* 0x0000000218157211 */ /* 0x000fe400030f0eff */
[----:B-----5:R-:W-:Y:S01]  /*18120*/  ISETP.LT.AND P4, PT, R3, c[0x0][0x17c], !P0 ;  /* 0x00005f0003007a0c */ /* 0x020fe20004781270 */
[----:B------:R-:W-:Y:S02]  /*18130*/  IMAD R3, R28, 0x4, R24 ;  /* 0x000000041c037824 */ /* 0x000fe400078e0218 */
[----:B------:R-:W2:Y:S04]  /*18140*/  LDL.LU R24, [R1+0xb0] ;  /* 0x0000b00001187983 */ /* 0x000ea80000300800 */
[----:B------:R0:W-:Y:S01]  /*18150*/  @P5 STG.E.U16 [R22.64], R16 ;  /* 0x0000001016005986 */ /* 0x0001e2000c101506 */
[----:B------:R-:W-:-:S03]  /*18160*/  PRMT R4, R4, 0x7632, R4 ;  /* 0x0000763204047816 */ /* 0x000fc60000000004 */
[----:B---3--:R1:W-:Y:S01]  /*18170*/  @P3 STG.E.U16 [R20.64], R8 ;  /* 0x0000000814003986 */ /* 0x0083e2000c101506 */
[----:B------:R-:W-:Y:S02]  /*18180*/  ISETP.LT.AND P3, PT, R26, c[0x0][0x17c], !P0 ;  /* 0x00005f001a007a0c */ /* 0x000fe40004761270 */
[----:B------:R-:W-:Y:S01]  /*18190*/  PRMT R12, R12, 0x7632, R12 ;  /* 0x000076320c0c7816 */ /* 0x000fe2000000000c */
[----:B------:R-:W3:Y:S01]  /*181a0*/  LDL.LU R26, [R1+0xcc] ;  /* 0x0000cc00011a7983 */ /* 0x000ee20000300800 */
[----:B0-----:R-:W-:-:S04]  /*181b0*/  LEA R22, P6, R3, R0, 0x1 ;  /* 0x0000000003167211 */ /* 0x001fc800078c08ff */
[----:B------:R-:W-:-:S05]  /*181c0*/  LEA.HI.X.SX32 R23, R3, R2, 0x1, P6 ;  /* 0x0000000203177211 */ /* 0x000fca00030f0eff */
[----:B------:R0:W-:Y:S01]  /*181d0*/  @P4 STG.E.U16 [R22.64], R4 ;  /* 0x0000000416004986 */ /* 0x0001e2000c101506 */
[----:B------:R-:W-:Y:S02]  /*181e0*/  PRMT R16, R16, 0x7632, R16 ;  /* 0x0000763210107816 */ /* 0x000fe40000000010 */
[----:B------:R-:W-:Y:S02]  /*181f0*/  ISETP.LT.AND P4, PT, R27, c[0x0][0x17c], !P0 ;  /* 0x00005f001b007a0c */ /* 0x000fe40004781270 */
[----:B--2---:R-:W-:Y:S01]  /*18200*/  ISETP.LT.AND P5, PT, R24, c[0x0][0x17c], !P0 ;  /* 0x00005f0018007a0c */ /* 0x004fe200047a1270 */
[----:B------:R-:W-:-:S04]  /*18210*/  IMAD R24, R28, 0x4, R3 ;  /* 0x000000041c187824 */ /* 0x000fc800078e0203 */
[----:B------:R-:W-:Y:S01]  /*18220*/  IMAD R3, R28, 0x4, R24 ;  /* 0x000000041c037824 */ /* 0x000fe200078e0218 */
[----:B-1----:R-:W-:-:S04]  /*18230*/  LEA R20, P6, R24, R0, 0x1 ;  /* 0x0000000018147211 */ /* 0x002fc800078c08ff */
[----:B------:R-:W-:Y:S01]  /*18240*/  LEA.HI.X.SX32 R21, R24, R2, 0x1, P6 ;  /* 0x0000000218157211 */ /* 0x000fe200030f0eff */
[C---:B0-----:R-:W-:Y:S01]  /*18250*/  IMAD R4, R28.reuse, 0x4, R3 ;  /* 0x000000041c047824 */ /* 0x041fe200078e0203 */
[C---:B------:R-:W-:Y:S01]  /*18260*/  LEA R22, P6, R3.reuse, R0, 0x1 ;  /* 0x0000000003167211 */ /* 0x040fe200078c08ff */
[----:B------:R-:W2:Y:S03]  /*18270*/  LDL.LU R24, [R1+0xc8] ;  /* 0x0000c80001187983 */ /* 0x000ea60000300800 */
[----:B------:R-:W-:Y:S01]  /*18280*/  LEA.HI.X.SX32 R23, R3, R2, 0x1, P6 ;  /* 0x0000000203177211 */ /* 0x000fe200030f0eff */
[----:B------:R0:W-:Y:S01]  /*18290*/  @P5 STG.E.U16 [R20.64], R12 ;  /* 0x0000000c14005986 */ /* 0x0001e2000c101506 */
[----:B----4-:R-:W-:Y:S01]  /*182a0*/  ISETP.LT.AND P5, PT, R25, c[0x0][0x17c], !P0 ;  /* 0x00005f0019007a0c */ /* 0x010fe200047a1270 */
[----:B------:R-:W-:Y:S02]  /*182b0*/  IMAD R3, R28, 0x4, R4 ;  /* 0x000000041c037824 */ /* 0x000fe400078e0204 */
[----:B------:R-:W4:Y:S04]  /*182c0*/  LDL.LU R27, [R1+0xd0] ;  /* 0x0000d000011b7983 */ /* 0x000f280000300800 */
[----:B------:R-:W5:Y:S01]  /*182d0*/  LDL.LU R25, [R1+0xd4] ;  /* 0x0000d40001197983 */ /* 0x000f620000300800 */
[----:B0-----:R-:W-:-:S03]  /*182e0*/  LEA R20, P6, R4, R0, 0x1 ;  /* 0x0000000004147211 */ /* 0x001fc600078c08ff */
[----:B------:R0:W-:Y:S01]  /*182f0*/  @P3 STG.E.U16 [R22.64], R16 ;  /* 0x0000001016003986 */ /* 0x0001e2000c101506 */
[----:B------:R-:W-:-:S03]  /*18300*/  LEA.HI.X.SX32 R21, R4, R2, 0x1, P6 ;  /* 0x0000000204157211 */ /* 0x000fc600030f0eff */
[----:B0-----:R-:W3:Y:S04]  /*18310*/  LDL.LU R16, [R1+0xc4] ;  /* 0x0000c40001107983 */ /* 0x001ee80000300800 */
[----:B------:R-:W3:Y:S01]  /*18320*/  LDL.LU R4, [R1+0xc0] ;  /* 0x0000c00001047983 */ /* 0x000ee20000300800 */
[----:B------:R-:W-:Y:S02]  /*18330*/  PRMT R8, R8, 0x7632, R8 ;  /* 0x0000763208087816 */ /* 0x000fe40000000008 */
[----:B------:R-:W-:-:S03]  /*18340*/  LEA R22, P6, R3, R0, 0x1 ;  /* 0x0000000003167211 */ /* 0x000fc600078c08ff */
[----:B------:R0:W-:Y:S01]  /*18350*/  @P4 STG.E.U16 [R20.64], R8 ;  /* 0x0000000814004986 */ /* 0x0001e2000c101506 */
[----:B------:R-:W-:-:S05]  /*18360*/  LEA.HI.X.SX32 R23, R3, R2, 0x1, P6 ;  /* 0x0000000203177211 */ /* 0x000fca00030f0eff */
[----:B------:R1:W-:Y:S01]  /*18370*/  @P5 STG.E.U16 [R22.64], R5 ;  /* 0x0000000516005986 */ /* 0x0003e2000c101506 */
[----:B--2---:R-:W-:Y:S02]  /*18380*/  ISETP.LT.AND P5, PT, R24, c[0x0][0x17c], !P0 ;  /* 0x00005f0018007a0c */ /* 0x004fe400047a1270 */
[----:B---3--:R-:W-:Y:S01]  /*18390*/  ISETP.LT.AND P3, PT, R4, c[0x0][0x17c], !P0 ;  /* 0x00005f0004007a0c */ /* 0x008fe20004761270 */
[----:B------:R-:W-:-:S05]  /*183a0*/  IMAD R4, R28, 0x4, R3 ;  /* 0x000000041c047824 */ /* 0x000fca00078e0203 */
[----:B0-----:R-:W-:-:S04]  /*183b0*/  LEA R20, P6, R4, R0, 0x1 ;  /* 0x0000000004147211 */ /* 0x001fc800078c08ff */
[----:B------:R-:W-:Y:S02]  /*183c0*/  LEA.HI.X.SX32 R21, R4, R2, 0x1, P6 ;  /* 0x0000000204157211 */ /* 0x000fe400030f0eff */
[----:B------:R-:W-:Y:S02]  /*183d0*/  ISETP.LT.AND P4, PT, R16, c[0x0][0x17c], !P0 ;  /* 0x00005f0010007a0c */ /* 0x000fe40004781270 */
[----:B------:R-:W2:Y:S04]  /*183e0*/  LDL.LU R16, [R1+0xd8] ;  /* 0x0000d80001107983 */ /* 0x000ea80000300800 */
[----:B------:R0:W-:Y:S01]  /*183f0*/  @P3 STG.E.U16 [R20.64], R13 ;  /* 0x0000000d14003986 */ /* 0x0001e2000c101506 */
[----:B------:R-:W-:-:S03]  /*18400*/  ISETP.LT.AND P3, PT, R26, c[0x0][0x17c], !P0 ;  /* 0x00005f001a007a0c */ /* 0x000fc60004761270 */
[----:B------:R-:W3:Y:S04]  /*18410*/  LDL.LU R24, [R1+0xdc] ;  /* 0x0000dc0001187983 */ /* 0x000ee80000300800 */
[----:B------:R-:W3:Y:S01]  /*18420*/  LDL.LU R26, [R1+0xe0] ;  /* 0x0000e000011a7983 */ /* 0x000ee20000300800 */
[----:B------:R-:W-:-:S04]  /*18430*/  IMAD R3, R28, 0x4, R4 ;  /* 0x000000041c037824 */ /* 0x000fc800078e0204 */
[----:B------:R-:W-:Y:S01]  /*18440*/  IMAD R4, R28, 0x4, R3 ;  /* 0x000000041c047824 */ /* 0x000fe200078e0203 */
[----:B-1----:R-:W-:-:S04]  /*18450*/  LEA R22, P6, R3, R0, 0x1 ;  /* 0x0000000003167211 */ /* 0x002fc800078c08ff */
[----:B------:R-:W-:Y:S01]  /*18460*/  LEA.HI.X.SX32 R23, R3, R2, 0x1, P6 ;  /* 0x0000000203177211 */ /* 0x000fe200030f0eff */
[----:B------:R-:W-:Y:S01]  /*18470*/  IMAD R3, R28, 0x4, R4 ;  /* 0x000000041c037824 */ /* 0x000fe200078e0204 */
[----:B0-----:R-:W-:-:S04]  /*18480*/  LEA R20, P6, R4, R0, 0x1 ;  /* 0x0000000004147211 */ /* 0x001fc800078c08ff */
[----:B------:R-:W-:Y:S02]  /*18490*/  LEA.HI.X.SX32 R21, R4, R2, 0x1, P6 ;  /* 0x0000000204157211 */ /* 0x000fe400030f0eff */
[----:B------:R-:W-:Y:S02]  /*184a0*/  LEA R4, P6, R3, R0, 0x1 ;  /* 0x0000000003047211 */ /* 0x000fe400078c08ff */
[----:B------:R-:W-:Y:S01]  /*184b0*/  PRMT R12, R5, 0x7632, R12 ;  /* 0x00007632050c7816 */ /* 0x000fe2000000000c */
[C---:B------:R-:W-:Y:S01]  /*184c0*/  IMAD R8, R28.reuse, 0x4, R3 ;  /* 0x000000041c087824 */ /* 0x040fe200078e0203 */
[----:B------:R-:W-:Y:S01]  /*184d0*/  LEA.HI.X.SX32 R5, R3, R2, 0x1, P6 ;  /* 0x0000000203057211 */ /* 0x000fe200030f0eff */
[----:B------:R0:W-:Y:S01]  /*184e0*/  @P4 STG.E.U16 [R22.64], R17 ;  /* 0x0000001116004986 */ /* 0x0001e2000c101506 */
[----:B----4-:R-:W-:Y:S01]  /*184f0*/  ISETP.LT.AND P4, PT, R27, c[0x0][0x17c], !P0 ;  /* 0x00005f001b007a0c */ /* 0x010fe20004781270 */
[----:B------:R-:W-:Y:S02]  /*18500*/  IMAD R3, R28, 0x4, R8 ;  /* 0x000000041c037824 */ /* 0x000fe400078e0208 */
[----:B------:R1:W-:Y:S01]  /*18510*/  @P5 STG.E.U16 [R20.64], R9 ;  /* 0x0000000914005986 */ /* 0x0003e2000c101506 */
[----:B-----5:R-:W-:-:S03]  /*18520*/  ISETP.LT.AND P5, PT, R25, c[0x0][0x17c], !P0 ;  /* 0x00005f0019007a0c */ /* 0x020fc600047a1270 */
[----:B------:R4:W-:Y:S04]  /*18530*/  @P3 STG.E.U16 [R4.64], R12 ;  /* 0x0000000c04003986 */ /* 0x0009e8000c101506 */
[----:B0-----:R-:W5:Y:S01]  /*18540*/  LDL.LU R23, [R1+0xe4] ;  /* 0x0000e40001177983 */ /* 0x001f620000300800 */
[----:B-1----:R-:W-:-:S03]  /*18550*/  LEA R20, P6, R8, R0, 0x1 ;  /* 0x0000000008147211 */ /* 0x002fc600078c08ff */
[----:B------:R-:W5:Y:S01]  /*18560*/  LDL.LU R27, [R1+0xe8] ;  /* 0x0000e800011b7983 */ /* 0x000f620000300800 */
[----:B----4-:R-:W-:-:S03]  /*18570*/  IADD3 R5, R29, 0xbc, RZ ;  /* 0x000000bc1d057810 */ /* 0x010fc60007ffe0ff */
[----:B------:R-:W4:Y:S01]  /*18580*/  LDL.LU R25, [R1+0xec] ;  /* 0x0000ec0001197983 */ /* 0x000f220000300800 */
[----:B------:R-:W-:Y:S02]  /*18590*/  LEA.HI.X.SX32 R21, R8, R2, 0x1, P6 ;  /* 0x0000000208157211 */ /* 0x000fe400030f0eff */
[----:B------:R-:W-:Y:S01]  /*185a0*/  LEA R4, P6, R3, R0, 0x1 ;  /* 0x0000000003047211 */ /* 0x000fe200078c08ff */
[C---:B------:R-:W-:Y:S01]  /*185b0*/  IMAD R8, R5.reuse, c[0x0][0x198], RZ ;  /* 0x0000660005087a24 */ /* 0x040fe200078e02ff */
[----:B------:R-:W-:Y:S02]  /*185c0*/  ISETP.LT.AND P3, PT, R5, c[0x0][0x17c], !P0 ;  /* 0x00005f0005007a0c */ /* 0x000fe40004761270 */
[----:B------:R-:W-:Y:S02]  /*185d0*/  PRMT R13, R13, 0x7632, R13 ;  /* 0x000076320d0d7816 */ /* 0x000fe4000000000d */
[----:B------:R-:W-:Y:S02]  /*185e0*/  LEA.HI.X.SX32 R5, R3, R2, 0x1, P6 ;  /* 0x0000000203057211 */ /* 0x000fe400030f0eff */
[----:B------:R-:W-:Y:S01]  /*185f0*/  LEA R12, P6, R8, R0, 0x1 ;  /* 0x00000000080c7211 */ /* 0x000fe200078c08ff */
[----:B------:R0:W-:Y:S01]  /*18600*/  @P4 STG.E.U16 [R20.64], R13 ;  /* 0x0000000d14004986 */ /* 0x0001e2000c101506 */
[----:B------:R-:W-:-:S05]  /*18610*/  PRMT R17, R17, 0x7632, R17 ;  /* 0x0000763211117816 */ /* 0x000fca0000000011 */
[----:B------:R1:W-:Y:S01]  /*18620*/  @P5 STG.E.U16 [R4.64], R17 ;  /* 0x0000001104005986 */ /* 0x0003e2000c101506 */
[----:B0-----:R-:W-:Y:S02]  /*18630*/  LEA.HI.X.SX32 R13, R8, R2, 0x1, P6 ;  /* 0x00000002080d7211 */ /* 0x001fe400030f0eff */
[----:B------:R-:W-:-:S05]  /*18640*/  PRMT R8, R9, 0x7632, R8 ;  /* 0x0000763209087816 */ /* 0x000fca0000000008 */
[----:B------:R0:W-:Y:S01]  /*18650*/  @P3 STG.E.U16 [R12.64], R8 ;  /* 0x000000080c003986 */ /* 0x0001e2000c101506 */
[----:B--2---:R-:W-:-:S03]  /*18660*/  ISETP.LT.AND P4, PT, R16, c[0x0][0x17c], !P0 ;  /* 0x00005f0010007a0c */ /* 0x004fc60004781270 */
[----:B------:R-:W2:Y:S01]  /*18670*/  LDL.LU R16, [R1+0xf0] ;  /* 0x0000f00001107983 */ /* 0x000ea20000300800 */
[----:B---3--:R-:W-:-:S03]  /*18680*/  ISETP.LT.AND P5, PT, R24, c[0x0][0x17c], !P0 ;  /* 0x00005f0018007a0c */ /* 0x008fc600047a1270 */
[----:B------:R-:W3:Y:S01]  /*18690*/  LDL.LU R24, [R1+0xf4] ;  /* 0x0000f40001187983 */ /* 0x000ee20000300800 */
[----:B------:R-:W-:-:S03]  /*186a0*/  ISETP.LT.AND P3, PT, R26, c[0x0][0x17c], !P0 ;  /* 0x00005f001a007a0c */ /* 0x000fc60004761270 */
[----:B------:R-:W2:Y:S01]  /*186b0*/  LDL.LU R26, [R1+0xf8] ;  /* 0x0000f800011a7983 */ /* 0x000ea20000300800 */
[----:B------:R-:W-:-:S04]  /*186c0*/  IMAD R3, R28, 0x8, R3 ;  /* 0x000000081c037824 */ /* 0x000fc800078e0203 */
[----:B------:R-:W-:Y:S01]  /*186d0*/  IMAD R9, R28, 0x4, R3 ;  /* 0x000000041c097824 */ /* 0x000fe200078e0203 */
[----:B-1----:R-:W-:-:S04]  /*186e0*/  LEA R4, P6, R3, R0, 0x1 ;  /* 0x0000000003047211 */ /* 0x002fc800078c08ff */
[----:B------:R-:W-:Y:S01]  /*186f0*/  LEA.HI.X.SX32 R5, R3, R2, 0x1, P6 ;  /* 0x0000000203057211 */ /* 0x000fe200030f0eff */
[----:B------:R-:W-:Y:S01]  /*18700*/  IMAD R3, R28, 0x4, R9 ;  /* 0x000000041c037824 */ /* 0x000fe200078e0209 */
[----:B0-----:R-:W-:-:S03]  /*18710*/  LEA R8, P6, R9, R0, 0x1 ;  /* 0x0000000009087211 */ /* 0x001fc600078c08ff */
[----:B------:R0:W-:Y:S01]  /*18720*/  @P4 STG.E.U16 [R4.64], R6 ;  /* 0x0000000604004986 */ /* 0x0001e2000c101506 */
[----:B------:R-:W-:Y:S01]  /*18730*/  LEA.HI.X.SX32 R9, R9, R2, 0x1, P6 ;  /* 0x0000000209097211 */ /* 0x000fe200030f0eff */
[----:B------:R-:W-:Y:S01]  /*18740*/  IMAD R17, R28, 0x4, R3 ;  /* 0x000000041c117824 */ /* 0x000fe200078e0203 */
[----:B0-----:R-:W-:-:S04]  /*18750*/  LEA R4, P6, R3, R0, 0x1 ;  /* 0x0000000003047211 */ /* 0x001fc800078c08ff */
[----:B------:R-:W-:Y:S02]  /*18760*/  LEA.HI.X.SX32 R5, R3, R2, 0x1, P6 ;  /* 0x0000000203057211 */ /* 0x000fe400030f0eff */
[----:B-----5:R-:W-:Y:S01]  /*18770*/  ISETP.LT.AND P4, PT, R23, c[0x0][0x17c], !P0 ;  /* 0x00005f0017007a0c */ /* 0x020fe20004781270 */
[----:B------:R0:W-:Y:S01]  /*18780*/  @P5 STG.E.U16 [R8.64], R14 ;  /* 0x0000000e08005986 */ /* 0x0001e2000c101506 */
[----:B------:R-:W-:Y:S01]  /*18790*/  IMAD R3, R28, 0x4, R17 ;  /* 0x000000041c037824 */ /* 0x000fe200078e0211 */
[----:B------:R-:W-:Y:S02]  /*187a0*/  ISETP.LT.AND P5, PT, R27, c[0x0][0x17c], !P0 ;  /* 0x00005f001b007a0c */ /* 0x000fe400047a1270 */
[----:B------:R1:W-:Y:S01]  /*187b0*/  @P3 STG.E.U16 [R4.64], R18 ;  /* 0x0000001204003986 */ /* 0x0003e2000c101506 */
[----:B----4-:R-:W-:-:S03]  /*187c0*/  ISETP.LT.AND P3, PT, R25, c[0x0][0x17c], !P0 ;  /* 0x00005f0019007a0c */ /* 0x010fc60004761270 */
[----:B------:R-:W4:Y:S01]  /*187d0*/  LDL.LU R27, [R1+0x100] ;  /* 0x00010000011b7983 */ /* 0x000f220000300800 */
[----:B0-----:R-:W-:-:S03]  /*187e0*/  LEA R8, P6, R17, R0, 0x1 ;  /* 0x0000000011087211 */ /* 0x001fc600078c08ff */
[----:B------:R-:W5:Y:S01]  /*187f0*/  LDL.LU R25, [R1+0xfc] ;  /* 0x0000fc0001197983 */ /* 0x000f620000300800 */
[----:B------:R-:W-:Y:S01]  /*18800*/  IMAD R13, R28, 0x4, R3 ;  /* 0x000000041c0d7824 */ /* 0x000fe200078e0203 */
[----:B------:R-:W-:Y:S02]  /*18810*/  LEA.HI.X.SX32 R9, R17, R2, 0x1, P6 ;  /* 0x0000000211097211 */ /* 0x000fe400030f0eff */
[----:B-1----:R-:W-:-:S03]  /*18820*/  LEA R4, P6, R3, R0, 0x1 ;  /* 0x0000000003047211 */ /* 0x002fc600078c08ff */
[----:B------:R0:W-:Y:S01]  /*18830*/  @P4 STG.E.U16 [R8.64], R10 ;  /* 0x0000000a08004986 */ /* 0x0001e2000c101506 */
[----:B------:R-:W-:Y:S02]  /*18840*/  LEA.HI.X.SX32 R5, R3, R2, 0x1, P6 ;  /* 0x0000000203057211 */ /* 0x000fe400030f0eff */
[----:B------:R-:W-:Y:S02]  /*18850*/  PRMT R6, R6, 0x7632, R6 ;  /* 0x0000763206067816 */ /* 0x000fe40000000006 */
[----:B------:R-:W-:Y:S02]  /*18860*/  PRMT R14, R14, 0x7632, R14 ;  /* 0x000076320e0e7816 */ /* 0x000fe4000000000e */
[C---:B0-----:R-:W-:Y:S01]  /*18870*/  LEA R8, P6, R13.reuse, R0, 0x1 ;  /* 0x000000000d087211 */ /* 0x041fe200078c08ff */
[----:B------:R0:W-:Y:S03]  /*18880*/  @P5 STG.E.U16 [R4.64], R6 ;  /* 0x0000000604005986 */ /* 0x0001e6000c101506 */
[----:B------:R-:W-:-:S05]  /*18890*/  LEA.HI.X.SX32 R9, R13, R2, 0x1, P6 ;  /* 0x000000020d097211 */ /* 0x000fca00030f0eff */
[----:B------:R1:W-:Y:S01]  /*188a0*/  @P3 STG.E.U16 [R8.64], R14 ;  /* 0x0000000e08003986 */ /* 0x0003e2000c101506 */
[----:B---3--:R-:W-:-:S03]  /*188b0*/  ISETP.LT.AND P5, PT, R24, c[0x0][0x17c], !P0 ;  /* 0x00005f0018007a0c */ /* 0x008fc600047a1270 */
[----:B------:R-:W3:Y:S01]  /*188c0*/  LDL.LU R24, [R1+0x104] ;  /* 0x0001040001187983 */ /* 0x000ee20000300800 */
[----:B--2---:R-:W-:-:S03]  /*188d0*/  ISETP.LT.AND P3, PT, R26, c[0x0][0x17c], !P0 ;  /* 0x00005f001a007a0c */ /* 0x004fc60004761270 */
[----:B------:R-:W2:Y:S01]  /*188e0*/  LDL.LU R26, [R1+0x108] ;  /* 0x00010800011a7983 */ /* 0x000ea20000300800 */
[----:B------:R-:W-:Y:S01]  /*188f0*/  IMAD R3, R28, 0x4, R13 ;  /* 0x000000041c037824 */ /* 0x000fe200078e020d */
[----:B------:R-:W-:-:S03]  /*18900*/  ISETP.LT.AND P4, PT, R16, c[0x0][0x17c], !P0 ;  /* 0x00005f0010007a0c */ /* 0x000fc60004781270 */
[----:B------:R-:W-:Y:S01]  /*18910*/  IMAD R13, R28, 0x4, R3 ;  /* 0x000000041c0d7824 */ /* 0x000fe200078e0203 */
[----:B0-----:R-:W-:-:S04]  /*18920*/  LEA R4, P6, R3, R0, 0x1 ;  /* 0x0000000003047211 */ /* 0x001fc800078c08ff */
[----:B------:R-:W-:Y:S01]  /*18930*/  LEA.HI.X.SX32 R5, R3, R2, 0x1, P6 ;  /* 0x0000000203057211 */ /* 0x000fe200030f0eff */
[----:B------:R-:W-:Y:S01]  /*18940*/  IMAD R3, R28, 0x4, R13 ;  /* 0x000000041c037824 */ /* 0x000fe200078e020d */
[----:B------:R-:W-:Y:S02]  /*18950*/  PRMT R18, R18, 0x7632, R18 ;  /* 0x0000763212127816 */ /* 0x000fe40000000012 */
[C---:B------:R-:W-:Y:S01]  /*18960*/  LEA R12, P6, R13.reuse, R0, 0x1 ;  /* 0x000000000d0c7211 */ /* 0x040fe200078c08ff */
[C---:B------:R-:W-:Y:S02]  /*18970*/  IMAD R21, R28.reuse, 0x4, R3 ;  /* 0x000000041c157824 */ /* 0x040fe400078e0203 */
[----:B------:R0:W-:Y:S01]  /*18980*/  @P4 STG.E.U16 [R4.64], R18 ;  /* 0x0000001204004986 */ /* 0x0001e2000c101506 */
[----:B------:R-:W-:Y:S01]  /*18990*/  LEA.HI.X.SX32 R13, R13, R2, 0x1, P6 ;  /* 0x000000020d0d7211 */ /* 0x000fe200030f0eff */
[----:B-1----:R-:W-:Y:S01]  /*189a0*/  IMAD R9, R28, 0x4, R21 ;  /* 0x000000041c097824 */ /* 0x002fe200078e0215 */
[----:B------:R-:W-:-:S02]  /*189b0*/  LEA R16, P4, R3, R0, 0x1 ;  /* 0x0000000003107211 */ /* 0x000fc400078808ff */
[----:B------:R-:W-:Y:S02]  /*189c0*/  PRMT R6, R10, 0x7632, R6 ;  /* 0x000076320a067816 */ /* 0x000fe40000000006 */
[----:B------:R-:W-:Y:S01]  /*189d0*/  LEA R20, P6, R21, R0, 0x1 ;  /* 0x0000000015147211 */ /* 0x000fe200078c08ff */
[----:B------:R-:W-:Y:S01]  /*189e0*/  IMAD R23, R28, 0x4, R9 ;  /* 0x000000041c177824 */ /* 0x000fe200078e0209 */
[-C--:B------:R-:W-:Y:S01]  /*189f0*/  LEA.HI.X.SX32 R17, R3, R2.reuse, 0x1, P4 ;  /* 0x0000000203117211 */ /* 0x080fe200020f0eff */
[----:B------:R1:W-:Y:S01]  /*18a00*/  @P5 STG.E.U16 [R12.64], R6 ;  /* 0x000000060c005986 */ /* 0x0003e2000c101506 */
[----:B------:R-:W-:-:S03]  /*18a10*/  LEA.HI.X.SX32 R21, R21, R2, 0x1, P6 ;  /* 0x0000000215157211 */ /* 0x000fc600030f0eff */
[----:B------:R-:W-:Y:S04]  /*18a20*/  @P3 STG.E.U16 [R16.64], R7 ;  /* 0x0000000710003986 */ /* 0x000fe8000c101506 */
[----:B------:R1:W-:Y:S01]  /*18a30*/  @P1 STG.E.U16 [R20.64], R15 ;  /* 0x0000000f14001986 */ /* 0x0003e2000c101506 */
[----:B0-----:R-:W-:Y:S02]  /*18a40*/  LEA R4, P1, R9, R0, 0x1 ;  /* 0x0000000009047211 */ /* 0x001fe400078208ff */
[----:B----4-:R-:W-:Y:S02]  /*18a50*/  ISETP.LT.AND P4, PT, R27, c[0x0][0x17c], !P0 ;  /* 0x00005f001b007a0c */ /* 0x010fe40004781270 */
[----:B-----5:R-:W-:Y:S01]  /*18a60*/  ISETP.LT.AND P5, PT, R25, c[0x0][0x17c], !P0 ;  /* 0x00005f0019007a0c */ /* 0x020fe200047a1270 */
[----:B------:R-:W-:Y:S01]  /*18a70*/  IMAD R25, R28, 0x4, R23 ;  /* 0x000000041c197824 */ /* 0x000fe200078e0217 */
[----:B------:R-:W-:-:S03]  /*18a80*/  IADD3 R3, R29, 0xfc, RZ ;  /* 0x000000fc1d037810 */ /* 0x000fc60007ffe0ff */
[C---:B------:R-:W-:Y:S01]  /*18a90*/  IMAD R27, R28.reuse, 0x4, R25 ;  /* 0x000000041c1b7824 */ /* 0x040fe200078e0219 */
[----:B------:R-:W-:Y:S02]  /*18aa0*/  LEA.HI.X.SX32 R5, R9, R2, 0x1, P1 ;  /* 0x0000000209057211 */ /* 0x000fe400008f0eff */
[-C--:B-1----:R-:W-:Y:S01]  /*18ab0*/  LEA R12, P1, R25, R0.reuse, 0x1 ;  /* 0x00000000190c7211 */ /* 0x082fe200078208ff */
[----:B------:R-:W-:Y:S01]  /*18ac0*/  IMAD R29, R28, 0x4, R27 ;  /* 0x000000041c1d7824 */ /* 0x000fe200078e021b */
[----:B------:R-:W-:Y:S02]  /*18ad0*/  LEA R8, P3, R23, R0, 0x1 ;  /* 0x0000000017087211 */ /* 0x000fe400078608ff */
[----:B------:R-:W-:Y:S01]  /*18ae0*/  LEA.HI.X.SX32 R13, R25, R2, 0x1, P1 ;  /* 0x00000002190d7211 */ /* 0x000fe200008f0eff */
[----:B------:R-:W-:Y:S01]  /*18af0*/  IMAD R6, R3, c[0x0][0x198], RZ ;  /* 0x0000660003067a24 */ /* 0x000fe200078e02ff */
[-C--:B------:R-:W-:Y:S02]  /*18b00*/  LEA R20, P1, R29, R0.reuse, 0x1 ;  /* 0x000000001d147211 */ /* 0x080fe400078208ff */
[----:B------:R-:W-:-:S02]  /*18b10*/  LEA R16, P6, R27, R0, 0x1 ;  /* 0x000000001b107211 */ /* 0x000fc400078c08ff */
[-C--:B------:R-:W-:Y:S02]  /*18b20*/  LEA.HI.X.SX32 R9, R23, R2.reuse, 0x1, P3 ;  /* 0x0000000217097211 */ /* 0x080fe400018f0eff */
[-C--:B------:R-:W-:Y:S02]  /*18b30*/  LEA.HI.X.SX32 R21, R29, R2.reuse, 0x1, P1 ;  /* 0x000000021d157211 */ /* 0x080fe400008f0eff */
[----:B------:R-:W-:Y:S02]  /*18b40*/  LEA.HI.X.SX32 R17, R27, R2, 0x1, P6 ;  /* 0x000000021b117211 */ /* 0x000fe400030f0eff */
[C---:B------:R-:W-:Y:S02]  /*18b50*/  LEA R22, P6, R6.reuse, R0, 0x1 ;  /* 0x0000000006167211 */ /* 0x040fe400078c08ff */
[----:B------:R-:W-:Y:S02]  /*18b60*/  PRMT R15, R15, 0x7632, R15 ;  /* 0x000076320f0f7816 */ /* 0x000fe4000000000f */
[----:B------:R-:W-:-:S02]  /*18b70*/  LEA.HI.X.SX32 R23, R6, R2, 0x1, P6 ;  /* 0x0000000206177211 */ /* 0x000fc400030f0eff */
[----:B------:R-:W-:Y:S01]  /*18b80*/  PRMT R6, R7, 0x7632, R6 ;  /* 0x0000763207067816 */ /* 0x000fe20000000006 */
[----:B------:R0:W-:Y:S01]  /*18b90*/  @P5 STG.E.U16 [R4.64], R19 ;  /* 0x0000001304005986 */ /* 0x0001e2000c101506 */
[----:B------:R-:W-:-:S03]  /*18ba0*/  PRMT R10, R19, 0x7632, R10 ;  /* 0x00007632130a7816 */ /* 0x000fc6000000000a */
[----:B------:R0:W-:Y:S01]  /*18bb0*/  @P4 STG.E.U16 [R8.64], R11 ;  /* 0x0000000b08004986 */ /* 0x0001e2000c101506 */
[----:B---3--:R-:W-:Y:S02]  /*18bc0*/  ISETP.LT.AND P3, PT, R24, c[0x0][0x17c], !P0 ;  /* 0x00005f0018007a0c */ /* 0x008fe40004761270 */
[----:B--2---:R-:W-:Y:S02]  /*18bd0*/  ISETP.LT.AND P1, PT, R26, c[0x0][0x17c], !P0 ;  /* 0x00005f001a007a0c */ /* 0x004fe40004721270 */
[----:B------:R-:W-:-:S09]  /*18be0*/  ISETP.LT.AND P0, PT, R3, c[0x0][0x17c], !P0 ;  /* 0x00005f0003007a0c */ /* 0x000fd20004701270 */
[----:B------:R0:W-:Y:S04]  /*18bf0*/  @P3 STG.E.U16 [R12.64], R6 ;  /* 0x000000060c003986 */ /* 0x0001e8000c101506 */
[----:B------:R0:W-:Y:S04]  /*18c00*/  @P2 STG.E.U16 [R16.64], R15 ;  /* 0x0000000f10002986 */ /* 0x0001e8000c101506 */
[----:B------:R0:W-:Y:S01]  /*18c10*/  @P1 STG.E.U16 [R20.64], R10 ;  /* 0x0000000a14001986 */ /* 0x0001e2000c101506 */
[----:B------:R-:W-:Y:S05]  /*18c20*/  @!P0 EXIT ;  /* 0x000000000000894d */ /* 0x000fea0003800000 */
[----:B0-----:R-:W-:-:S05]  /*18c30*/  PRMT R11, R11, 0x7632, R11 ;  /* 0x000076320b0b7816 */ /* 0x001fca000000000b */
[----:B------:R-:W-:Y:S01]  /*18c40*/  STG.E.U16 [R22.64], R11 ;  /* 0x0000000b16007986 */ /* 0x000fe2000c101506 */
[----:B------:R-:W-:Y:S05]  /*18c50*/  EXIT ;  /* 0x000000000000794d */ /* 0x000fea0003800000 */
.L_x_4:
[----:B------:R-:W-:-:S00]  /*18c60*/  BRA `(.L_x_4) ;  /* 0xfffffff000007947 */ /* 0x000fc0000383ffff */
[----:B------:R-:W-:-:S00]  /*18c70*/  NOP ;  /* 0x0000000000007918 */ /* 0x000fc00000000000 */
        /* <DEDUP_REMOVED lines=8> */
.L_x_5:


//--------------------- .nv.shared.matmul_kernel  --------------------------
	.section	.nv.shared.matmul_kernel,"aw",@nobits
	.sectionflags	@""
	.align	16
